	.target	sm_80

	.elftype	@"ET_EXEC"


//--------------------- .note.nv.tkinfo           --------------------------
	.section	.note.nv.tkinfo,"",@"SHT_NOTE"
	.sectionflags	@"SHF_NOTE_NV_TKINFO"
	.tkinfo
        /*0018*/ 	.word	0x00000002
        /*0030*/ 	.string	""
        /*0030*/ 	.string	"ptxas"
        /*0030*/ 	.string	"Cuda compilation tools, release 13.0, V13.0.88"
        /*0030*/ 	.string	"Build cuda_13.0.r13.0/compiler.36424714_0"
        /*0030*/ 	.string	"-v  -suppress-debug-info  -lineinfo  -arch sm_80 "



//--------------------- .note.nv.cuinfo           --------------------------
	.section	.note.nv.cuinfo,"",@"SHT_NOTE"
	.sectionflags	@"SHF_NOTE_NV_CUINFO"
        /*0018*/ 	.short	0x0002
        /*001a*/ 	.short	0x0050
        /*001c*/ 	.short	0x0082
	.zero		2


//--------------------- .nv.info                  --------------------------
	.section	.nv.info,"",@"SHT_CUDA_INFO"
	.align	4


	//----- nvinfo : EIATTR_REGCOUNT
	.align		4
        /*0000*/ 	.byte	0x04, 0x2f
        /*0002*/ 	.short	(.L_1 - .L_0)
	.align		4
.L_0:
        /*0004*/ 	.word	index@(matmul_kernel)
        /*0008*/ 	.word	0x00000020


	//----- nvinfo : EIATTR_FRAME_SIZE
	.align		4
.L_1:
        /*000c*/ 	.byte	0x04, 0x11
        /*000e*/ 	.short	(.L_3 - .L_2)
	.align		4
.L_2:
        /*0010*/ 	.word	index@(matmul_kernel)
        /*0014*/ 	.word	0x00002338


	//----- nvinfo : EIATTR_MIN_STACK_SIZE
	.align		4
.L_3:
        /*0018*/ 	.byte	0x04, 0x12
        /*001a*/ 	.short	(.L_5 - .L_4)
	.align		4
.L_4:
        /*001c*/ 	.word	index@(matmul_kernel)
        /*0020*/ 	.word	0x00002338
.L_5:


//--------------------- .nv.info.matmul_kernel    --------------------------
	.section	.nv.info.matmul_kernel,"",@"SHT_CUDA_INFO"
	.sectionflags	@""
	.align	4


	//----- nvinfo : EIATTR_CUDA_API_VERSION
	.align		4
        /*0000*/ 	.byte	0x04, 0x37
        /*0002*/ 	.short	(.L_7 - .L_6)
.L_6:
        /*0004*/ 	.word	0x00000082


	//----- nvinfo : EIATTR_SW2861232_WAR
	.align		4
.L_7:
        /*0008*/ 	.byte	0x01, 0x35
	.zero		2


	//----- nvinfo : EIATTR_PARAM_CBANK
	.align		4
        /*000c*/ 	.byte	0x04, 0x0a
        /*000e*/ 	.short	(.L_9 - .L_8)
	.align		4
.L_8:
        /*0010*/ 	.word	index@(.nv.constant0.matmul_kernel)
        /*0014*/ 	.short	0x0160
        /*0016*/ 	.short	0x0050


	//----- nvinfo : EIATTR_CBANK_PARAM_SIZE
	.align		4
.L_9:
        /*0018*/ 	.byte	0x03, 0x19
        /*001a*/ 	.short	0x0050


	//----- nvinfo : EIATTR_KPARAM_INFO
	.align		4
        /*001c*/ 	.byte	0x04, 0x17
        /*001e*/ 	.short	(.L_11 - .L_10)
.L_10:
        /*0020*/ 	.word	0x00000000
        /*0024*/ 	.short	0x000d
        /*0026*/ 	.short	0x0048
        /*0028*/ 	.byte	0x00, 0xf4, 0x21, 0x00


	//----- nvinfo : EIATTR_KPARAM_INFO
	.align		4
.L_11:
        /*002c*/ 	.byte	0x04, 0x17
        /*002e*/ 	.short	(.L_13 - .L_12)
.L_12:
        /*0030*/ 	.word	0x00000000
        /*0034*/ 	.short	0x000c
        /*0036*/ 	.short	0x0040
        /*0038*/ 	.byte	0x00, 0xf4, 0x21, 0x00


	//----- nvinfo : EIATTR_KPARAM_INFO
	.align		4
.L_13:
        /*003c*/ 	.byte	0x04, 0x17
        /*003e*/ 	.short	(.L_15 - .L_14)
.L_14:
        /*0040*/ 	.word	0x00000000
        /*0044*/ 	.short	0x000b
        /*0046*/ 	.short	0x0038
        /*0048*/ 	.byte	0x00, 0xf0, 0x11, 0x00


	//----- nvinfo : EIATTR_KPARAM_INFO
	.align		4
.L_15:
        /*004c*/ 	.byte	0x04, 0x17
        /*004e*/ 	.short	(.L_17 - .L_16)
.L_16:
        /*0050*/ 	.word	0x00000000
        /*0054*/ 	.short	0x000a
        /*0056*/ 	.short	0x0034
        /*0058*/ 	.byte	0x00, 0xf0, 0x11, 0x00


	//----- nvinfo : EIATTR_KPARAM_INFO
	.align		4
.L_17:
        /*005c*/ 	.byte	0x04, 0x17
        /*005e*/ 	.short	(.L_19 - .L_18)
.L_18:
        /*0060*/ 	.word	0x00000000
        /*0064*/ 	.short	0x0009
        /*0066*/ 	.short	0x0030
        /*0068*/ 	.byte	0x00, 0xf0, 0x11, 0x00


	//----- nvinfo : EIATTR_KPARAM_INFO
	.align		4
.L_19:
        /*006c*/ 	.byte	0x04, 0x17
        /*006e*/ 	.short	(.L_21 - .L_20)
.L_20:
        /*0070*/ 	.word	0x00000000
        /*0074*/ 	.short	0x0008
        /*0076*/ 	.short	0x002c
        /*0078*/ 	.byte	0x00, 0xf0, 0x11, 0x00


	//----- nvinfo : EIATTR_KPARAM_INFO
	.align		4
.L_21:
        /*007c*/ 	.byte	0x04, 0x17
        /*007e*/ 	.short	(.L_23 - .L_22)
.L_22:
        /*0080*/ 	.word	0x00000000
        /*0084*/ 	.short	0x0007
        /*0086*/ 	.short	0x0028
        /*0088*/ 	.byte	0x00, 0xf0, 0x11, 0x00


	//----- nvinfo : EIATTR_KPARAM_INFO
	.align		4
.L_23:
        /*008c*/ 	.byte	0x04, 0x17
        /*008e*/ 	.short	(.L_25 - .L_24)
.L_24:
        /*0090*/ 	.word	0x00000000
        /*0094*/ 	.short	0x0006
        /*0096*/ 	.short	0x0024
        /*0098*/ 	.byte	0x00, 0xf0, 0x11, 0x00


	//----- nvinfo : EIATTR_KPARAM_INFO
	.align		4
.L_25:
        /*009c*/ 	.byte	0x04, 0x17
        /*009e*/ 	.short	(.L_27 - .L_26)
.L_26:
        /*00a0*/ 	.word	0x00000000
        /*00a4*/ 	.short	0x0005
        /*00a6*/ 	.short	0x0020
        /*00a8*/ 	.byte	0x00, 0xf0, 0x11, 0x00


	//----- nvinfo : EIATTR_KPARAM_INFO
	.align		4
.L_27:
        /*00ac*/ 	.byte	0x04, 0x17
        /*00ae*/ 	.short	(.L_29 - .L_28)
.L_28:
        /*00b0*/ 	.word	0x00000000
        /*00b4*/ 	.short	0x0004
        /*00b6*/ 	.short	0x001c
        /*00b8*/ 	.byte	0x00, 0xf0, 0x11, 0x00


	//----- nvinfo : EIATTR_KPARAM_INFO
	.align		4
.L_29:
        /*00bc*/ 	.byte	0x04, 0x17
        /*00be*/ 	.short	(.L_31 - .L_30)
.L_30:
        /*00c0*/ 	.word	0x00000000
        /*00c4*/ 	.short	0x0003
        /*00c6*/ 	.short	0x0018
        /*00c8*/ 	.byte	0x00, 0xf0, 0x11, 0x00


	//----- nvinfo : EIATTR_KPARAM_INFO
	.align		4
.L_31:
        /*00cc*/ 	.byte	0x04, 0x17
        /*00ce*/ 	.short	(.L_33 - .L_32)
.L_32:
        /*00d0*/ 	.word	0x00000000
        /*00d4*/ 	.short	0x0002
        /*00d6*/ 	.short	0x0010
        /*00d8*/ 	.byte	0x00, 0xf4, 0x21, 0x00


	//----- nvinfo : EIATTR_KPARAM_INFO
	.align		4
.L_33:
        /*00dc*/ 	.byte	0x04, 0x17
        /*00de*/ 	.short	(.L_35 - .L_34)
.L_34:
        /*00e0*/ 	.word	0x00000000
        /*00e4*/ 	.short	0x0001
        /*00e6*/ 	.short	0x0008
        /*00e8*/ 	.byte	0x00, 0xf4, 0x21, 0x00


	//----- nvinfo : EIATTR_KPARAM_INFO
	.align		4
.L_35:
        /*00ec*/ 	.byte	0x04, 0x17
        /*00ee*/ 	.short	(.L_37 - .L_36)
.L_36:
        /*00f0*/ 	.word	0x00000000
        /*00f4*/ 	.short	0x0000
        /*00f6*/ 	.short	0x0000
        /*00f8*/ 	.byte	0x00, 0xf4, 0x21, 0x00


	//----- nvinfo : EIATTR_MAXREG_COUNT
	.align		4
.L_37:
        /*00fc*/ 	.byte	0x03, 0x1b
        /*00fe*/ 	.short	0x00ff


	//----- nvinfo : EIATTR_NUM_BARRIERS
	.align		4
        /*0100*/ 	.byte	0x02, 0x4c
        /*0102*/ 	.byte	0x01
	.zero		1


	//----- nvinfo : EIATTR_ANNOTATIONS
	.align		4
        /*0104*/ 	.byte	0x04, 0x55
        /*0106*/ 	.short	(.L_39 - .L_38)


	//   ....[0]....
.L_38:
        /*0108*/ 	.word	0x00000001
        /*010c*/ 	.byte	0x70, 0x00, 0x00, 0x00, 0x01, 0x00, 0x00, 0x00, 0xb0, 0x00, 0x00, 0x00, 0x01, 0x00, 0x00, 0x00
        /* <DEDUP_REMOVED lines=3029> */
        /*be6c*/ 	.byte	0x60, 0xca, 0x02, 0x00, 0x01, 0x00, 0x00, 0x00, 0xa0, 0xca, 0x02, 0x00


	//----- nvinfo : EIATTR_MERCURY_ISA_VERSION
	.align		4
.L_39:
        /*be78*/ 	.byte	0x03, 0x5f
        /*be7a*/ 	.short	0x0000


	//----- nvinfo : EIATTR_EXIT_INSTR_OFFSETS
	.align		4
        /*be7c*/ 	.byte	0x04, 0x1c
        /*be7e*/ 	.short	(.L_41 - .L_40)


	//   ....[0]....
.L_40:
        /*be80*/ 	.word	0x0002ce30


	//   ....[1]....
        /*be84*/ 	.word	0x0002ce60


	//----- nvinfo : EIATTR_REQNTID
	.align		4
.L_41:
        /*be88*/ 	.byte	0x04, 0x10
        /*be8a*/ 	.short	(.L_43 - .L_42)
.L_42:
        /*be8c*/ 	.word	0x00000100
        /*be90*/ 	.word	0x00000001
        /*be94*/ 	.word	0x00000001
.L_43:


//--------------------- .nv.callgraph             --------------------------
	.section	.nv.callgraph,"",@"SHT_CUDA_CALLGRAPH"
	.align	4
	.sectionentsize	8
	.align		4
        /*0000*/ 	.word	0x00000000
	.align		4
        /*0004*/ 	.word	0xffffffff
	.align		4
        /*0008*/ 	.word	0x00000000
	.align		4
        /*000c*/ 	.word	0xfffffffe
	.align		4
        /*0010*/ 	.word	0x00000000
	.align		4
        /*0014*/ 	.word	0xfffffffd
	.align		4
        /*0018*/ 	.word	0x00000000
	.align		4
        /*001c*/ 	.word	0xfffffffc


//--------------------- .nv.rel.action            --------------------------
	.section	.nv.rel.action,"",@"SHT_CUDA_RELOCINFO"
	.align	8
	.sectionentsize	8
        /*0000*/ 	.byte	0x73, 0x00, 0x00, 0x00, 0x00, 0x00, 0x00, 0x00, 0x00, 0x00, 0x00, 0x11, 0x25, 0x00, 0x05, 0x36


//--------------------- .nv.constant0.matmul_kernel --------------------------
	.section	.nv.constant0.matmul_kernel,"a",@progbits
	.sectionflags	@""
	.align	4
.nv.constant0.matmul_kernel:
	.zero		432


//--------------------- .text.matmul_kernel       --------------------------
	.section	.text.matmul_kernel,"ax",@progbits
	.sectioninfo	@"SHI_REGISTERS=32"
	.align	128
        .global         matmul_kernel
        .type           matmul_kernel,@function
        .size           matmul_kernel,(.L_x_4 - matmul_kernel)
        .other          matmul_kernel,@"STO_CUDA_ENTRY STV_DEFAULT"
matmul_kernel:
.text.matmul_kernel:
[----:B------:R-:W-:-:S04]  /*0000*/  IMAD.MOV.U32 R1, RZ, RZ, c[0x0][0x28] ;  /* 0x00000a00ff017624 */ /* 0x000fc800078e00ff */
[----:B------:R-:W-:Y:S01]  /*0010*/  IMAD.MOV.U32 R0, RZ, RZ, c[0x0][0x17c] ;  /* 0x00005f00ff007624 */ /* 0x000fe200078e00ff */
[----:B------:R-:W-:Y:S01]  /*0020*/  IADD3 R1, R1, -0x2338, RZ ;  /* 0xffffdcc801017810 */ /* 0x000fe20007ffe0ff */
[----:B------:R-:W0:Y:S01]  /*0030*/  S2R R28, SR_TID.X ;  /* 0x00000000001c7919 */ /* 0x000e220000002100 */
[----:B------:R-:W-:Y:S01]  /*0040*/  ULDC.64 UR4, c[0x0][0x118] ;  /* 0x0000460000047ab9 */ /* 0x000fe20000000a00 */
[----:B------:R-:W-:Y:S01]  /*0050*/  CS2R R24, SRZ ;  /* 0x0000000000187805 */ /* 0x000fe2000001ff00 */
[----:B------:R-:W-:Y:S01]  /*0060*/  IADD3 R0, R0, 0xff, RZ ;  /* 0x000000ff00007810 */ /* 0x000fe20007ffe0ff */
[----:B------:R1:W-:Y:S01]  /*0070*/  STL [R1+0x50], RZ ;  /* 0x000050ff01007387 */ /* 0x0003e20000100800 */
[----:B------:R-:W-:Y:S01]  /*0080*/  CS2R R26, SRZ ;  /* 0x00000000001a7805 */ /* 0x000fe2000001ff00 */
[----:B------:R-:W-:Y:S01]  /*0090*/  CS2R R20, SRZ ;  /* 0x0000000000147805 */ /* 0x000fe2000001ff00 */
[----:B------:R-:W-:Y:S01]  /*00a0*/  SHF.R.S32.HI R3, RZ, 0x1f, R0 ;  /* 0x0000001fff037819 */ /* 0x000fe20000011400 */
[----:B------:R1:W-:Y:S01]  /*00b0*/  STL [R1+0x54], RZ ;  /* 0x000054ff01007387 */ /* 0x0003e20000100800 */
[----:B------:R-:W-:Y:S01]  /*00c0*/  CS2R R22, SRZ ;  /* 0x0000000000167805 */ /* 0x000fe2000001ff00 */
[----:B------:R-:W-:Y:S01]  /*00d0*/  CS2R R16, SRZ ;  /* 0x0000000000107805 */ /* 0x000fe2000001ff00 */
[----:B------:R-:W-:Y:S01]  /*00e0*/  LEA.HI R3, R3, R0, RZ, 0x8 ;  /* 0x0000000003037211 */ /* 0x000fe200078f40ff */
[----:B------:R1:W-:Y:S01]  /*00f0*/  STL [R1+0x58], RZ ;  /* 0x000058ff01007387 */ /* 0x0003e20000100800 */
[----:B------:R-:W-:Y:S01]  /*0100*/  CS2R R18, SRZ ;  /* 0x0000000000127805 */ /* 0x000fe2000001ff00 */
[----:B------:R-:W-:Y:S01]  /*0110*/  CS2R R12, SRZ ;  /* 0x00000000000c7805 */ /* 0x000fe2000001ff00 */
[----:B------:R-:W-:Y:S01]  /*0120*/  SHF.R.S32.HI R0, RZ, 0x8, R3 ;  /* 0x00000008ff007819 */ /* 0x000fe20000011403 */
[----:B------:R1:W-:Y:S01]  /*0130*/  STL [R1+0x5c], RZ ;  /* 0x00005cff01007387 */ /* 0x0003e20000100800 */
[----:B------:R-:W-:-:S03]  /*0140*/  CS2R R14, SRZ ;  /* 0x00000000000e7805 */ /* 0x000fc6000001ff00 */
[----:B------:R-:W-:Y:S01]  /*0150*/  IMAD.SHL.U32 R0, R0, 0x8, RZ ;  /* 0x0000000800007824 */ /* 0x000fe200078e00ff */
[----:B------:R-:W2:Y:S01]  /*0160*/  S2R R3, SR_CTAID.X ;  /* 0x0000000000037919 */ /* 0x000ea20000002500 */
[----:B0-----:R-:W-:-:S03]  /*0170*/  LOP3.LUT R28, R28, 0xff, RZ, 0xc0, !PT ;  /* 0x000000ff1c1c7812 */ /* 0x001fc600078ec0ff */
[----:B------:R1:W-:Y:S01]  /*0180*/  STL [R1+0x40], RZ ;  /* 0x000040ff01007387 */ /* 0x0003e20000100800 */
[-C--:B------:R-:W-:Y:S02]  /*0190*/  IABS R7, R0.reuse ;  /* 0x0000000000077213 */ /* 0x080fe40000000000 */
[----:B------:R-:W-:Y:S01]  /*01a0*/  IABS R10, R0 ;  /* 0x00000000000a7213 */ /* 0x000fe20000000000 */
[----:B------:R1:W-:Y:S01]  /*01b0*/  STL [R1+0x44], RZ ;  /* 0x000044ff01007387 */ /* 0x0003e20000100800 */
[----:B------:R-:W0:Y:S03]  /*01c0*/  I2F.RP R2, R7 ;  /* 0x0000000700027306 */ /* 0x000e260000209400 */
[----:B------:R1:W-:Y:S04]  /*01d0*/  STL [R1+0x48], RZ ;  /* 0x000048ff01007387 */ /* 0x0003e80000100800 */
[----:B------:R1:W-:Y:S04]  /*01e0*/  STL [R1+0x4c], RZ ;  /* 0x00004cff01007387 */ /* 0x0003e80000100800 */
[----:B------:R1:W-:Y:S01]  /*01f0*/  STL [R1+0x30], RZ ;  /* 0x000030ff01007387 */ /* 0x0003e20000100800 */
[----:B--2---:R-:W-:Y:S01]  /*0200*/  IABS R8, R3 ;  /* 0x0000000300087213 */ /* 0x004fe20000000000 */
[----:B0-----:R-:W0:Y:S02]  /*0210*/  MUFU.RCP R2, R2 ;  /* 0x0000000200027308 */ /* 0x001e240000001000 */
[----:B------:R1:W-:Y:S04]  /*0220*/  STL [R1+0x34], RZ ;  /* 0x000034ff01007387 */ /* 0x0003e80000100800 */
[----:B------:R1:W-:Y:S04]  /*0230*/  STL [R1+0x38], RZ ;  /* 0x000038ff01007387 */ /* 0x0003e80000100800 */
[----:B------:R1:W-:Y:S04]  /*0240*/  STL [R1+0x3c], RZ ;  /* 0x00003cff01007387 */ /* 0x0003e80000100800 */
[----:B------:R1:W-:Y:S01]  /*0250*/  STL [R1+0x20], RZ ;  /* 0x000020ff01007387 */ /* 0x0003e20000100800 */
[----:B0-----:R-:W-:Y:S01]  /*0260*/  IADD3 R4, R2, 0xffffffe, RZ ;  /* 0x0ffffffe02047810 */ /* 0x001fe20007ffe0ff */
[----:B------:R-:W-:-:S02]  /*0270*/  IMAD.MOV R2, RZ, RZ, -R10 ;  /* 0x000000ffff027224 */ /* 0x000fc400078e0a0a */
[----:B------:R1:W-:Y:S01]  /*0280*/  STL [R1+0x24], RZ ;  /* 0x000024ff01007387 */ /* 0x0003e20000100800 */
[----:B------:R0:W2:Y:S03]  /*0290*/  F2I.FTZ.U32.TRUNC.NTZ R5, R4 ;  /* 0x0000000400057305 */ /* 0x0000a6000021f000 */
[----:B------:R1:W-:Y:S04]  /*02a0*/  STL [R1+0x28], RZ ;  /* 0x000028ff01007387 */ /* 0x0003e80000100800 */
[----:B------:R1:W-:Y:S01]  /*02b0*/  STL [R1+0x2c], RZ ;  /* 0x00002cff01007387 */ /* 0x0003e20000100800 */
[----:B0-----:R-:W-:-:S03]  /*02c0*/  IMAD.MOV.U32 R4, RZ, RZ, RZ ;  /* 0x000000ffff047224 */ /* 0x001fc600078e00ff */
[----:B------:R1:W-:Y:S04]  /*02d0*/  STL [R1+0x10], RZ ;  /* 0x000010ff01007387 */ /* 0x0003e80000100800 */
[----:B------:R1:W-:Y:S01]  /*02e0*/  STL [R1+0x14], RZ ;  /* 0x000014ff01007387 */ /* 0x0003e20000100800 */
[----:B--2---:R-:W-:-:S03]  /*02f0*/  IMAD.MOV R6, RZ, RZ, -R5 ;  /* 0x000000ffff067224 */ /* 0x004fc600078e0a05 */
[----:B------:R1:W-:Y:S01]  /*0300*/  STL [R1+0x18], RZ ;  /* 0x000018ff01007387 */ /* 0x0003e20000100800 */
[----:B------:R-:W-:Y:S02]  /*0310*/  IMAD R9, R6, R7, RZ ;  /* 0x0000000706097224 */ /* 0x000fe400078e02ff */
[----:B------:R-:W-:Y:S01]  /*0320*/  IMAD.MOV.U32 R6, RZ, RZ, R8 ;  /* 0x000000ffff067224 */ /* 0x000fe200078e0008 */
[----:B------:R1:W-:Y:S01]  /*0330*/  STL [R1+0x1c], RZ ;  /* 0x00001cff01007387 */ /* 0x0003e20000100800 */
[----:B------:R-:W-:-:S03]  /*0340*/  IMAD.HI.U32 R5, R5, R9, R4 ;  /* 0x0000000905057227 */ /* 0x000fc600078e0004 */
[----:B------:R1:W-:Y:S03]  /*0350*/  STL [R1], RZ ;  /* 0x000000ff01007387 */ /* 0x0003e60000100800 */
[----:B------:R-:W-:Y:S01]  /*0360*/  IMAD.HI.U32 R5, R5, R6, RZ ;  /* 0x0000000605057227 */ /* 0x000fe200078e00ff */
[----:B------:R1:W-:Y:S03]  /*0370*/  STL [R1+0x4], RZ ;  /* 0x000004ff01007387 */ /* 0x0003e60000100800 */
[----:B------:R-:W-:Y:S01]  /*0380*/  IMAD R2, R5, R2, R6 ;  /* 0x0000000205027224 */ /* 0x000fe200078e0206 */
[----:B------:R1:W-:Y:S04]  /*0390*/  STL [R1+0x8], RZ ;  /* 0x000008ff01007387 */ /* 0x0003e80000100800 */
[----:B------:R-:W-:Y:S01]  /*03a0*/  ISETP.GT.U32.AND P1, PT, R7, R2, PT ;  /* 0x000000020700720c */ /* 0x000fe20003f24070 */
[----:B------:R1:W-:Y:S04]  /*03b0*/  STL [R1+0xc], RZ ;  /* 0x00000cff01007387 */ /* 0x0003e80000100800 */
[----:B------:R1:W-:Y:S04]  /*03c0*/  STL [R1+0x60], RZ ;  /* 0x000060ff01007387 */ /* 0x0003e80000100800 */
[----:B------:R1:W-:Y:S04]  /*03d0*/  STL [R1+0x64], RZ ;  /* 0x000064ff01007387 */ /* 0x0003e80000100800 */
[----:B------:R-:W-:Y:S01]  /*03e0*/  @!P1 IMAD.IADD R2, R2, 0x1, -R7 ;  /* 0x0000000102029824 */ /* 0x000fe200078e0a07 */
[----:B------:R1:W-:Y:S01]  /*03f0*/  STL [R1+0x68], RZ ;  /* 0x000068ff01007387 */ /* 0x0003e20000100800 */
[----:B------:R-:W-:-:S02]  /*0400*/  @!P1 IADD3 R5, R5, 0x1, RZ ;  /* 0x0000000105059810 */ /* 0x000fc40007ffe0ff */
[----:B------:R-:W-:Y:S01]  /*0410*/  ISETP.NE.AND P1, PT, R0, RZ, PT ;  /* 0x000000ff0000720c */ /* 0x000fe20003f25270 */
[----:B------:R1:W-:Y:S01]  /*0420*/  STL [R1+0x6c], RZ ;  /* 0x00006cff01007387 */ /* 0x0003e20000100800 */
[----:B------:R-:W-:Y:S02]  /*0430*/  ISETP.GE.U32.AND P0, PT, R2, R7, PT ;  /* 0x000000070200720c */ /* 0x000fe40003f06070 */
[----:B------:R-:W-:Y:S01]  /*0440*/  LOP3.LUT R2, R3, R0, RZ, 0x3c, !PT ;  /* 0x0000000003027212 */ /* 0x000fe200078e3cff */
[----:B------:R1:W-:Y:S03]  /*0450*/  STL [R1+0x70], RZ ;  /* 0x000070ff01007387 */ /* 0x0003e60000100800 */
[----:B------:R-:W-:Y:S01]  /*0460*/  ISETP.GE.AND P2, PT, R2, RZ, PT ;  /* 0x000000ff0200720c */ /* 0x000fe20003f46270 */
[----:B------:R1:W-:Y:S01]  /*0470*/  STL [R1+0x74], RZ ;  /* 0x000074ff01007387 */ /* 0x0003e20000100800 */
[----:B------:R-:W-:-:S03]  /*0480*/  IMAD.MOV.U32 R2, RZ, RZ, c[0x0][0x178] ;  /* 0x00005e00ff027624 */ /* 0x000fc600078e00ff */
[----:B------:R1:W-:Y:S02]  /*0490*/  STL [R1+0x78], RZ ;  /* 0x000078ff01007387 */ /* 0x0003e40000100800 */
[----:B------:R-:W-:Y:S02]  /*04a0*/  @P0 IADD3 R5, R5, 0x1, RZ ;  /* 0x0000000105050810 */ /* 0x000fe40007ffe0ff */
[----:B------:R1:W-:Y:S01]  /*04b0*/  STL [R1+0x7c], RZ ;  /* 0x00007cff01007387 */ /* 0x0003e20000100800 */
[----:B------:R-:W-:Y:S02]  /*04c0*/  IADD3 R2, R2, 0x1ff, RZ ;  /* 0x000001ff02027810 */ /* 0x000fe40007ffe0ff */
[----:B------:R-:W-:Y:S01]  /*04d0*/  IMAD.MOV.U32 R4, RZ, RZ, R5 ;  /* 0x000000ffff047224 */ /* 0x000fe200078e0005 */
[----:B------:R1:W-:Y:S01]  /*04e0*/  STL [R1+0x80], RZ ;  /* 0x000080ff01007387 */ /* 0x0003e20000100800 */
[----:B------:R-:W-:Y:S02]  /*04f0*/  SHF.R.S32.HI R5, RZ, 0x1f, R2 ;  /* 0x0000001fff057819 */ /* 0x000fe40000011402 */
[----:B------:R-:W-:Y:S01]  /*0500*/  @!P2 IMAD.MOV R4, RZ, RZ, -R4 ;  /* 0x000000ffff04a224 */ /* 0x000fe200078e0a04 */
[----:B------:R1:W-:Y:S01]  /*0510*/  STL [R1+0x84], RZ ;  /* 0x000084ff01007387 */ /* 0x0003e20000100800 */
[----:B------:R-:W-:-:S02]  /*0520*/  @!P1 LOP3.LUT R4, RZ, R0, RZ, 0x33, !PT ;  /* 0x00000000ff049212 */ /* 0x000fc400078e33ff */
[----:B------:R-:W-:Y:S01]  /*0530*/  LEA.HI R5, R5, R2, RZ, 0x9 ;  /* 0x0000000205057211 */ /* 0x000fe200078f48ff */
[----:B------:R1:W-:Y:S02]  /*0540*/  STL [R1+0x88], RZ ;  /* 0x000088ff01007387 */ /* 0x0003e40000100800 */
[----:B------:R-:W-:Y:S02]  /*0550*/  IMAD.SHL.U32 R2, R4, 0x8, RZ ;  /* 0x0000000804027824 */ /* 0x000fe400078e00ff */
[----:B------:R1:W-:Y:S01]  /*0560*/  STL [R1+0x8c], RZ ;  /* 0x00008cff01007387 */ /* 0x0003e20000100800 */
[----:B------:R-:W-:Y:S02]  /*0570*/  IMAD.MOV R4, RZ, RZ, -R4 ;  /* 0x000000ffff047224 */ /* 0x000fe400078e0a04 */
[----:B------:R-:W-:Y:S01]  /*0580*/  LEA.HI.SX32 R5, R5, -R2, 0x17 ;  /* 0x8000000205057211 */ /* 0x000fe200078fbaff */
[----:B------:R1:W-:Y:S01]  /*0590*/  STL [R1+0x90], RZ ;  /* 0x000090ff01007387 */ /* 0x0003e20000100800 */
[----:B------:R-:W-:-:S02]  /*05a0*/  IMAD R9, R0, R4, R3 ;  /* 0x0000000400097224 */ /* 0x000fc400078e0203 */
[----:B------:R-:W-:Y:S01]  /*05b0*/  IMNMX R10, R5, 0x8, PT ;  /* 0x00000008050a7817 */ /* 0x000fe20003800200 */
[----:B------:R1:W-:Y:S01]  /*05c0*/  STL [R1+0x94], RZ ;  /* 0x000094ff01007387 */ /* 0x0003e20000100800 */
[----:B------:R-:W-:Y:S02]  /*05d0*/  IMAD.MOV.U32 R4, RZ, RZ, RZ ;  /* 0x000000ffff047224 */ /* 0x000fe400078e00ff */
[-C--:B------:R-:W-:Y:S01]  /*05e0*/  IABS R8, R10.reuse ;  /* 0x0000000a00087213 */ /* 0x080fe20000000000 */
[----:B------:R1:W-:Y:S01]  /*05f0*/  STL [R1+0x98], RZ ;  /* 0x000098ff01007387 */ /* 0x0003e20000100800 */
[----:B------:R-:W-:Y:S02]  /*0600*/  IABS R0, R10 ;  /* 0x0000000a00007213 */ /* 0x000fe40000000000 */
[----:B------:R-:W0:Y:S01]  /*0610*/  I2F.RP R6, R8 ;  /* 0x0000000800067306 */ /* 0x000e220000209400 */
[----:B------:R1:W-:Y:S04]  /*0620*/  STL [R1+0x9c], RZ ;  /* 0x00009cff01007387 */ /* 0x0003e80000100800 */
[----:B------:R1:W-:Y:S04]  /*0630*/  STL [R1+0xa0], RZ ;  /* 0x0000a0ff01007387 */ /* 0x0003e80000100800 */
[----:B------:R1:W-:Y:S04]  /*0640*/  STL [R1+0xa4], RZ ;  /* 0x0000a4ff01007387 */ /* 0x0003e80000100800 */
[----:B------:R1:W-:Y:S01]  /*0650*/  STL [R1+0xa8], RZ ;  /* 0x0000a8ff01007387 */ /* 0x0003e20000100800 */
[----:B0-----:R-:W0:Y:S03]  /*0660*/  MUFU.RCP R6, R6 ;  /* 0x0000000600067308 */ /* 0x001e260000001000 */
[----:B------:R1:W-:Y:S04]  /*0670*/  STL [R1+0xac], RZ ;  /* 0x0000acff01007387 */ /* 0x0003e80000100800 */
[----:B------:R1:W-:Y:S04]  /*0680*/  STL [R1+0xb0], RZ ;  /* 0x0000b0ff01007387 */ /* 0x0003e80000100800 */
[----:B------:R1:W-:Y:S04]  /*0690*/  STL [R1+0xb4], RZ ;  /* 0x0000b4ff01007387 */ /* 0x0003e80000100800 */
[----:B------:R1:W-:Y:S01]  /*06a0*/  STL [R1+0xb8], RZ ;  /* 0x0000b8ff01007387 */ /* 0x0003e20000100800 */
[----:B0-----:R-:W-:-:S03]  /*06b0*/  IADD3 R5, R6, 0xffffffe, RZ ;  /* 0x0ffffffe06057810 */ /* 0x001fc60007ffe0ff */
[----:B------:R1:W-:Y:S04]  /*06c0*/  STL [R1+0xbc], RZ ;  /* 0x0000bcff01007387 */ /* 0x0003e80000100800 */
[----:B------:R1:W-:Y:S01]  /*06d0*/  STL [R1+0xc0], RZ ;  /* 0x0000c0ff01007387 */ /* 0x0003e20000100800 */
[----:B------:R-:W0:Y:S03]  /*06e0*/  F2I.FTZ.U32.TRUNC.NTZ R5, R5 ;  /* 0x0000000500057305 */ /* 0x000e26000021f000 */
[----:B------:R1:W-:Y:S04]  /*06f0*/  STL [R1+0xc4], RZ ;  /* 0x0000c4ff01007387 */ /* 0x0003e80000100800 */
[----:B------:R1:W-:Y:S04]  /*0700*/  STL [R1+0xc8], RZ ;  /* 0x0000c8ff01007387 */ /* 0x0003e80000100800 */
[----:B------:R1:W-:Y:S04]  /*0710*/  STL [R1+0xcc], RZ ;  /* 0x0000ccff01007387 */ /* 0x0003e80000100800 */
[----:B------:R1:W-:Y:S01]  /*0720*/  STL [R1+0xd0], RZ ;  /* 0x0000d0ff01007387 */ /* 0x0003e20000100800 */
[----:B0-----:R-:W-:-:S03]  /*0730*/  IMAD.MOV R7, RZ, RZ, -R5 ;  /* 0x000000ffff077224 */ /* 0x001fc600078e0a05 */
[----:B------:R1:W-:Y:S01]  /*0740*/  STL [R1+0xd4], RZ ;  /* 0x0000d4ff01007387 */ /* 0x0003e20000100800 */
[----:B------:R-:W-:Y:S01]  /*0750*/  IMAD.MOV.U32 R3, RZ, RZ, R7 ;  /* 0x000000ffff037224 */ /* 0x000fe200078e0007 */
[----:B------:R-:W-:Y:S02]  /*0760*/  IABS R7, R9 ;  /* 0x0000000900077213 */ /* 0x000fe40000000000 */
[----:B------:R1:W-:Y:S01]  /*0770*/  STL [R1+0xd8], RZ ;  /* 0x0000d8ff01007387 */ /* 0x0003e20000100800 */
[----:B------:R-:W-:-:S03]  /*0780*/  IMAD R3, R3, R8, RZ ;  /* 0x0000000803037224 */ /* 0x000fc600078e02ff */
[----:B------:R1:W-:Y:S01]  /*0790*/  STL [R1+0xdc], RZ ;  /* 0x0000dcff01007387 */ /* 0x0003e20000100800 */
[----:B------:R-:W-:-:S03]  /*07a0*/  IMAD.HI.U32 R4, R5, R3, R4 ;  /* 0x0000000305047227 */ /* 0x000fc600078e0004 */
[----:B------:R1:W-:Y:S01]  /*07b0*/  STL [R1+0xe0], RZ ;  /* 0x0000e0ff01007387 */ /* 0x0003e20000100800 */
[----:B------:R-:W-:Y:S02]  /*07c0*/  IMAD.MOV R3, RZ, RZ, -R0 ;  /* 0x000000ffff037224 */ /* 0x000fe400078e0a00 */
[----:B------:R-:W-:Y:S01]  /*07d0*/  IMAD.HI.U32 R0, R4, R7, RZ ;  /* 0x0000000704007227 */ /* 0x000fe200078e00ff */
[----:B------:R1:W-:Y:S03]  /*07e0*/  STL [R1+0xe4], RZ ;  /* 0x0000e4ff01007387 */ /* 0x0003e60000100800 */
[----:B------:R-:W-:Y:S01]  /*07f0*/  IMAD R3, R0, R3, R7 ;  /* 0x0000000300037224 */ /* 0x000fe200078e0207 */
[----:B------:R1:W-:Y:S01]  /*0800*/  STL [R1+0xe8], RZ ;  /* 0x0000e8ff01007387 */ /* 0x0003e20000100800 */
[----:B------:R-:W-:-:S03]  /*0810*/  CS2R R6, SRZ ;  /* 0x0000000000067805 */ /* 0x000fc6000001ff00 */
[----:B------:R1:W-:Y:S01]  /*0820*/  STL [R1+0xec], RZ ;  /* 0x0000ecff01007387 */ /* 0x0003e20000100800 */
[----:B------:R-:W-:-:S03]  /*0830*/  ISETP.GT.U32.AND P1, PT, R8, R3, PT ;  /* 0x000000030800720c */ /* 0x000fc60003f24070 */
[----:B------:R1:W-:Y:S04]  /*0840*/  STL [R1+0xf0], RZ ;  /* 0x0000f0ff01007387 */ /* 0x0003e80000100800 */
[----:B------:R1:W-:Y:S04]  /*0850*/  STL [R1+0xf4], RZ ;  /* 0x0000f4ff01007387 */ /* 0x0003e80000100800 */
[----:B------:R1:W-:Y:S02]  /*0860*/  STL [R1+0xf8], RZ ;  /* 0x0000f8ff01007387 */ /* 0x0003e40000100800 */
[----:B------:R-:W-:Y:S01]  /*0870*/  @!P1 IMAD.IADD R3, R3, 0x1, -R8 ;  /* 0x0000000103039824 */ /* 0x000fe200078e0a08 */
[----:B------:R-:W-:Y:S01]  /*0880*/  @!P1 IADD3 R0, R0, 0x1, RZ ;  /* 0x0000000100009810 */ /* 0x000fe20007ffe0ff */
[----:B------:R1:W-:Y:S01]  /*0890*/  STL [R1+0xfc], RZ ;  /* 0x0000fcff01007387 */ /* 0x0003e20000100800 */
[----:B------:R-:W-:-:S02]  /*08a0*/  ISETP.NE.AND P1, PT, R10, RZ, PT ;  /* 0x000000ff0a00720c */ /* 0x000fc40003f25270 */
[----:B------:R-:W-:Y:S01]  /*08b0*/  ISETP.GE.U32.AND P0, PT, R3, R8, PT ;  /* 0x000000080300720c */ /* 0x000fe20003f06070 */
[----:B------:R1:W-:Y:S01]  /*08c0*/  STL [R1+0x100], RZ ;  /* 0x000100ff01007387 */ /* 0x0003e20000100800 */
[----:B------:R-:W-:-:S03]  /*08d0*/  LOP3.LUT R3, R9, R10, RZ, 0x3c, !PT ;  /* 0x0000000a09037212 */ /* 0x000fc600078e3cff */
[----:B------:R1:W-:Y:S01]  /*08e0*/  STL [R1+0x104], RZ ;  /* 0x000104ff01007387 */ /* 0x0003e20000100800 */
[----:B------:R-:W-:Y:S01]  /*08f0*/  ISETP.GE.AND P2, PT, R3, RZ, PT ;  /* 0x000000ff0300720c */ /* 0x000fe20003f46270 */
[----:B------:R-:W-:Y:S02]  /*0900*/  IMAD.MOV.U32 R3, RZ, RZ, c[0x0][0x180] ;  /* 0x00006000ff037624 */ /* 0x000fe400078e00ff */
[----:B------:R1:W-:Y:S03]  /*0910*/  STL [R1+0x108], RZ ;  /* 0x000108ff01007387 */ /* 0x0003e60000100800 */
[----:B------:R-:W-:Y:S01]  /*0920*/  IADD3 R3, R3, 0x1f, RZ ;  /* 0x0000001f03037810 */ /* 0x000fe20007ffe0ff */
[----:B------:R1:W-:Y:S01]  /*0930*/  STL [R1+0x10c], RZ ;  /* 0x00010cff01007387 */ /* 0x0003e20000100800 */
[----:B------:R-:W-:Y:S02]  /*0940*/  @P0 IADD3 R0, R0, 0x1, RZ ;  /* 0x0000000100000810 */ /* 0x000fe40007ffe0ff */
[----:B------:R-:W-:Y:S01]  /*0950*/  ISETP.GE.AND P0, PT, R3, 0x20, PT ;  /* 0x000000200300780c */ /* 0x000fe20003f06270 */
[----:B------:R1:W-:Y:S02]  /*0960*/  STL [R1+0x110], RZ ;  /* 0x000110ff01007387 */ /* 0x0003e40000100800 */
[----:B------:R-:W-:Y:S01]  /*0970*/  @!P2 IMAD.MOV R0, RZ, RZ, -R0 ;  /* 0x000000ffff00a224 */ /* 0x000fe200078e0a00 */
[----:B------:R-:W-:Y:S01]  /*0980*/  @!P1 LOP3.LUT R0, RZ, R10, RZ, 0x33, !PT ;  /* 0x0000000aff009212 */ /* 0x000fe200078e33ff */
[----:B------:R1:W-:Y:S04]  /*0990*/  STL [R1+0x114], RZ ;  /* 0x000114ff01007387 */ /* 0x0003e80000100800 */
[----:B------:R1:W-:Y:S01]  /*09a0*/  STL [R1+0x118], RZ ;  /* 0x000118ff01007387 */ /* 0x0003e20000100800 */
[----:B------:R-:W-:-:S02]  /*09b0*/  IMAD.MOV R5, RZ, RZ, -R0 ;  /* 0x000000ffff057224 */ /* 0x000fc400078e0a00 */
[----:B------:R-:W-:Y:S01]  /*09c0*/  IMAD.SHL.U32 R29, R0, 0x100, RZ ;  /* 0x00000100001d7824 */ /* 0x000fe200078e00ff */
[----:B------:R1:W-:Y:S01]  /*09d0*/  STL [R1+0x11c], RZ ;  /* 0x00011cff01007387 */ /* 0x0003e20000100800 */
[----:B------:R-:W-:Y:S02]  /*09e0*/  IMAD R5, R10, R5, R9 ;  /* 0x000000050a057224 */ /* 0x000fe400078e0209 */
[----:B------:R-:W-:Y:S01]  /*09f0*/  CS2R R8, SRZ ;  /* 0x0000000000087805 */ /* 0x000fe2000001ff00 */
[----:B------:R1:W-:Y:S01]  /*0a00*/  STL [R1+0x180], RZ ;  /* 0x000180ff01007387 */ /* 0x0003e20000100800 */
[----:B------:R-:W-:Y:S01]  /*0a10*/  IMAD.IADD R2, R2, 0x1, R5 ;  /* 0x0000000102027824 */ /* 0x000fe200078e0205 */
[----:B------:R-:W-:Y:S01]  /*0a20*/  CS2R R10, SRZ ;  /* 0x00000000000a7805 */ /* 0x000fe2000001ff00 */
[----:B------:R-:W-:Y:S01]  /*0a30*/  CS2R R4, SRZ ;  /* 0x0000000000047805 */ /* 0x000fe2000001ff00 */
[----:B------:R1:W-:Y:S01]  /*0a40*/  STL [R1+0x184], RZ ;  /* 0x000184ff01007387 */ /* 0x0003e20000100800 */
[----:B------:R-:W-:-:S03]  /*0a50*/  IMAD R28, R2, 0x200, R28 ;  /* 0x00000200021c7824 */ /* 0x000fc600078e021c */
[----:B------:R1:W-:Y:S02]  /*0a60*/  STL [R1+0x188], RZ ;  /* 0x000188ff01007387 */ /* 0x0003e40000100800 */
[----:B------:R-:W-:Y:S02]  /*0a70*/  IADD3 R0, R28, 0x100, RZ ;  /* 0x000001001c007810 */ /* 0x000fe40007ffe0ff */
[----:B------:R1:W-:Y:S04]  /*0a80*/  STL [R1+0x18c], RZ ;  /* 0x00018cff01007387 */ /* 0x0003e80000100800 */
        /* <DEDUP_REMOVED lines=139> */
[----:B------:R1:W-:Y:S04]  /*1340*/  STL [R1+0x8c4], R29 ;  /* 0x0008c41d01007387 */ /* 0x0003e80000100800 */
[----:B------:R1:W-:Y:S04]  /*1350*/  STL [R1+0x8c8], R28 ;  /* 0x0008c81c01007387 */ /* 0x0003e80000100800 */
        /* <DEDUP_REMOVED lines=17> */
[----:B------:R1:W-:Y:S01]  /*1470*/  STL [R1+0x8cc], R0 ;  /* 0x0008cc0001007387 */ /* 0x0003e20000100800 */
[----:B------:R-:W-:Y:S05]  /*1480*/  @!P0 BRA `(.L_x_0) ;  /* 0x0001ddc000008947 */ /* 0x000fea0003800000 */
[----:B------:R-:W-:Y:S01]  /*1490*/  IABS R2, c[0x0][0x178] ;  /* 0x00005e0000027a13 */ /* 0x000fe20000000000 */
[----:B------:R-:W-:Y:S01]  /*14a0*/  IMAD.MOV.U32 R19, RZ, RZ, R0 ;  /* 0x000000ffff137224 */ /* 0x000fe200078e0000 */
[----:B------:R-:W-:Y:S01]  /*14b0*/  IABS R7, c[0x0][0x17c] ;  /* 0x00005f0000077a13 */ /* 0x000fe20000000000 */
[----:B------:R-:W0:Y:S01]  /*14c0*/  S2R R15, SR_TID.X ;  /* 0x00000000000f7919 */ /* 0x000e220000002100 */
[----:B------:R-:W2:Y:S01]  /*14d0*/  I2F.RP R6, R2 ;  /* 0x0000000200067306 */ /* 0x000ea20000209400 */
[----:B------:R-:W-:-:S02]  /*14e0*/  IABS R10, R28 ;  /* 0x0000001c000a7213 */ /* 0x000fc40000000000 */
[----:B------:R-:W-:Y:S02]  /*14f0*/  ISETP.GE.AND P4, PT, R19, RZ, PT ;  /* 0x000000ff1300720c */ /* 0x000fe40003f86270 */
[----:B------:R-:W-:-:S03]  /*1500*/  ISETP.GE.AND P6, PT, R28, RZ, PT ;  /* 0x000000ff1c00720c */ /* 0x000fc60003fc6270 */
[----:B-1----:R-:W1:Y:S08]  /*1510*/  I2F.RP R0, R7 ;  /* 0x0000000700007306 */ /* 0x002e700000209400 */
[----:B--2---:R-:W2:Y:S01]  /*1520*/  MUFU.RCP R6, R6 ;  /* 0x0000000600067308 */ /* 0x004ea20000001000 */
[----:B0-----:R-:W-:-:S07]  /*1530*/  SHF.R.U32.HI R26, RZ, 0x5, R15 ;  /* 0x00000005ff1a7819 */ /* 0x001fce000001160f */
[----:B-1----:R-:W0:Y:S01]  /*1540*/  MUFU.RCP R0, R0 ;  /* 0x0000000000007308 */ /* 0x002e220000001000 */
[----:B------:R-:W-:-:S04]  /*1550*/  SGXT.U32 R26, R26, 0x3 ;  /* 0x000000031a1a781a */ /* 0x000fc80000000000 */
[----:B------:R-:W-:Y:S02]  /*1560*/  LOP3.LUT R26, R29, R26, RZ, 0xfc, !PT ;  /* 0x0000001a1d1a7212 */ /* 0x000fe400078efcff */
[----:B--2---:R-:W-:Y:S02]  /*1570*/  IADD3 R8, R6, 0xffffffe, RZ ;  /* 0x0ffffffe06087810 */ /* 0x004fe40007ffe0ff */
[----:B------:R-:W-:Y:S02]  /*1580*/  IABS R6, R19 ;  /* 0x0000001300067213 */ /* 0x000fe40000000000 */
[----:B------:R1:W2:Y:S01]  /*1590*/  F2I.FTZ.U32.TRUNC.NTZ R9, R8 ;  /* 0x0000000800097305 */ /* 0x0002a2000021f000 */
[----:B------:R-:W-:Y:S02]  /*15a0*/  LOP3.LUT R16, R26, 0xf0, RZ, 0xfc, !PT ;  /* 0x000000f01a107812 */ /* 0x000fe400078efcff */
[----:B0-----:R-:W-:Y:S02]  /*15b0*/  IADD3 R4, R0, 0xffffffe, RZ ;  /* 0x0ffffffe00047810 */ /* 0x001fe40007ffe0ff */
[----:B------:R-:W-:-:S02]  /*15c0*/  IABS R12, R16 ;  /* 0x00000010000c7213 */ /* 0x000fc40000000000 */
[C---:B------:R-:W-:Y:S01]  /*15d0*/  LOP3.LUT R15, R26.reuse, 0xe8, RZ, 0xfc, !PT ;  /* 0x000000e81a0f7812 */ /* 0x040fe200078efcff */
[----:B------:R-:W0:Y:S01]  /*15e0*/  F2I.FTZ.U32.TRUNC.NTZ R5, R4 ;  /* 0x0000000400057305 */ /* 0x000e22000021f000 */
[----:B-1----:R-:W-:Y:S01]  /*15f0*/  IMAD.MOV.U32 R8, RZ, RZ, RZ ;  /* 0x000000ffff087224 */ /* 0x002fe200078e00ff */
[----:B------:R-:W-:Y:S02]  /*1600*/  LOP3.LUT R14, R26, 0xe0, RZ, 0xfc, !PT ;  /* 0x000000e01a0e7812 */ /* 0x000fe400078efcff */
[----:B------:R-:W-:Y:S02]  /*1610*/  ISETP.GE.AND P3, PT, R16, RZ, PT ;  /* 0x000000ff1000720c */ /* 0x000fe40003f66270 */
[C---:B------:R-:W-:Y:S01]  /*1620*/  LOP3.LUT R21, R26.reuse, 0x30, RZ, 0xfc, !PT ;  /* 0x000000301a157812 */ /* 0x040fe200078efcff */
[----:B--2---:R-:W-:Y:S01]  /*1630*/  IMAD.MOV R11, RZ, RZ, -R9 ;  /* 0x000000ffff0b7224 */ /* 0x004fe200078e0a09 */
[C---:B------:R-:W-:Y:S02]  /*1640*/  LOP3.LUT R18, R26.reuse, 0x20, RZ, 0xfc, !PT ;  /* 0x000000201a127812 */ /* 0x040fe400078efcff */
[----:B------:R-:W-:Y:S01]  /*1650*/  LOP3.LUT R19, R26, 0x10, RZ, 0xfc, !PT ;  /* 0x000000101a137812 */ /* 0x000fe200078efcff */
[----:B------:R-:W-:Y:S01]  /*1660*/  IMAD R11, R11, R2, RZ ;  /* 0x000000020b0b7224 */ /* 0x000fe200078e02ff */
[----:B------:R-:W-:-:S02]  /*1670*/  IABS R18, R18 ;  /* 0x0000001200127213 */ /* 0x000fc40000000000 */
[----:B------:R-:W-:Y:S01]  /*1680*/  IABS R19, R19 ;  /* 0x0000001300137213 */ /* 0x000fe20000000000 */
[----:B------:R-:W-:-:S04]  /*1690*/  IMAD.HI.U32 R9, R9, R11, R8 ;  /* 0x0000000b09097227 */ /* 0x000fc800078e0008 */
[----:B------:R-:W-:Y:S02]  /*16a0*/  IMAD.MOV.U32 R11, RZ, RZ, R6 ;  /* 0x000000ffff0b7224 */ /* 0x000fe400078e0006 */
[----:B------:R-:W-:Y:S01]  /*16b0*/  IMAD.MOV.U32 R6, RZ, RZ, R10 ;  /* 0x000000ffff067224 */ /* 0x000fe200078e000a */
[----:B------:R-:W-:Y:S01]  /*16c0*/  IABS R10, R15 ;  /* 0x0000000f000a7213 */ /* 0x000fe20000000000 */
[----:B------:R-:W-:-:S04]  /*16d0*/  IMAD.HI.U32 R0, R9, R11, RZ ;  /* 0x0000000b09007227 */ /* 0x000fc800078e00ff */
[----:B------:R-:W-:Y:S02]  /*16e0*/  IMAD.MOV R0, RZ, RZ, -R0 ;  /* 0x000000ffff007224 */ /* 0x000fe400078e0a00 */
[----:B------:R-:W-:-:S04]  /*16f0*/  IMAD.HI.U32 R9, R9, R6, RZ ;  /* 0x0000000609097227 */ /* 0x000fc800078e00ff */
[C---:B------:R-:W-:Y:S02]  /*1700*/  IMAD R11, R2.reuse, R0, R11 ;  /* 0x00000000020b7224 */ /* 0x040fe400078e020b */
[----:B0-----:R-:W-:Y:S02]  /*1710*/  IMAD.MOV R4, RZ, RZ, -R5 ;  /* 0x000000ffff047224 */ /* 0x001fe400078e0a05 */
[----:B------:R-:W-:Y:S01]  /*1720*/  IMAD.MOV R9, RZ, RZ, -R9 ;  /* 0x000000ffff097224 */ /* 0x000fe200078e0a09 */
[C---:B------:R-:W-:Y:S01]  /*1730*/  ISETP.GT.U32.AND P0, PT, R2.reuse, R11, PT ;  /* 0x0000000b0200720c */ /* 0x040fe20003f04070 */
[----:B------:R-:W-:Y:S02]  /*1740*/  IMAD.MOV.U32 R0, RZ, RZ, R4 ;  /* 0x000000ffff007224 */ /* 0x000fe400078e0004 */
[----:B------:R-:W-:Y:S02]  /*1750*/  IMAD R9, R2, R9, R6 ;  /* 0x0000000902097224 */ /* 0x000fe400078e0206 */
[----:B------:R-:W-:-:S02]  /*1760*/  IMAD R13, R0, R7, RZ ;  /* 0x00000007000d7224 */ /* 0x000fc400078e02ff */
[----:B------:R-:W-:Y:S01]  /*1770*/  IMAD.MOV.U32 R4, RZ, RZ, RZ ;  /* 0x000000ffff047224 */ /* 0x000fe200078e00ff */
[----:B------:R-:W-:-:S03]  /*1780*/  ISETP.GT.U32.AND P1, PT, R2, R9, PT ;  /* 0x000000090200720c */ /* 0x000fc60003f24070 */
[----:B------:R-:W-:Y:S01]  /*1790*/  IMAD.HI.U32 R0, R5, R13, R4 ;  /* 0x0000000d05007227 */ /* 0x000fe200078e0004 */
[----:B------:R-:W-:Y:S02]  /*17a0*/  IABS R13, R14 ;  /* 0x0000000e000d7213 */ /* 0x000fe40000000000 */
[----:B------:R-:W-:Y:S01]  /*17b0*/  SHF.R.S32.HI R4, RZ, 0x1f, R3 ;  /* 0x0000001fff047819 */ /* 0x000fe20000011403 */
[--C-:B------:R-:W-:Y:S01]  /*17c0*/  @!P0 IMAD.IADD R11, R11, 0x1, -R2.reuse ;  /* 0x000000010b0b8824 */ /* 0x100fe200078e0a02 */
[----:B------:R-:W-:Y:S01]  /*17d0*/  ISETP.GE.AND P0, PT, R14, RZ, PT ;  /* 0x000000ff0e00720c */ /* 0x000fe20003f06270 */
[----:B------:R-:W-:Y:S01]  /*17e0*/  IMAD.HI.U32 R5, R0, R12, RZ ;  /* 0x0000000c00057227 */ /* 0x000fe200078e00ff */
[----:B------:R-:W-:Y:S02]  /*17f0*/  LOP3.LUT R14, R26, 0xc8, RZ, 0xfc, !PT ;  /* 0x000000c81a0e7812 */ /* 0x000fe400078efcff */
[----:B------:R-:W-:Y:S01]  /*1800*/  ISETP.GT.U32.AND P2, PT, R2, R11, PT ;  /* 0x0000000b0200720c */ /* 0x000fe20003f44070 */
[----:B------:R-:W-:Y:S01]  /*1810*/  IMAD.MOV R5, RZ, RZ, -R5 ;  /* 0x000000ffff057224 */ /* 0x000fe200078e0a05 */
[----:B------:R-:W-:Y:S01]  /*1820*/  LEA.HI R3, R4, R3, RZ, 0x5 ;  /* 0x0000000304037211 */ /* 0x000fe200078f28ff */
[----:B------:R-:W-:Y:S01]  /*1830*/  @!P1 IMAD.IADD R9, R9, 0x1, -R2 ;  /* 0x0000000109099824 */ /* 0x000fe200078e0a02 */
[----:B------:R-:W-:Y:S01]  /*1840*/  LOP3.LUT R4, RZ, c[0x0][0x178], RZ, 0x33, !PT ;  /* 0x00005e00ff047a12 */ /* 0x000fe200078e33ff */
[----:B------:R-:W-:Y:S01]  /*1850*/  IMAD R12, R7, R5, R12 ;  /* 0x00000005070c7224 */ /* 0x000fe200078e020c */
[----:B------:R-:W-:Y:S01]  /*1860*/  IABS R5, R14 ;  /* 0x0000000e00057213 */ /* 0x000fe20000000000 */
[----:B------:R-:W-:Y:S01]  /*1870*/  IMAD.HI.U32 R6, R0, R10, RZ ;  /* 0x0000000a00067227 */ /* 0x000fe200078e00ff */
[----:B------:R-:W-:Y:S01]  /*1880*/  ISETP.GT.U32.AND P5, PT, R2, R9, PT ;  /* 0x000000090200720c */ /* 0x000fe20003fa4070 */
[----:B------:R0:W-:Y:S01]  /*1890*/  STL [R1+0x44], R3 ;  /* 0x0000440301007387 */ /* 0x0001e20000100800 */
[----:B------:R-:W-:Y:S01]  /*18a0*/  ISETP.GE.AND P1, PT, R15, RZ, PT ;  /* 0x000000ff0f00720c */ /* 0x000fe20003f26270 */
[----:B------:R-:W-:-:S02]  /*18b0*/  IMAD.MOV R6, RZ, RZ, -R6 ;  /* 0x000000ffff067224 */ /* 0x000fc400078e0a06 */
[----:B------:R-:W-:Y:S01]  /*18c0*/  @!P2 IMAD.IADD R11, R11, 0x1, -R2 ;  /* 0x000000010b0ba824 */ /* 0x000fe200078e0a02 */
[C---:B------:R-:W-:Y:S01]  /*18d0*/  ISETP.GT.U32.AND P2, PT, R7.reuse, R12, PT ;  /* 0x0000000c0700720c */ /* 0x040fe20003f44070 */
[----:B------:R-:W-:Y:S02]  /*18e0*/  IMAD R10, R7, R6, R10 ;  /* 0x00000006070a7224 */ /* 0x000fe400078e020a */
[----:B------:R-:W-:-:S04]  /*18f0*/  IMAD.HI.U32 R8, R0, R13, RZ ;  /* 0x0000000d00087227 */ /* 0x000fc800078e00ff */
[----:B------:R-:W-:Y:S01]  /*1900*/  @!P5 IMAD.IADD R9, R9, 0x1, -R2 ;  /* 0x000000010909d824 */ /* 0x000fe200078e0a02 */
[----:B------:R-:W-:Y:S01]  /*1910*/  ISETP.NE.AND P5, PT, RZ, c[0x0][0x178], PT ;  /* 0x00005e00ff007a0c */ /* 0x000fe20003fa5270 */
[----:B------:R-:W-:Y:S01]  /*1920*/  @!P4 IMAD.MOV R11, RZ, RZ, -R11 ;  /* 0x000000ffff0bc224 */ /* 0x000fe200078e0a0b */
[C---:B------:R-:W-:Y:S01]  /*1930*/  ISETP.GT.U32.AND P4, PT, R7.reuse, R10, PT ;  /* 0x0000000a0700720c */ /* 0x040fe20003f84070 */
[----:B------:R-:W-:Y:S02]  /*1940*/  IMAD.MOV R8, RZ, RZ, -R8 ;  /* 0x000000ffff087224 */ /* 0x000fe400078e0a08 */
[----:B------:R-:W-:Y:S01]  /*1950*/  @!P2 IMAD.IADD R12, R12, 0x1, -R7 ;  /* 0x000000010c0ca824 */ /* 0x000fe200078e0a07 */
[----:B------:R-:W-:Y:S01]  /*1960*/  SEL R11, R4, R11, !P5 ;  /* 0x0000000b040b7207 */ /* 0x000fe20006800000 */
[----:B------:R-:W-:Y:S02]  /*1970*/  @!P6 IMAD.MOV R9, RZ, RZ, -R9 ;  /* 0x000000ffff09e224 */ /* 0x000fe400078e0a09 */
[C---:B------:R-:W-:Y:S01]  /*1980*/  IMAD R8, R7.reuse, R8, R13 ;  /* 0x0000000807087224 */ /* 0x040fe200078e020d */
[----:B------:R-:W-:Y:S01]  /*1990*/  ISETP.GT.U32.AND P6, PT, R7, R12, PT ;  /* 0x0000000c0700720c */ /* 0x000fe20003fc4070 */
[----:B0-----:R-:W-:Y:S01]  /*19a0*/  IMAD.HI.U32 R3, R0, R5, RZ ;  /* 0x0000000500037227 */ /* 0x001fe200078e00ff */
[----:B------:R-:W-:Y:S01]  /*19b0*/  LOP3.LUT R13, R26, 0xd0, RZ, 0xfc, !PT ;  /* 0x000000d01a0d7812 */ /* 0x000fe200078efcff */
[----:B------:R0:W-:Y:S01]  /*19c0*/  STL [R1+0x4c], R11 ;  /* 0x00004c0b01007387 */ /* 0x0001e20000100800 */
[----:B------:R-:W-:Y:S01]  /*19d0*/  SEL R4, R4, R9, !P5 ;  /* 0x0000000904047207 */ /* 0x000fe20006800000 */
[----:B------:R-:W-:Y:S01]  /*19e0*/  @!P4 IMAD.IADD R10, R10, 0x1, -R7 ;  /* 0x000000010a0ac824 */ /* 0x000fe200078e0a07 */
[----:B------:R-:W-:-:S02]  /*19f0*/  IABS R6, R13 ;  /* 0x0000000d00067213 */ /* 0x000fc40000000000 */
[----:B------:R-:W-:Y:S01]  /*1a00*/  ISETP.GT.U32.AND P2, PT, R7, R8, PT ;  /* 0x000000080700720c */ /* 0x000fe20003f44070 */
[----:B------:R1:W-:Y:S01]  /*1a10*/  STL [R1+0x48], R4 ;  /* 0x0000480401007387 */ /* 0x0003e20000100800 */
[----:B------:R-:W-:Y:S01]  /*1a20*/  ISETP.GE.AND P5, PT, R13, RZ, PT ;  /* 0x000000ff0d00720c */ /* 0x000fe20003fa6270 */
[----:B------:R-:W-:Y:S01]  /*1a30*/  IMAD.HI.U32 R2, R0, R6, RZ ;  /* 0x0000000600027227 */ /* 0x000fe200078e00ff */
[C---:B------:R-:W-:Y:S02]  /*1a40*/  LOP3.LUT R13, R26.reuse, 0xb0, RZ, 0xfc, !PT ;  /* 0x000000b01a0d7812 */ /* 0x040fe400078efcff */
[----:B0-----:R-:W-:Y:S01]  /*1a50*/  LOP3.LUT R11, R26, 0xc0, RZ, 0xfc, !PT ;  /* 0x000000c01a0b7812 */ /* 0x001fe200078efcff */
[----:B------:R-:W-:Y:S01]  /*1a60*/  @!P6 IMAD.IADD R12, R12, 0x1, -R7 ;  /* 0x000000010c0ce824 */ /* 0x000fe200078e0a07 */
[C---:B------:R-:W-:Y:S01]  /*1a70*/  ISETP.GT.U32.AND P6, PT, R7.reuse, R10, PT ;  /* 0x0000000a0700720c */ /* 0x040fe20003fc4070 */
[----:B------:R-:W-:Y:S01]  /*1a80*/  IMAD.MOV R2, RZ, RZ, -R2 ;  /* 0x000000ffff027224 */ /* 0x000fe200078e0a02 */
[----:B------:R-:W-:Y:S01]  /*1a90*/  IABS R28, R13 ;  /* 0x0000000d001c7213 */ /* 0x000fe20000000000 */
[----:B-1----:R-:W-:Y:S01]  /*1aa0*/  IMAD.MOV R4, RZ, RZ, -R3 ;  /* 0x000000ffff047224 */ /* 0x002fe200078e0a03 */
[----:B------:R-:W-:Y:S01]  /*1ab0*/  IABS R3, R11 ;  /* 0x0000000b00037213 */ /* 0x000fe20000000000 */
[C---:B------:R-:W-:Y:S01]  /*1ac0*/  IMAD R6, R7.reuse, R2, R6 ;  /* 0x0000000207067224 */ /* 0x040fe200078e0206 */
[----:B------:R-:W-:Y:S01]  /*1ad0*/  LOP3.LUT R9, R26, 0xa0, RZ, 0xfc, !PT ;  /* 0x000000a01a097812 */ /* 0x000fe200078efcff */
[----:B------:R-:W-:Y:S01]  /*1ae0*/  IMAD.MOV.U32 R15, RZ, RZ, R12 ;  /* 0x000000ffff0f7224 */ /* 0x000fe200078e000c */
[----:B------:R-:W-:Y:S01]  /*1af0*/  ISETP.GE.AND P4, PT, R14, RZ, PT ;  /* 0x000000ff0e00720c */ /* 0x000fe20003f86270 */
[C---:B------:R-:W-:Y:S01]  /*1b00*/  IMAD R4, R7.reuse, R4, R5 ;  /* 0x0000000407047224 */ /* 0x040fe200078e0205 */
[----:B------:R-:W-:Y:S01]  /*1b10*/  LOP3.LUT R5, R26, 0xa8, RZ, 0xfc, !PT ;  /* 0x000000a81a057812 */ /* 0x000fe200078efcff */
[----:B------:R-:W-:Y:S01]  /*1b20*/  @!P3 IMAD.MOV R15, RZ, RZ, -R15 ;  /* 0x000000ffff0fb224 */ /* 0x000fe200078e0a0f */
[C---:B------:R-:W-:Y:S01]  /*1b30*/  ISETP.GT.U32.AND P3, PT, R7.reuse, R6, PT ;  /* 0x000000060700720c */ /* 0x040fe20003f64070 */
[--C-:B------:R-:W-:Y:S01]  /*1b40*/  @!P6 IMAD.IADD R10, R10, 0x1, -R7.reuse ;  /* 0x000000010a0ae824 */ /* 0x100fe200078e0a07 */
[----:B------:R-:W-:Y:S01]  /*1b50*/  ISETP.GT.U32.AND P6, PT, R7, R4, PT ;  /* 0x000000040700720c */ /* 0x000fe20003fc4070 */
[----:B------:R-:W-:Y:S01]  /*1b60*/  @!P2 IMAD.IADD R8, R8, 0x1, -R7 ;  /* 0x000000010808a824 */ /* 0x000fe200078e0a07 */
[----:B------:R-:W-:Y:S01]  /*1b70*/  IABS R27, R5 ;  /* 0x00000005001b7213 */ /* 0x000fe20000000000 */
[----:B------:R-:W-:Y:S01]  /*1b80*/  IMAD.HI.U32 R2, R0, R3, RZ ;  /* 0x0000000300027227 */ /* 0x000fe200078e00ff */
[----:B------:R0:W-:Y:S01]  /*1b90*/  STL [R1+0x1c], R15 ;  /* 0x00001c0f01007387 */ /* 0x0001e20000100800 */
[----:B------:R-:W-:-:S02]  /*1ba0*/  IABS R14, R9 ;  /* 0x00000009000e7213 */ /* 0x000fc40000000000 */
[C---:B------:R-:W-:Y:S01]  /*1bb0*/  ISETP.GT.U32.AND P2, PT, R7.reuse, R8, PT ;  /* 0x000000080700720c */ /* 0x040fe20003f44070 */
[----:B------:R-:W-:Y:S02]  /*1bc0*/  IMAD.MOV R2, RZ, RZ, -R2 ;  /* 0x000000ffff027224 */ /* 0x000fe400078e0a02 */
[----:B------:R-:W-:Y:S02]  /*1bd0*/  IMAD.MOV.U32 R12, RZ, RZ, R10 ;  /* 0x000000ffff0c7224 */ /* 0x000fe400078e000a */
[--C-:B------:R-:W-:Y:S02]  /*1be0*/  @!P3 IMAD.IADD R6, R6, 0x1, -R7.reuse ;  /* 0x000000010606b824 */ /* 0x100fe400078e0a07 */
[----:B------:R-:W-:Y:S01]  /*1bf0*/  @!P6 IMAD.IADD R4, R4, 0x1, -R7 ;  /* 0x000000010404e824 */ /* 0x000fe200078e0a07 */
[----:B0-----:R-:W-:Y:S01]  /*1c00*/  LOP3.LUT R15, R26, 0x40, RZ, 0xfc, !PT ;  /* 0x000000401a0f7812 */ /* 0x001fe200078efcff */
[C---:B------:R-:W-:Y:S01]  /*1c10*/  IMAD R2, R7.reuse, R2, R3 ;  /* 0x0000000207027224 */ /* 0x040fe200078e0203 */
[----:B------:R-:W-:Y:S01]  /*1c20*/  ISETP.GT.U32.AND P6, PT, R7, R6, PT ;  /* 0x000000060700720c */ /* 0x000fe20003fc4070 */
[----:B------:R-:W-:-:S03]  /*1c30*/  IMAD.HI.U32 R3, R0, R28, RZ ;  /* 0x0000001c00037227 */ /* 0x000fc600078e00ff */
[C---:B------:R-:W-:Y:S01]  /*1c40*/  ISETP.GT.U32.AND P3, PT, R7.reuse, R2, PT ;  /* 0x000000020700720c */ /* 0x040fe20003f64070 */
[----:B------:R-:W-:Y:S02]  /*1c50*/  IMAD.MOV R3, RZ, RZ, -R3 ;  /* 0x000000ffff037224 */ /* 0x000fe400078e0a03 */
[----:B------:R-:W-:Y:S01]  /*1c60*/  @!P1 IMAD.MOV R12, RZ, RZ, -R12 ;  /* 0x000000ffff0c9224 */ /* 0x000fe200078e0a0c */
[----:B------:R-:W-:Y:S01]  /*1c70*/  ISETP.GT.U32.AND P1, PT, R7, R4, PT ;  /* 0x000000040700720c */ /* 0x000fe20003f24070 */
[----:B------:R-:W-:Y:S01]  /*1c80*/  @!P2 IMAD.IADD R8, R8, 0x1, -R7 ;  /* 0x000000010808a824 */ /* 0x000fe200078e0a07 */
[----:B------:R-:W-:Y:S01]  /*1c90*/  ISETP.GE.AND P2, PT, R11, RZ, PT ;  /* 0x000000ff0b00720c */ /* 0x000fe20003f46270 */
[----:B------:R-:W-:Y:S01]  /*1ca0*/  IMAD R28, R7, R3, R28 ;  /* 0x00000003071c7224 */ /* 0x000fe200078e021c */
[----:B------:R0:W-:Y:S01]  /*1cb0*/  STL [R1+0x18], R12 ;  /* 0x0000180c01007387 */ /* 0x0001e20000100800 */
[----:B------:R-:W-:Y:S01]  /*1cc0*/  IMAD.HI.U32 R11, R0, R27, RZ ;  /* 0x0000001b000b7227 */ /* 0x000fe200078e00ff */
[----:B------:R-:W-:-:S03]  /*1cd0*/  LOP3.LUT R3, R26, 0x90, RZ, 0xfc, !PT ;  /* 0x000000901a037812 */ /* 0x000fc600078efcff */
[----:B------:R-:W-:Y:S01]  /*1ce0*/  @!P6 IMAD.IADD R6, R6, 0x1, -R7 ;  /* 0x000000010606e824 */ /* 0x000fe200078e0a07 */
[----:B------:R-:W-:Y:S01]  /*1cf0*/  ISETP.GT.U32.AND P6, PT, R7, R28, PT ;  /* 0x0000001c0700720c */ /* 0x000fe20003fc4070 */
[----:B------:R-:W-:Y:S01]  /*1d00*/  IMAD.HI.U32 R10, R0, R14, RZ ;  /* 0x0000000e000a7227 */ /* 0x000fe200078e00ff */
[----:B------:R-:W-:-:S03]  /*1d10*/  IABS R16, R3 ;  /* 0x0000000300107213 */ /* 0x000fc60000000000 */
[----:B0-----:R-:W-:Y:S02]  /*1d20*/  IMAD.MOV.U32 R12, RZ, RZ, R8 ;  /* 0x000000ffff0c7224 */ /* 0x001fe400078e0008 */
[----:B------:R-:W-:Y:S02]  /*1d30*/  IMAD.MOV R8, RZ, RZ, -R11 ;  /* 0x000000ffff087224 */ /* 0x000fe400078e0a0b */
[----:B------:R-:W-:Y:S02]  /*1d40*/  @!P3 IMAD.IADD R2, R2, 0x1, -R7 ;  /* 0x000000010202b824 */ /* 0x000fe400078e0a07 */
[C---:B------:R-:W-:Y:S02]  /*1d50*/  IMAD R27, R7.reuse, R8, R27 ;  /* 0x00000008071b7224 */ /* 0x040fe400078e021b */
[----:B------:R-:W-:Y:S01]  /*1d60*/  @!P0 IMAD.MOV R12, RZ, RZ, -R12 ;  /* 0x000000ffff0c8224 */ /* 0x000fe200078e0a0c */
[----:B------:R-:W-:Y:S01]  /*1d70*/  ISETP.GT.U32.AND P3, PT, R7, R2, PT ;  /* 0x000000020700720c */ /* 0x000fe20003f64070 */
[----:B------:R-:W-:Y:S01]  /*1d80*/  IMAD.MOV R10, RZ, RZ, -R10 ;  /* 0x000000ffff0a7224 */ /* 0x000fe200078e0a0a */
[----:B------:R-:W-:Y:S01]  /*1d90*/  ISETP.GE.AND P0, PT, R13, RZ, PT ;  /* 0x000000ff0d00720c */ /* 0x000fe20003f06270 */
[----:B------:R-:W-:Y:S01]  /*1da0*/  @!P1 IMAD.IADD R4, R4, 0x1, -R7 ;  /* 0x0000000104049824 */ /* 0x000fe200078e0a07 */
[C---:B------:R-:W-:Y:S01]  /*1db0*/  ISETP.GT.U32.AND P1, PT, R7.reuse, R27, PT ;  /* 0x0000001b0700720c */ /* 0x040fe20003f24070 */
[----:B------:R0:W-:Y:S01]  /*1dc0*/  STL [R1+0x14], R12 ;  /* 0x0000140c01007387 */ /* 0x0001e20000100800 */
[----:B------:R-:W-:Y:S01]  /*1dd0*/  IMAD R14, R7, R10, R14 ;  /* 0x0000000a070e7224 */ /* 0x000fe200078e020e */
[----:B------:R-:W-:Y:S01]  /*1de0*/  LOP3.LUT R10, R26, 0x60, RZ, 0xfc, !PT ;  /* 0x000000601a0a7812 */ /* 0x000fe200078efcff */
[----:B------:R-:W-:-:S02]  /*1df0*/  IMAD.MOV.U32 R11, RZ, RZ, R4 ;  /* 0x000000ffff0b7224 */ /* 0x000fc400078e0004 */
[----:B------:R-:W-:Y:S02]  /*1e00*/  @!P6 IMAD.IADD R28, R28, 0x1, -R7 ;  /* 0x000000011c1ce824 */ /* 0x000fe400078e0a07 */
[----:B------:R-:W-:Y:S01]  /*1e10*/  @!P4 IMAD.MOV R11, RZ, RZ, -R11 ;  /* 0x000000ffff0bc224 */ /* 0x000fe200078e0a0b */
[C---:B------:R-:W-:Y:S01]  /*1e20*/  ISETP.GT.U32.AND P4, PT, R7.reuse, R14, PT ;  /* 0x0000000e0700720c */ /* 0x040fe20003f84070 */
[----:B------:R-:W-:Y:S01]  /*1e30*/  IMAD.HI.U32 R4, R0, R16, RZ ;  /* 0x0000001000047227 */ /* 0x000fe200078e00ff */
[----:B------:R-:W-:-:S03]  /*1e40*/  ISETP.GT.U32.AND P6, PT, R7, R28, PT ;  /* 0x0000001c0700720c */ /* 0x000fc60003fc4070 */
[----:B0-----:R-:W-:Y:S02]  /*1e50*/  IMAD.MOV.U32 R12, RZ, RZ, R6 ;  /* 0x000000ffff0c7224 */ /* 0x001fe400078e0006 */
[--C-:B------:R-:W-:Y:S01]  /*1e60*/  @!P3 IMAD.IADD R2, R2, 0x1, -R7.reuse ;  /* 0x000000010202b824 */ /* 0x100fe200078e0a07 */
[----:B------:R-:W-:Y:S01]  /*1e70*/  ISETP.GE.AND P3, PT, R9, RZ, PT ;  /* 0x000000ff0900720c */ /* 0x000fe20003f66270 */
[----:B------:R-:W-:Y:S01]  /*1e80*/  @!P5 IMAD.MOV R12, RZ, RZ, -R12 ;  /* 0x000000ffff0cd224 */ /* 0x000fe200078e0a0c */
[----:B------:R-:W-:Y:S01]  /*1e90*/  ISETP.GE.AND P5, PT, R5, RZ, PT ;  /* 0x000000ff0500720c */ /* 0x000fe20003fa6270 */
[----:B------:R-:W-:Y:S01]  /*1ea0*/  IMAD.MOV R6, RZ, RZ, -R4 ;  /* 0x000000ffff067224 */ /* 0x000fe200078e0a04 */
[C---:B------:R-:W-:Y:S01]  /*1eb0*/  LOP3.LUT R5, R26.reuse, 0x88, RZ, 0xfc, !PT ;  /* 0x000000881a057812 */ /* 0x040fe200078efcff */
[--C-:B------:R-:W-:Y:S01]  /*1ec0*/  @!P1 IMAD.IADD R27, R27, 0x1, -R7.reuse ;  /* 0x000000011b1b9824 */ /* 0x100fe200078e0a07 */
[----:B------:R-:W-:Y:S01]  /*1ed0*/  LOP3.LUT R4, R26, 0x80, RZ, 0xfc, !PT ;  /* 0x000000801a047812 */ /* 0x000fe200078efcff */
[----:B------:R0:W-:Y:S01]  /*1ee0*/  STL [R1+0x8], R12 ;  /* 0x0000080c01007387 */ /* 0x0001e20000100800 */
[----:B------:R-:W-:Y:S01]  /*1ef0*/  IABS R17, R5 ;  /* 0x0000000500117213 */ /* 0x000fe20000000000 */
[----:B------:R-:W-:Y:S01]  /*1f00*/  IMAD.MOV.U32 R8, RZ, RZ, R2 ;  /* 0x000000ffff087224 */ /* 0x000fe200078e0002 */
[----:B------:R-:W-:Y:S01]  /*1f10*/  ISETP.GT.U32.AND P1, PT, R7, R27, PT ;  /* 0x0000001b0700720c */ /* 0x000fe20003f24070 */
[----:B------:R1:W-:Y:S01]  /*1f20*/  STL [R1+0x4], R11 ;  /* 0x0000040b01007387 */ /* 0x0003e20000100800 */
[----:B------:R-:W-:-:S02]  /*1f30*/  @!P4 IMAD.IADD R14, R14, 0x1, -R7 ;  /* 0x000000010e0ec824 */ /* 0x000fc400078e0a07 */
[----:B------:R-:W-:-:S03]  /*1f40*/  IMAD.HI.U32 R2, R0, R17, RZ ;  /* 0x0000001100027227 */ /* 0x000fc600078e00ff */
[C---:B------:R-:W-:Y:S01]  /*1f50*/  ISETP.GT.U32.AND P4, PT, R7.reuse, R14, PT ;  /* 0x0000000e0700720c */ /* 0x040fe20003f84070 */
[----:B------:R-:W-:Y:S01]  /*1f60*/  IMAD R16, R7, R6, R16 ;  /* 0x0000000607107224 */ /* 0x000fe200078e0210 */
[----:B0-----:R-:W-:Y:S01]  /*1f70*/  LOP3.LUT R12, R26, 0x28, RZ, 0xfc, !PT ;  /* 0x000000281a0c7812 */ /* 0x001fe200078efcff */
[----:B------:R-:W-:Y:S01]  /*1f80*/  @!P6 IMAD.IADD R28, R28, 0x1, -R7 ;  /* 0x000000011c1ce824 */ /* 0x000fe200078e0a07 */
[----:B-1----:R-:W-:Y:S01]  /*1f90*/  IABS R11, R4 ;  /* 0x00000004000b7213 */ /* 0x002fe20000000000 */
[----:B------:R-:W-:Y:S01]  /*1fa0*/  IMAD.MOV R6, RZ, RZ, -R2 ;  /* 0x000000ffff067224 */ /* 0x000fe200078e0a02 */
[----:B------:R-:W-:Y:S01]  /*1fb0*/  ISETP.GE.AND P6, PT, R3, RZ, PT ;  /* 0x000000ff0300720c */ /* 0x000fe20003fc6270 */
[----:B------:R-:W-:Y:S01]  /*1fc0*/  @!P2 IMAD.MOV R8, RZ, RZ, -R8 ;  /* 0x000000ffff08a224 */ /* 0x000fe200078e0a08 */
[----:B------:R-:W-:Y:S01]  /*1fd0*/  ISETP.GT.U32.AND P2, PT, R7, R16, PT ;  /* 0x000000100700720c */ /* 0x000fe20003f44070 */
[----:B------:R-:W-:Y:S01]  /*1fe0*/  IMAD.HI.U32 R3, R0, R11, RZ ;  /* 0x0000000b00037227 */ /* 0x000fe200078e00ff */
[----:B------:R-:W-:-:S02]  /*1ff0*/  LOP3.LUT R2, R26, 0x70, RZ, 0xfc, !PT ;  /* 0x000000701a027812 */ /* 0x000fc400078efcff */
[----:B------:R0:W-:Y:S01]  /*2000*/  STL [R1], R8 ;  /* 0x0000000801007387 */ /* 0x0001e20000100800 */
[----:B------:R-:W-:Y:S01]  /*2010*/  IMAD R17, R7, R6, R17 ;  /* 0x0000000607117224 */ /* 0x000fe200078e0211 */
[----:B------:R-:W-:Y:S01]  /*2020*/  IABS R13, R2 ;  /* 0x00000002000d7213 */ /* 0x000fe20000000000 */
[----:B------:R-:W-:Y:S01]  /*2030*/  IMAD.MOV R6, RZ, RZ, -R3 ;  /* 0x000000ffff067224 */ /* 0x000fe200078e0a03 */
[----:B------:R-:W-:Y:S01]  /*2040*/  IABS R12, R12 ;  /* 0x0000000c000c7213 */ /* 0x000fe20000000000 */
[----:B------:R-:W-:Y:S01]  /*2050*/  @!P1 IMAD.IADD R27, R27, 0x1, -R7 ;  /* 0x000000011b1b9824 */ /* 0x000fe200078e0a07 */
[----:B------:R-:W-:Y:S01]  /*2060*/  ISETP.GE.AND P1, PT, R5, RZ, PT ;  /* 0x000000ff0500720c */ /* 0x000fe20003f26270 */
[C---:B------:R-:W-:Y:S02]  /*2070*/  IMAD R11, R7.reuse, R6, R11 ;  /* 0x00000006070b7224 */ /* 0x040fe400078e020b */
[----:B------:R-:W-:Y:S02]  /*2080*/  @!P5 IMAD.MOV R27, RZ, RZ, -R27 ;  /* 0x000000ffff1bd224 */ /* 0x000fe400078e0a1b */
[--C-:B------:R-:W-:Y:S01]  /*2090*/  @!P4 IMAD.IADD R14, R14, 0x1, -R7.reuse ;  /* 0x000000010e0ec824 */ /* 0x100fe200078e0a07 */
[C---:B------:R-:W-:Y:S01]  /*20a0*/  ISETP.GT.U32.AND P5, PT, R7.reuse, R11, PT ;  /* 0x0000000b0700720c */ /* 0x040fe20003fa4070 */
[----:B------:R-:W-:Y:S01]  /*20b0*/  @!P2 IMAD.IADD R16, R16, 0x1, -R7 ;  /* 0x000000011010a824 */ /* 0x000fe200078e0a07 */
[C---:B------:R-:W-:Y:S01]  /*20c0*/  ISETP.GT.U32.AND P4, PT, R7.reuse, R17, PT ;  /* 0x000000110700720c */ /* 0x040fe20003f84070 */
[----:B------:R-:W-:Y:S01]  /*20d0*/  @!P0 IMAD.MOV R28, RZ, RZ, -R28 ;  /* 0x000000ffff1c8224 */ /* 0x000fe200078e0a1c */
[----:B------:R-:W-:Y:S01]  /*20e0*/  ISETP.GE.AND P0, PT, R4, RZ, PT ;  /* 0x000000ff0400720c */ /* 0x000fe20003f06270 */
[----:B------:R-:W-:Y:S01]  /*20f0*/  IMAD.HI.U32 R3, R0, R13, RZ ;  /* 0x0000000d00037227 */ /* 0x000fe200078e00ff */
[----:B------:R-:W-:-:S02]  /*2100*/  ISETP.GT.U32.AND P2, PT, R7, R16, PT ;  /* 0x000000100700720c */ /* 0x000fc40003f44070 */
[----:B------:R-:W-:Y:S01]  /*2110*/  LOP3.LUT R4, R26, 0x68, RZ, 0xfc, !PT ;  /* 0x000000681a047812 */ /* 0x000fe200078efcff */
[----:B------:R-:W-:Y:S01]  /*2120*/  @!P3 IMAD.MOV R14, RZ, RZ, -R14 ;  /* 0x000000ffff0eb224 */ /* 0x000fe200078e0a0e */
[----:B------:R-:W-:Y:S02]  /*2130*/  STL [R1+0xfa4], R28 ;  /* 0x000fa41c01007387 */ /* 0x000fe40000100800 */
[----:B0-----:R-:W-:Y:S01]  /*2140*/  IABS R8, R4 ;  /* 0x0000000400087213 */ /* 0x001fe20000000000 */
[--C-:B------:R-:W-:Y:S01]  /*2150*/  @!P5 IMAD.IADD R11, R11, 0x1, -R7.reuse ;  /* 0x000000010b0bd824 */ /* 0x100fe200078e0a07 */
[----:B------:R-:W-:Y:S01]  /*2160*/  STL [R1+0xfa8], R27 ;  /* 0x000fa81b01007387 */ /* 0x000fe20000100800 */
[----:B------:R-:W-:Y:S01]  /*2170*/  @!P4 IMAD.IADD R17, R17, 0x1, -R7 ;  /* 0x000000011111c824 */ /* 0x000fe200078e0a07 */
[----:B------:R-:W-:Y:S01]  /*2180*/  ISETP.GE.AND P4, PT, R2, RZ, PT ;  /* 0x000000ff0200720c */ /* 0x000fe20003f86270 */
[----:B------:R-:W-:Y:S01]  /*2190*/  IMAD.MOV R2, RZ, RZ, -R3 ;  /* 0x000000ffff027224 */ /* 0x000fe200078e0a03 */
[C---:B------:R-:W-:Y:S01]  /*21a0*/  ISETP.GT.U32.AND P5, PT, R7.reuse, R11, PT ;  /* 0x0000000b0700720c */ /* 0x040fe20003fa4070 */
[----:B------:R-:W-:Y:S01]  /*21b0*/  IMAD.HI.U32 R3, R0, R8, RZ ;  /* 0x0000000800037227 */ /* 0x000fe200078e00ff */
[C---:B------:R-:W-:Y:S01]  /*21c0*/  ISETP.GT.U32.AND P3, PT, R7.reuse, R17, PT ;  /* 0x000000110700720c */ /* 0x040fe20003f64070 */
[----:B------:R-:W-:Y:S02]  /*21d0*/  STL [R1+0xfac], R14 ;  /* 0x000fac0e01007387 */ /* 0x000fe40000100800 */
[----:B------:R-:W-:Y:S01]  /*21e0*/  @!P2 IMAD.IADD R16, R16, 0x1, -R7 ;  /* 0x000000011010a824 */ /* 0x000fe200078e0a07 */
[----:B------:R-:W-:Y:S01]  /*21f0*/  ISETP.GE.AND P2, PT, R4, RZ, PT ;  /* 0x000000ff0400720c */ /* 0x000fe20003f46270 */
[C---:B------:R-:W-:Y:S01]  /*2200*/  IMAD R13, R7.reuse, R2, R13 ;  /* 0x00000002070d7224 */ /* 0x040fe200078e020d */
[C---:B------:R-:W-:Y:S01]  /*2210*/  LOP3.LUT R2, R26.reuse, 0x50, RZ, 0xfc, !PT ;  /* 0x000000501a027812 */ /* 0x040fe200078efcff */
[----:B------:R-:W-:Y:S01]  /*2220*/  IMAD.MOV R3, RZ, RZ, -R3 ;  /* 0x000000ffff037224 */ /* 0x000fe200078e0a03 */
[----:B------:R-:W-:Y:S01]  /*2230*/  LOP3.LUT R4, R26, 0x48, RZ, 0xfc, !PT ;  /* 0x000000481a047812 */ /* 0x000fe200078efcff */
[----:B------:R-:W-:Y:S01]  /*2240*/  @!P6 IMAD.MOV R16, RZ, RZ, -R16 ;  /* 0x000000ffff10e224 */ /* 0x000fe200078e0a10 */
[C---:B------:R-:W-:Y:S01]  /*2250*/  ISETP.GT.U32.AND P6, PT, R7.reuse, R13, PT ;  /* 0x0000000d0700720c */ /* 0x040fe20003fc4070 */
[----:B------:R-:W-:Y:S01]  /*2260*/  IMAD R8, R7, R3, R8 ;  /* 0x0000000307087224 */ /* 0x000fe200078e0208 */
[----:B------:R-:W-:Y:S01]  /*2270*/  IABS R9, R2 ;  /* 0x0000000200097213 */ /* 0x000fe20000000000 */
[--C-:B------:R-:W-:Y:S01]  /*2280*/  @!P5 IMAD.IADD R11, R11, 0x1, -R7.reuse ;  /* 0x000000010b0bd824 */ /* 0x100fe200078e0a07 */
[----:B------:R-:W-:Y:S01]  /*2290*/  IABS R22, R4 ;  /* 0x0000000400167213 */ /* 0x000fe20000000000 */
[----:B------:R-:W-:Y:S01]  /*22a0*/  @!P3 IMAD.IADD R17, R17, 0x1, -R7 ;  /* 0x000000011111b824 */ /* 0x000fe200078e0a07 */
[----:B------:R-:W-:Y:S01]  /*22b0*/  ISETP.GT.U32.AND P5, PT, R7, R8, PT ;  /* 0x000000080700720c */ /* 0x000fe20003fa4070 */
[----:B------:R-:W-:Y:S01]  /*22c0*/  IMAD.HI.U32 R3, R0, R9, RZ ;  /* 0x0000000900037227 */ /* 0x000fe200078e00ff */
[----:B------:R-:W-:Y:S01]  /*22d0*/  ISETP.GE.AND P3, PT, R10, RZ, PT ;  /* 0x000000ff0a00720c */ /* 0x000fe20003f66270 */
[----:B------:R-:W-:Y:S01]  /*22e0*/  STL [R1+0xfb0], R16 ;  /* 0x000fb01001007387 */ /* 0x000fe20000100800 */
[----:B------:R-:W-:Y:S01]  /*22f0*/  IABS R10, R10 ;  /* 0x0000000a000a7213 */ /* 0x000fe20000000000 */
[----:B------:R-:W-:-:S02]  /*2300*/  IMAD.MOV R3, RZ, RZ, -R3 ;  /* 0x000000ffff037224 */ /* 0x000fc400078e0a03 */
[----:B------:R-:W-:Y:S02]  /*2310*/  @!P6 IMAD.IADD R13, R13, 0x1, -R7 ;  /* 0x000000010d0de824 */ /* 0x000fe400078e0a07 */
[C---:B------:R-:W-:Y:S02]  /*2320*/  IMAD R9, R7.reuse, R3, R9 ;  /* 0x0000000307097224 */ /* 0x040fe400078e0209 */
[----:B------:R-:W-:Y:S01]  /*2330*/  IMAD.HI.U32 R5, R0, R10, RZ ;  /* 0x0000000a00057227 */ /* 0x000fe200078e00ff */
[----:B------:R-:W-:-:S03]  /*2340*/  ISETP.GT.U32.AND P6, PT, R7, R13, PT ;  /* 0x0000000d0700720c */ /* 0x000fc60003fc4070 */
[----:B------:R-:W-:Y:S02]  /*2350*/  @!P5 IMAD.IADD R8, R8, 0x1, -R7 ;  /* 0x000000010808d824 */ /* 0x000fe400078e0a07 */
[----:B------:R-:W-:Y:S01]  /*2360*/  @!P0 IMAD.MOV R11, RZ, RZ, -R11 ;  /* 0x000000ffff0b8224 */ /* 0x000fe200078e0a0b */
[----:B------:R-:W-:Y:S01]  /*2370*/  ISETP.GE.AND P0, PT, R4, RZ, PT ;  /* 0x000000ff0400720c */ /* 0x000fe20003f06270 */
[----:B------:R-:W-:Y:S01]  /*2380*/  IMAD.MOV R5, RZ, RZ, -R5 ;  /* 0x000000ffff057224 */ /* 0x000fe200078e0a05 */
[C---:B------:R-:W-:Y:S01]  /*2390*/  ISETP.GT.U32.AND P5, PT, R7.reuse, R8, PT ;  /* 0x000000080700720c */ /* 0x040fe20003fa4070 */
[----:B------:R-:W-:Y:S01]  /*23a0*/  @!P1 IMAD.MOV R17, RZ, RZ, -R17 ;  /* 0x000000ffff119224 */ /* 0x000fe200078e0a11 */
[----:B------:R-:W-:Y:S01]  /*23b0*/  ISETP.GE.AND P1, PT, R2, RZ, PT ;  /* 0x000000ff0200720c */ /* 0x000fe20003f26270 */
[----:B------:R-:W-:Y:S01]  /*23c0*/  IMAD R10, R7, R5, R10 ;  /* 0x00000005070a7224 */ /* 0x000fe200078e020a */
[----:B------:R-:W-:Y:S01]  /*23d0*/  LOP3.LUT R5, R26, 0x8, RZ, 0xfc, !PT ;  /* 0x000000081a057812 */ /* 0x000fe200078efcff */
[----:B------:R-:W-:Y:S01]  /*23e0*/  @!P6 IMAD.IADD R13, R13, 0x1, -R7 ;  /* 0x000000010d0de824 */ /* 0x000fe200078e0a07 */
[----:B------:R0:W-:Y:S01]  /*23f0*/  STL [R1+0xfb4], R17 ;  /* 0x000fb41101007387 */ /* 0x0001e20000100800 */
[----:B------:R-:W-:Y:S01]  /*2400*/  IMAD.HI.U32 R2, R0, R22, RZ ;  /* 0x0000001600027227 */ /* 0x000fe200078e00ff */
[----:B------:R-:W-:-:S02]  /*2410*/  ISETP.GT.U32.AND P6, PT, R7, R10, PT ;  /* 0x0000000a0700720c */ /* 0x000fc40003fc4070 */
[----:B------:R-:W-:Y:S01]  /*2420*/  IABS R20, R5 ;  /* 0x0000000500147213 */ /* 0x000fe20000000000 */
[----:B------:R-:W-:Y:S01]  /*2430*/  @!P4 IMAD.MOV R13, RZ, RZ, -R13 ;  /* 0x000000ffff0dc224 */ /* 0x000fe200078e0a0d */
[----:B------:R-:W-:Y:S01]  /*2440*/  ISETP.GE.AND P4, PT, R15, RZ, PT ;  /* 0x000000ff0f00720c */ /* 0x000fe20003f86270 */
[----:B------:R-:W-:Y:S01]  /*2450*/  @!P5 IMAD.IADD R8, R8, 0x1, -R7 ;  /* 0x000000010808d824 */ /* 0x000fe200078e0a07 */
[----:B------:R-:W-:Y:S01]  /*2460*/  IABS R15, R15 ;  /* 0x0000000f000f7213 */ /* 0x000fe20000000000 */
[----:B------:R-:W-:Y:S01]  /*2470*/  IMAD.MOV R2, RZ, RZ, -R2 ;  /* 0x000000ffff027224 */ /* 0x000fe200078e0a02 */
[----:B------:R-:W-:Y:S01]  /*2480*/  ISETP.GE.AND P5, PT, R21, RZ, PT ;  /* 0x000000ff1500720c */ /* 0x000fe20003fa6270 */
[----:B------:R-:W-:Y:S01]  /*2490*/  @!P2 IMAD.MOV R8, RZ, RZ, -R8 ;  /* 0x000000ffff08a224 */ /* 0x000fe200078e0a08 */
[----:B------:R-:W-:Y:S01]  /*24a0*/  ISETP.GT.U32.AND P2, PT, R7, R9, PT ;  /* 0x000000090700720c */ /* 0x000fe20003f44070 */
[----:B------:R-:W-:Y:S01]  /*24b0*/  IMAD.HI.U32 R4, R0, R15, RZ ;  /* 0x0000000f00047227 */ /* 0x000fe200078e00ff */
[----:B------:R-:W-:Y:S01]  /*24c0*/  IABS R21, R21 ;  /* 0x0000001500157213 */ /* 0x000fe20000000000 */
[----:B0-----:R-:W0:Y:S02]  /*24d0*/  S2R R17, SR_TID.X ;  /* 0x0000000000117919 */ /* 0x001e240000002100 */
[----:B------:R-:W-:-:S02]  /*24e0*/  IMAD.MOV R4, RZ, RZ, -R4 ;  /* 0x000000ffff047224 */ /* 0x000fc400078e0a04 */
[----:B------:R-:W-:Y:S01]  /*24f0*/  @!P6 IMAD.IADD R10, R10, 0x1, -R7 ;  /* 0x000000010a0ae824 */ /* 0x000fe200078e0a07 */
[----:B------:R-:W-:Y:S01]  /*2500*/  STL [R1+0xfb8], R11 ;  /* 0x000fb80b01007387 */ /* 0x000fe20000100800 */
[C---:B------:R-:W-:Y:S02]  /*2510*/  IMAD R15, R7.reuse, R4, R15 ;  /* 0x00000004070f7224 */ /* 0x040fe400078e020f */
[----:B------:R-:W-:Y:S01]  /*2520*/  IMAD.HI.U32 R3, R0, R21, RZ ;  /* 0x0000001500037227 */ /* 0x000fe200078e00ff */
[----:B------:R-:W-:Y:S01]  /*2530*/  ISETP.GT.U32.AND P6, PT, R7, R10, PT ;  /* 0x0000000a0700720c */ /* 0x000fe20003fc4070 */
[----:B------:R-:W-:Y:S02]  /*2540*/  STL [R1+0xfbc], R13 ;  /* 0x000fbc0d01007387 */ /* 0x000fe40000100800 */
[----:B------:R-:W-:Y:S01]  /*2550*/  @!P2 IMAD.IADD R9, R9, 0x1, -R7 ;  /* 0x000000010909a824 */ /* 0x000fe200078e0a07 */
[C---:B------:R-:W-:Y:S01]  /*2560*/  ISETP.GT.U32.AND P2, PT, R7.reuse, R15, PT ;  /* 0x0000000f0700720c */ /* 0x040fe20003f44070 */
[----:B------:R-:W-:Y:S01]  /*2570*/  IMAD R22, R7, R2, R22 ;  /* 0x0000000207167224 */ /* 0x000fe200078e0216 */
[----:B------:R1:W-:Y:S01]  /*2580*/  STL [R1+0xfc0], R8 ;  /* 0x000fc00801007387 */ /* 0x0003e20000100800 */
[----:B------:R-:W-:-:S02]  /*2590*/  IMAD.MOV R3, RZ, RZ, -R3 ;  /* 0x000000ffff037224 */ /* 0x000fc400078e0a03 */
[----:B------:R-:W-:-:S04]  /*25a0*/  IMAD.HI.U32 R2, R0, R12, RZ ;  /* 0x0000000c00027227 */ /* 0x000fc800078e00ff */
[----:B------:R-:W-:Y:S01]  /*25b0*/  @!P6 IMAD.IADD R10, R10, 0x1, -R7 ;  /* 0x000000010a0ae824 */ /* 0x000fe200078e0a07 */
[C---:B------:R-:W-:Y:S01]  /*25c0*/  ISETP.GT.U32.AND P6, PT, R7.reuse, R22, PT ;  /* 0x000000160700720c */ /* 0x040fe20003fc4070 */
[----:B------:R-:W-:Y:S02]  /*25d0*/  IMAD R21, R7, R3, R21 ;  /* 0x0000000307157224 */ /* 0x000fe400078e0215 */
[--C-:B------:R-:W-:Y:S02]  /*25e0*/  @!P2 IMAD.IADD R15, R15, 0x1, -R7.reuse ;  /* 0x000000010f0fa824 */ /* 0x100fe400078e0a07 */
[----:B------:R-:W-:Y:S02]  /*25f0*/  IMAD.MOV R2, RZ, RZ, -R2 ;  /* 0x000000ffff027224 */ /* 0x000fe400078e0a02 */
[----:B------:R-:W-:Y:S01]  /*2600*/  @!P3 IMAD.MOV R10, RZ, RZ, -R10 ;  /* 0x000000ffff0ab224 */ /* 0x000fe200078e0a0a */
[C---:B------:R-:W-:Y:S01]  /*2610*/  ISETP.GT.U32.AND P2, PT, R7.reuse, R15, PT ;  /* 0x0000000f0700720c */ /* 0x040fe20003f44070 */
[----:B------:R-:W-:Y:S01]  /*2620*/  IMAD R12, R7, R2, R12 ;  /* 0x00000002070c7224 */ /* 0x000fe200078e020c */
[----:B0-----:R-:W-:Y:S01]  /*2630*/  LEA.HI R2, R17, R29, RZ, 0x1b ;  /* 0x0000001d11027211 */ /* 0x001fe200078fd8ff */
[----:B------:R-:W-:Y:S01]  /*2640*/  IMAD.HI.U32 R4, R0, R18, RZ ;  /* 0x0000001200047227 */ /* 0x000fe200078e00ff */
[----:B------:R0:W-:Y:S02]  /*2650*/  STL [R1+0xfc4], R10 ;  /* 0x000fc40a01007387 */ /* 0x0001e40000100800 */
[----:B------:R-:W-:Y:S01]  /*2660*/  IADD3 R25, R2, 0xf8, RZ ;  /* 0x000000f802197810 */ /* 0x000fe20007ffe0ff */
[----:B------:R-:W-:Y:S01]  /*2670*/  @!P6 IMAD.IADD R22, R22, 0x1, -R7 ;  /* 0x000000011616e824 */ /* 0x000fe200078e0a07 */
[----:B------:R-:W-:Y:S01]  /*2680*/  ISETP.GT.U32.AND P6, PT, R7, R9, PT ;  /* 0x000000090700720c */ /* 0x000fe20003fc4070 */
[----:B------:R-:W-:Y:S01]  /*2690*/  IMAD.HI.U32 R3, R0, R19, RZ ;  /* 0x0000001300037227 */ /* 0x000fe200078e00ff */
[----:B------:R-:W-:-:S02]  /*26a0*/  IADD3 R28, R2, 0xb8, RZ ;  /* 0x000000b8021c7810 */ /* 0x000fc40007ffe0ff */
[----:B------:R-:W-:Y:S01]  /*26b0*/  ISETP.GT.U32.AND P3, PT, R7, R22, PT ;  /* 0x000000160700720c */ /* 0x000fe20003f64070 */
[----:B------:R-:W-:Y:S01]  /*26c0*/  @!P2 IMAD.IADD R15, R15, 0x1, -R7 ;  /* 0x000000010f0fa824 */ /* 0x000fe200078e0a07 */
[C---:B------:R-:W-:Y:S01]  /*26d0*/  ISETP.GT.U32.AND P2, PT, R7.reuse, R21, PT ;  /* 0x000000150700720c */ /* 0x040fe20003f44070 */
[----:B------:R-:W-:Y:S01]  /*26e0*/  IMAD.MOV R4, RZ, RZ, -R4 ;  /* 0x000000ffff047224 */ /* 0x000fe200078e0a04 */
[C---:B------:R-:W-:Y:S01]  /*26f0*/  IADD3 R23, R2.reuse, 0xd8, RZ ;  /* 0x000000d802177810 */ /* 0x040fe20007ffe0ff */
[----:B------:R-:W-:Y:S01]  /*2700*/  IMAD.MOV R3, RZ, RZ, -R3 ;  /* 0x000000ffff037224 */ /* 0x000fe200078e0a03 */
[----:B------:R-:W-:Y:S01]  /*2710*/  IADD3 R27, R2, 0x98, RZ ;  /* 0x00000098021b7810 */ /* 0x000fe20007ffe0ff */
[----:B------:R-:W-:Y:S01]  /*2720*/  IMAD R18, R7, R4, R18 ;  /* 0x0000000407127224 */ /* 0x000fe200078e0212 */
[----:B------:R-:W-:Y:S01]  /*2730*/  IABS R4, R28 ;  /* 0x0000001c00047213 */ /* 0x000fe20000000000 */
[----:B------:R-:W-:Y:S01]  /*2740*/  @!P6 IMAD.IADD R9, R9, 0x1, -R7 ;  /* 0x000000010909e824 */ /* 0x000fe200078e0a07 */
[----:B------:R-:W-:Y:S01]  /*2750*/  ISETP.GE.AND P6, PT, R25, RZ, PT ;  /* 0x000000ff1900720c */ /* 0x000fe20003fc6270 */
[----:B------:R-:W-:Y:S01]  /*2760*/  IMAD R19, R7, R3, R19 ;  /* 0x0000000307137224 */ /* 0x000fe200078e0213 */
[----:B------:R-:W-:Y:S01]  /*2770*/  IABS R25, R25 ;  /* 0x0000001900197213 */ /* 0x000fe20000000000 */
[--C-:B------:R-:W-:Y:S01]  /*2780*/  @!P3 IMAD.IADD R22, R22, 0x1, -R7.reuse ;  /* 0x000000011616b824 */ /* 0x100fe200078e0a07 */
[----:B------:R-:W-:Y:S01]  /*2790*/  ISETP.GE.AND P3, PT, R23, RZ, PT ;  /* 0x000000ff1700720c */ /* 0x000fe20003f66270 */
[----:B------:R-:W-:Y:S01]  /*27a0*/  @!P2 IMAD.IADD R21, R21, 0x1, -R7 ;  /* 0x000000011515a824 */ /* 0x000fe200078e0a07 */
[C---:B------:R-:W-:Y:S01]  /*27b0*/  ISETP.GT.U32.AND P2, PT, R7.reuse, R12, PT ;  /* 0x0000000c0700720c */ /* 0x040fe20003f44070 */
[----:B------:R-:W-:Y:S01]  /*27c0*/  @!P1 IMAD.MOV R9, RZ, RZ, -R9 ;  /* 0x000000ffff099224 */ /* 0x000fe200078e0a09 */
[----:B------:R-:W-:Y:S01]  /*27d0*/  IABS R23, R23 ;  /* 0x0000001700177213 */ /* 0x000fe20000000000 */
[----:B------:R-:W-:Y:S01]  /*27e0*/  IMAD.HI.U32 R3, R0, R20, RZ ;  /* 0x0000001400037227 */ /* 0x000fe200078e00ff */
[----:B------:R-:W-:-:S02]  /*27f0*/  ISETP.GT.U32.AND P1, PT, R7, R21, PT ;  /* 0x000000150700720c */ /* 0x000fc40003f24070 */
[----:B------:R-:W-:Y:S01]  /*2800*/  IABS R29, R27 ;  /* 0x0000001b001d7213 */ /* 0x000fe20000000000 */
[----:B------:R-:W-:Y:S01]  /*2810*/  @!P0 IMAD.MOV R22, RZ, RZ, -R22 ;  /* 0x000000ffff168224 */ /* 0x000fe200078e0a16 */
[C---:B------:R-:W-:Y:S01]  /*2820*/  IADD3 R16, R2.reuse, 0x78, RZ ;  /* 0x0000007802107810 */ /* 0x040fe20007ffe0ff */
[----:B-1----:R-:W-:Y:S01]  /*2830*/  IMAD.MOV.U32 R8, RZ, RZ, R4 ;  /* 0x000000ffff087224 */ /* 0x002fe200078e0004 */
[C---:B------:R-:W-:Y:S01]  /*2840*/  IADD3 R13, R2.reuse, 0x38, RZ ;  /* 0x00000038020d7810 */ /* 0x040fe20007ffe0ff */
[----:B------:R-:W-:Y:S01]  /*2850*/  IMAD.MOV R3, RZ, RZ, -R3 ;  /* 0x000000ffff037224 */ /* 0x000fe200078e0a03 */
[----:B------:R-:W-:Y:S01]  /*2860*/  IADD3 R14, R2, 0x58, RZ ;  /* 0x00000058020e7810 */ /* 0x000fe20007ffe0ff */
[----:B------:R-:W-:Y:S01]  /*2870*/  @!P2 IMAD.IADD R12, R12, 0x1, -R7 ;  /* 0x000000010c0ca824 */ /* 0x000fe200078e0a07 */
[----:B------:R-:W-:Y:S01]  /*2880*/  ISETP.GT.U32.AND P2, PT, R7, R18, PT ;  /* 0x000000120700720c */ /* 0x000fe20003f44070 */
[----:B------:R-:W-:Y:S01]  /*2890*/  IMAD.HI.U32 R4, R0, R25, RZ ;  /* 0x0000001900047227 */ /* 0x000fe200078e00ff */
[----:B------:R-:W-:-:S02]  /*28a0*/  IADD3 R11, R2, 0x18, RZ ;  /* 0x00000018020b7810 */ /* 0x000fc40007ffe0ff */
[C---:B------:R-:W-:Y:S01]  /*28b0*/  ISETP.GT.U32.AND P0, PT, R7.reuse, R12, PT ;  /* 0x0000000c0700720c */ /* 0x040fe20003f04070 */
[C---:B------:R-:W-:Y:S01]  /*28c0*/  IMAD R20, R7.reuse, R3, R20 ;  /* 0x0000000307147224 */ /* 0x040fe200078e0214 */
[----:B------:R-:W-:Y:S01]  /*28d0*/  IABS R2, R11 ;  /* 0x0000000b00027213 */ /* 0x000fe20000000000 */
[----:B------:R-:W-:Y:S02]  /*28e0*/  IMAD.MOV R3, RZ, RZ, -R4 ;  /* 0x000000ffff037224 */ /* 0x000fe400078e0a04 */
[----:B------:R-:W-:Y:S01]  /*28f0*/  @!P4 IMAD.MOV R15, RZ, RZ, -R15 ;  /* 0x000000ffff0fc224 */ /* 0x000fe200078e0a0f */
[C---:B------:R-:W-:Y:S01]  /*2900*/  ISETP.GT.U32.AND P4, PT, R7.reuse, R19, PT ;  /* 0x000000130700720c */ /* 0x040fe20003f84070 */
[----:B------:R-:W-:Y:S02]  /*2910*/  IMAD R25, R7, R3, R25 ;  /* 0x0000000307197224 */ /* 0x000fe400078e0219 */
[----:B------:R-:W-:Y:S01]  /*2920*/  @!P1 IMAD.IADD R21, R21, 0x1, -R7 ;  /* 0x0000000115159824 */ /* 0x000fe200078e0a07 */
[----:B------:R-:W-:Y:S01]  /*2930*/  ISETP.GT.U32.AND P1, PT, R7, R20, PT ;  /* 0x000000140700720c */ /* 0x000fe20003f24070 */
[----:B------:R-:W-:-:S04]  /*2940*/  IMAD.HI.U32 R5, R0, R23, RZ ;  /* 0x0000001700057227 */ /* 0x000fc800078e00ff */
[----:B------:R-:W-:Y:S01]  /*2950*/  @!P0 IMAD.IADD R12, R12, 0x1, -R7 ;  /* 0x000000010c0c8824 */ /* 0x000fe200078e0a07 */
[C---:B------:R-:W-:Y:S01]  /*2960*/  ISETP.GT.U32.AND P0, PT, R7.reuse, R25, PT ;  /* 0x000000190700720c */ /* 0x040fe20003f04070 */
[----:B------:R-:W-:Y:S01]  /*2970*/  IMAD.MOV R4, RZ, RZ, -R5 ;  /* 0x000000ffff047224 */ /* 0x000fe200078e0a05 */
[----:B------:R-:W-:Y:S01]  /*2980*/  IABS R5, R16 ;  /* 0x0000001000057213 */ /* 0x000fe20000000000 */
[----:B------:R-:W-:Y:S02]  /*2990*/  @!P2 IMAD.IADD R18, R18, 0x1, -R7 ;  /* 0x000000011212a824 */ /* 0x000fe400078e0a07 */
[----:B------:R-:W-:Y:S01]  /*29a0*/  IMAD R23, R7, R4, R23 ;  /* 0x0000000407177224 */ /* 0x000fe200078e0217 */
[----:B------:R-:W-:Y:S01]  /*29b0*/  IABS R4, R14 ;  /* 0x0000000e00047213 */ /* 0x000fe20000000000 */
[--C-:B------:R-:W-:Y:S01]  /*29c0*/  @!P4 IMAD.IADD R19, R19, 0x1, -R7.reuse ;  /* 0x000000011313c824 */ /* 0x100fe200078e0a07 */
[C---:B------:R-:W-:Y:S01]  /*29d0*/  ISETP.GT.U32.AND P4, PT, R7.reuse, R18, PT ;  /* 0x000000120700720c */ /* 0x040fe20003f84070 */
[----:B------:R-:W-:Y:S01]  /*29e0*/  @!P1 IMAD.IADD R20, R20, 0x1, -R7 ;  /* 0x0000000114149824 */ /* 0x000fe200078e0a07 */
[C---:B------:R-:W-:Y:S01]  /*29f0*/  ISETP.GT.U32.AND P2, PT, R7.reuse, R23, PT ;  /* 0x000000170700720c */ /* 0x040fe20003f44070 */
[----:B------:R-:W-:Y:S01]  /*2a00*/  IMAD.HI.U32 R6, R0, R29, RZ ;  /* 0x0000001d00067227 */ /* 0x000fe200078e00ff */
[----:B------:R-:W-:-:S03]  /*2a10*/  ISETP.GT.U32.AND P1, PT, R7, R19, PT ;  /* 0x000000130700720c */ /* 0x000fc60003f24070 */
[----:B------:R-:W-:Y:S01]  /*2a20*/  @!P0 IMAD.IADD R25, R25, 0x1, -R7 ;  /* 0x0000000119198824 */ /* 0x000fe200078e0a07 */
[----:B------:R-:W-:Y:S01]  /*2a30*/  ISETP.GT.U32.AND P0, PT, R7, R20, PT ;  /* 0x000000140700720c */ /* 0x000fe20003f04070 */
[----:B------:R-:W-:-:S04]  /*2a40*/  IMAD.HI.U32 R24, R0, R8, RZ ;  /* 0x0000000800187227 */ /* 0x000fc800078e00ff */
[----:B------:R-:W-:Y:S02]  /*2a50*/  IMAD.MOV R6, RZ, RZ, -R6 ;  /* 0x000000ffff067224 */ /* 0x000fe400078e0a06 */
[----:B------:R-:W-:-:S04]  /*2a60*/  IMAD.HI.U32 R3, R0, R5, RZ ;  /* 0x0000000500037227 */ /* 0x000fc800078e00ff */
[----:B------:R-:W-:Y:S02]  /*2a70*/  IMAD.MOV R24, RZ, RZ, -R24 ;  /* 0x000000ffff187224 */ /* 0x000fe400078e0a18 */
[C---:B------:R-:W-:Y:S01]  /*2a80*/  IMAD R6, R7.reuse, R6, R29 ;  /* 0x0000000607067224 */ /* 0x040fe200078e021d */
[----:B------:R-:W-:Y:S01]  /*2a90*/  IABS R29, R13 ;  /* 0x0000000d001d7213 */ /* 0x000fe20000000000 */
[----:B------:R-:W-:Y:S02]  /*2aa0*/  IMAD.MOV R3, RZ, RZ, -R3 ;  /* 0x000000ffff037224 */ /* 0x000fe400078e0a03 */
[C---:B------:R-:W-:Y:S02]  /*2ab0*/  IMAD R24, R7.reuse, R24, R8 ;  /* 0x0000001807187224 */ /* 0x040fe400078e0208 */
[----:B------:R-:W-:Y:S02]  /*2ac0*/  IMAD R5, R7, R3, R5 ;  /* 0x0000000307057224 */ /* 0x000fe400078e0205 */
[----:B------:R-:W-:-:S02]  /*2ad0*/  @!P2 IMAD.IADD R23, R23, 0x1, -R7 ;  /* 0x000000011717a824 */ /* 0x000fc400078e0a07 */
[----:B------:R-:W-:Y:S02]  /*2ae0*/  IMAD.MOV.U32 R8, RZ, RZ, R29 ;  /* 0x000000ffff087224 */ /* 0x000fe400078e001d */
[----:B------:R-:W-:Y:S01]  /*2af0*/  @!P5 IMAD.MOV R21, RZ, RZ, -R21 ;  /* 0x000000ffff15d224 */ /* 0x000fe200078e0a15 */
[C---:B------:R-:W-:Y:S01]  /*2b00*/  ISETP.GT.U32.AND P5, PT, R7.reuse, R25, PT ;  /* 0x000000190700720c */ /* 0x040fe20003fa4070 */
[----:B------:R-:W-:Y:S01]  /*2b10*/  IMAD.HI.U32 R29, R0, R4, RZ ;  /* 0x00000004001d7227 */ /* 0x000fe200078e00ff */
[----:B------:R-:W-:-:S03]  /*2b20*/  ISETP.GT.U32.AND P2, PT, R7, R23, PT ;  /* 0x000000170700720c */ /* 0x000fc60003f44070 */
[--C-:B------:R-:W-:Y:S01]  /*2b30*/  @!P4 IMAD.IADD R18, R18, 0x1, -R7.reuse ;  /* 0x000000011212c824 */ /* 0x100fe200078e0a07 */
[----:B------:R-:W-:Y:S01]  /*2b40*/  ISETP.GT.U32.AND P4, PT, R7, R24, PT ;  /* 0x000000180700720c */ /* 0x000fe20003f84070 */
[--C-:B------:R-:W-:Y:S01]  /*2b50*/  @!P1 IMAD.IADD R19, R19, 0x1, -R7.reuse ;  /* 0x0000000113139824 */ /* 0x100fe200078e0a07 */
[C---:B------:R-:W-:Y:S01]  /*2b60*/  ISETP.GT.U32.AND P1, PT, R7.reuse, R6, PT ;  /* 0x000000060700720c */ /* 0x040fe20003f24070 */
[----:B------:R-:W-:Y:S01]  /*2b70*/  @!P0 IMAD.IADD R20, R20, 0x1, -R7 ;  /* 0x0000000114148824 */ /* 0x000fe200078e0a07 */
[----:B------:R-:W-:Y:S01]  /*2b80*/  ISETP.GT.U32.AND P0, PT, R7, R5, PT ;  /* 0x000000050700720c */ /* 0x000fe20003f04070 */
[----:B------:R-:W-:-:S04]  /*2b90*/  IMAD.HI.U32 R3, R0, R8, RZ ;  /* 0x0000000800037227 */ /* 0x000fc800078e00ff */
[----:B------:R-:W-:Y:S02]  /*2ba0*/  IMAD.MOV R29, RZ, RZ, -R29 ;  /* 0x000000ffff1d7224 */ /* 0x000fe400078e0a1d */
[----:B------:R-:W-:Y:S02]  /*2bb0*/  IMAD.MOV R3, RZ, RZ, -R3 ;  /* 0x000000ffff037224 */ /* 0x000fe400078e0a03 */
[C---:B------:R-:W-:Y:S01]  /*2bc0*/  IMAD R4, R7.reuse, R29, R4 ;  /* 0x0000001d07047224 */ /* 0x040fe200078e0204 */
[----:B------:R-:W-:Y:S01]  /*2bd0*/  IABS R29, R26 ;  /* 0x0000001a001d7213 */ /* 0x000fe20000000000 */
[----:B------:R-:W-:Y:S01]  /*2be0*/  IMAD R3, R7, R3, R8 ;  /* 0x0000000307037224 */ /* 0x000fe200078e0208 */
[----:B------:R-:W-:Y:S01]  /*2bf0*/  LOP3.LUT R8, R26, 0x28, RZ, 0xfc, !PT ;  /* 0x000000281a087812 */ /* 0x000fe200078efcff */
[--C-:B------:R-:W-:Y:S01]  /*2c00*/  @!P5 IMAD.IADD R25, R25, 0x1, -R7.reuse ;  /* 0x000000011919d824 */ /* 0x100fe200078e0a07 */
[C---:B------:R-:W-:Y:S01]  /*2c10*/  ISETP.GT.U32.AND P5, PT, R7.reuse, R4, PT ;  /* 0x000000040700720c */ /* 0x040fe20003fa4070 */
[--C-:B------:R-:W-:Y:S01]  /*2c20*/  @!P4 IMAD.IADD R24, R24, 0x1, -R7.reuse ;  /* 0x000000011818c824 */ /* 0x100fe200078e0a07 */
[----:B------:R-:W-:Y:S01]  /*2c30*/  ISETP.GT.U32.AND P4, PT, R7, R3, PT ;  /* 0x000000030700720c */ /* 0x000fe20003f84070 */
[--C-:B------:R-:W-:Y:S01]  /*2c40*/  @!P2 IMAD.IADD R23, R23, 0x1, -R7.reuse ;  /* 0x000000011717a824 */ /* 0x100fe200078e0a07 */
[----:B------:R-:W-:Y:S01]  /*2c50*/  ISETP.GE.AND P2, PT, R8, RZ, PT ;  /* 0x000000ff0800720c */ /* 0x000fe20003f46270 */
[----:B------:R-:W-:-:S02]  /*2c60*/  @!P1 IMAD.IADD R6, R6, 0x1, -R7 ;  /* 0x0000000106069824 */ /* 0x000fc400078e0a07 */
[----:B------:R-:W-:Y:S01]  /*2c70*/  @!P0 IMAD.IADD R5, R5, 0x1, -R7 ;  /* 0x0000000105058824 */ /* 0x000fe200078e0a07 */
[----:B------:R-:W-:Y:S01]  /*2c80*/  LOP3.LUT R7, R26, 0x10, RZ, 0xfc, !PT ;  /* 0x000000101a077812 */ /* 0x000fe200078efcff */
[----:B0-----:R-:W-:-:S04]  /*2c90*/  IMAD.HI.U32 R10, R0, R2, RZ ;  /* 0x00000002000a7227 */ /* 0x001fc800078e00ff */
[----:B------:R-:W-:Y:S01]  /*2ca0*/  IMAD.HI.U32 R8, R0, R29, RZ ;  /* 0x0000001d00087227 */ /* 0x000fe200078e00ff */
[----:B------:R-:W-:Y:S02]  /*2cb0*/  LOP3.LUT R0, R26, 0x20, RZ, 0xfc, !PT ;  /* 0x000000201a007812 */ /* 0x000fe400078efcff */
[----:B------:R-:W-:Y:S02]  /*2cc0*/  ISETP.GE.AND P0, PT, R7, RZ, PT ;  /* 0x000000ff0700720c */ /* 0x000fe40003f06270 */
[----:B------:R-:W-:Y:S02]  /*2cd0*/  IABS R7, c[0x0][0x17c] ;  /* 0x00005f0000077a13 */ /* 0x000fe40000000000 */
[----:B------:R-:W-:Y:S01]  /*2ce0*/  ISETP.GE.AND P1, PT, R0, RZ, PT ;  /* 0x000000ff0000720c */ /* 0x000fe20003f26270 */
[----:B------:R-:W-:Y:S02]  /*2cf0*/  IMAD.MOV R0, RZ, RZ, -R10 ;  /* 0x000000ffff007224 */ /* 0x000fe400078e0a0a */
[----:B------:R-:W-:Y:S01]  /*2d00*/  @!P5 IMAD.IADD R4, R4, 0x1, -R7 ;  /* 0x000000010404d824 */ /* 0x000fe200078e0a07 */
[----:B------:R-:W-:Y:S01]  /*2d10*/  LOP3.LUT R7, R26, 0x8, RZ, 0xfc, !PT ;  /* 0x000000081a077812 */ /* 0x000fe200078efcff */
[----:B------:R-:W-:Y:S01]  /*2d20*/  IMAD.MOV R8, RZ, RZ, -R8 ;  /* 0x000000ffff087224 */ /* 0x000fe200078e0a08 */
[----:B------:R-:W2:Y:S02]  /*2d30*/  LDL.LU R10, [R1+0xfc4] ;  /* 0x000fc400010a7983 */ /* 0x000ea40000300800 */
[----:B------:R-:W-:-:S02]  /*2d40*/  ISETP.GE.AND P5, PT, R7, RZ, PT ;  /* 0x000000ff0700720c */ /* 0x000fc40003fa6270 */
[----:B------:R-:W-:-:S03]  /*2d50*/  IABS R7, c[0x0][0x17c] ;  /* 0x00005f0000077a13 */ /* 0x000fc60000000000 */
[----:B------:R-:W-:Y:S01]  /*2d60*/  @!P1 IMAD.MOV R18, RZ, RZ, -R18 ;  /* 0x000000ffff129224 */ /* 0x000fe200078e0a12 */
[----:B------:R-:W-:Y:S01]  /*2d70*/  ISETP.GT.U32.AND P1, PT, R7, R6, PT ;  /* 0x000000060700720c */ /* 0x000fe20003f24070 */
[----:B------:R-:W-:Y:S02]  /*2d80*/  @!P4 IMAD.IADD R3, R3, 0x1, -R7 ;  /* 0x000000010303c824 */ /* 0x000fe400078e0a07 */
[C---:B------:R-:W-:Y:S02]  /*2d90*/  IMAD R2, R7.reuse, R0, R2 ;  /* 0x0000000007027224 */ /* 0x040fe400078e0202 */
[C---:B------:R-:W-:Y:S02]  /*2da0*/  IMAD R0, R7.reuse, R8, R29 ;  /* 0x0000000807007224 */ /* 0x040fe400078e021d */
[----:B------:R-:W-:Y:S01]  /*2db0*/  @!P5 IMAD.MOV R20, RZ, RZ, -R20 ;  /* 0x000000ffff14d224 */ /* 0x000fe200078e0a14 */
[C---:B------:R-:W-:Y:S01]  /*2dc0*/  ISETP.GT.U32.AND P5, PT, R7.reuse, R3, PT ;  /* 0x000000030700720c */ /* 0x040fe20003fa4070 */
[----:B------:R-:W-:Y:S01]  /*2dd0*/  @!P0 IMAD.MOV R19, RZ, RZ, -R19 ;  /* 0x000000ffff138224 */ /* 0x000fe200078e0a13 */
[C---:B------:R-:W-:Y:S01]  /*2de0*/  ISETP.GT.U32.AND P0, PT, R7.reuse, R5, PT ;  /* 0x000000050700720c */ /* 0x040fe20003f04070 */
[----:B------:R-:W-:Y:S01]  /*2df0*/  @!P2 IMAD.MOV R12, RZ, RZ, -R12 ;  /* 0x000000ffff0ca224 */ /* 0x000fe200078e0a0c */
[C---:B------:R-:W-:Y:S01]  /*2e00*/  ISETP.GT.U32.AND P2, PT, R7.reuse, R24, PT ;  /* 0x000000180700720c */ /* 0x040fe20003f44070 */
[----:B------:R-:W-:Y:S01]  /*2e10*/  @!P6 IMAD.MOV R25, RZ, RZ, -R25 ;  /* 0x000000ffff19e224 */ /* 0x000fe200078e0a19 */
[C---:B------:R-:W-:Y:S01]  /*2e20*/  ISETP.GT.U32.AND P4, PT, R7.reuse, R4, PT ;  /* 0x000000040700720c */ /* 0x040fe20003f84070 */
[----:B------:R-:W-:Y:S01]  /*2e30*/  @!P1 IMAD.IADD R6, R6, 0x1, -R7 ;  /* 0x0000000106069824 */ /* 0x000fe200078e0a07 */
[C---:B------:R-:W-:Y:S01]  /*2e40*/  ISETP.GT.U32.AND P6, PT, R7.reuse, R2, PT ;  /* 0x000000020700720c */ /* 0x040fe20003fc4070 */
[----:B------:R-:W-:Y:S01]  /*2e50*/  @!P3 IMAD.MOV R23, RZ, RZ, -R23 ;  /* 0x000000ffff17b224 */ /* 0x000fe200078e0a17 */
[----:B------:R-:W-:Y:S01]  /*2e60*/  ISETP.GT.U32.AND P1, PT, R7, R0, PT ;  /* 0x000000000700720c */ /* 0x000fe20003f24070 */
[----:B------:R-:W3:Y:S01]  /*2e70*/  LDL.LU R8, [R1+0xfc0] ;  /* 0x000fc00001087983 */ /* 0x000ee20000300800 */
[----:B------:R-:W-:Y:S01]  /*2e80*/  ISETP.GE.AND P3, PT, R28, RZ, PT ;  /* 0x000000ff1c00720c */ /* 0x000fe20003f66270 */
[----:B------:R-:W-:Y:S01]  /*2e90*/  @!P5 IMAD.IADD R3, R3, 0x1, -R7 ;  /* 0x000000010303d824 */ /* 0x000fe200078e0a07 */
[----:B------:R-:W-:Y:S01]  /*2ea0*/  ISETP.GE.AND P5, PT, R13, RZ, PT ;  /* 0x000000ff0d00720c */ /* 0x000fe20003fa6270 */
[----:B------:R-:W-:-:S02]  /*2eb0*/  IMAD.SHL.U32 R13, R17, 0x2, RZ ;  /* 0x00000002110d7824 */ /* 0x000fc400078e00ff */
[--C-:B------:R-:W-:Y:S01]  /*2ec0*/  @!P0 IMAD.IADD R5, R5, 0x1, -R7.reuse ;  /* 0x0000000105058824 */ /* 0x100fe200078e0a07 */
[----:B------:R-:W-:Y:S01]  /*2ed0*/  ISETP.GE.AND P0, PT, R16, RZ, PT ;  /* 0x000000ff1000720c */ /* 0x000fe20003f06270 */
[--C-:B------:R-:W-:Y:S01]  /*2ee0*/  @!P2 IMAD.IADD R24, R24, 0x1, -R7.reuse ;  /* 0x000000011818a824 */ /* 0x100fe200078e0a07 */
[----:B------:R-:W-:Y:S01]  /*2ef0*/  LOP3.LUT R16, R13, 0x10, RZ, 0xc0, !PT ;  /* 0x000000100d107812 */ /* 0x000fe200078ec0ff */
[--C-:B------:R-:W-:Y:S01]  /*2f00*/  @!P4 IMAD.IADD R4, R4, 0x1, -R7.reuse ;  /* 0x000000010404c824 */ /* 0x100fe200078e0a07 */
[----:B------:R-:W-:Y:S01]  /*2f10*/  ISETP.GE.AND P4, PT, R14, RZ, PT ;  /* 0x000000ff0e00720c */ /* 0x000fe20003f86270 */
[--C-:B------:R-:W-:Y:S01]  /*2f20*/  @!P6 IMAD.IADD R2, R2, 0x1, -R7.reuse ;  /* 0x000000010202e824 */ /* 0x100fe200078e0a07 */
[----:B------:R-:W-:Y:S01]  /*2f30*/  LOP3.LUT R14, R17, 0xc0, RZ, 0xc0, !PT ;  /* 0x000000c0110e7812 */ /* 0x000fe200078ec0ff */
[----:B------:R-:W-:Y:S01]  /*2f40*/  @!P1 IMAD.IADD R0, R0, 0x1, -R7 ;  /* 0x0000000100009824 */ /* 0x000fe200078e0a07 */
[----:B------:R-:W-:Y:S01]  /*2f50*/  ISETP.GE.AND P2, PT, R27, RZ, PT ;  /* 0x000000ff1b00720c */ /* 0x000fe20003f46270 */
[----:B------:R-:W-:Y:S01]  /*2f60*/  @!P3 IMAD.MOV R24, RZ, RZ, -R24 ;  /* 0x000000ffff18b224 */ /* 0x000fe200078e0a18 */
[----:B------:R-:W-:Y:S01]  /*2f70*/  ISETP.GT.U32.AND P1, PT, R7, R2, PT ;  /* 0x000000020700720c */ /* 0x000fe20003f24070 */
[----:B------:R-:W-:Y:S01]  /*2f80*/  IMAD.SHL.U32 R29, R17, 0x8, RZ ;  /* 0x00000008111d7824 */ /* 0x000fe200078e00ff */
[----:B------:R-:W-:-:S02]  /*2f90*/  ISETP.GT.U32.AND P3, PT, R7, R0, PT ;  /* 0x000000000700720c */ /* 0x000fc40003f64070 */
[----:B------:R-:W-:Y:S02]  /*2fa0*/  LEA.HI R7, R14, R16, RZ, 0x1f ;  /* 0x000000100e077211 */ /* 0x000fe400078ff8ff */
[----:B------:R-:W4:Y:S01]  /*2fb0*/  LDL.LU R16, [R1+0x1c] ;  /* 0x00001c0001107983 */ /* 0x000f220000300800 */
[----:B------:R-:W-:Y:S02]  /*2fc0*/  ISETP.GE.AND P6, PT, R11, RZ, PT ;  /* 0x000000ff0b00720c */ /* 0x000fe40003fc6270 */
[----:B------:R-:W-:Y:S01]  /*2fd0*/  LOP3.LUT R11, R17, 0x7, RZ, 0xc0, !PT ;  /* 0x00000007110b7812 */ /* 0x000fe200078ec0ff */
[----:B------:R-:W2:Y:S01]  /*2fe0*/  LDL.LU R14, [R1+0x18] ;  /* 0x00001800010e7983 */ /* 0x000ea20000300800 */
[----:B------:R-:W-:-:S03]  /*2ff0*/  LOP3.LUT R29, R29, 0x30, RZ, 0xc0, !PT ;  /* 0x000000301d1d7812 */ /* 0x000fc600078ec0ff */
[----:B------:R-:W3:Y:S02]  /*3000*/  LDL.LU R27, [R1+0x14] ;  /* 0x00001400011b7983 */ /* 0x000ee40000300800 */
[----:B------:R-:W-:Y:S02]  /*3010*/  IMAD R29, R11, 0x40, R29 ;  /* 0x000000400b1d7824 */ /* 0x000fe400078e021d */
[----:B------:R-:W3:Y:S03]  /*3020*/  LDL.LU R28, [R1+0x8] ;  /* 0x00000800011c7983 */ /* 0x000ee60000300800 */
[----:B------:R-:W-:Y:S01]  /*3030*/  LOP3.LUT R29, R29, 0x30, R13, 0x78, !PT ;  /* 0x000000301d1d7812 */ /* 0x000fe200078e780d */
[----:B------:R-:W-:Y:S01]  /*3040*/  IMAD R29, R11, 0x410, RZ ;  /* 0x000004100b1d7824 */ /* 0x000fe200078e02ff */
[----:B------:R-:W3:Y:S01]  /*3050*/  LDL.LU R13, [R1+0xfbc] ;  /* 0x000fbc00010d7983 */ /* 0x000ee20000300800 */
[----:B------:R-:W-:-:S03]  /*3060*/  IMAD.SHL.U32 R17, R17, 0x200, RZ ;  /* 0x0000020011117824 */ /* 0x000fc600078e00ff */
[----:B------:R-:W-:Y:S02]  /*3070*/  LOP3.LUT R29, R29, R7, RZ, 0x3c, !PT ;  /* 0x000000071d1d7212 */ /* 0x000fe400078e3cff */
[----:B------:R-:W-:Y:S02]  /*3080*/  IABS R7, c[0x0][0x17c] ;  /* 0x00005f0000077a13 */ /* 0x000fe40000000000 */
[----:B------:R-:W-:-:S03]  /*3090*/  LOP3.LUT R17, R17, 0x2000, RZ, 0xc0, !PT ;  /* 0x0000200011117812 */ /* 0x000fc600078ec0ff */
[----:B------:R-:W-:Y:S02]  /*30a0*/  @!P1 IMAD.IADD R2, R2, 0x1, -R7 ;  /* 0x0000000102029824 */ /* 0x000fe400078e0a07 */
[----:B------:R-:W0:Y:S01]  /*30b0*/  S2R R7, SR_TID.X ;  /* 0x0000000000077919 */ /* 0x000e220000002100 */
[----:B------:R-:W-:-:S06]  /*30c0*/  IMAD.IADD R29, R17, 0x1, R29 ;  /* 0x00000001111d7824 */ /* 0x000fcc00078e021d */
[----:B------:R-:W1:Y:S01]  /*30d0*/  S2R R29, SR_TID.X ;  /* 0x00000000001d7919 */ /* 0x000e620000002100 */
[----:B------:R-:W-:Y:S01]  /*30e0*/  ISETP.GE.AND P1, PT, R26, RZ, PT ;  /* 0x000000ff1a00720c */ /* 0x000fe20003f26270 */
[C---:B0-----:R-:W-:Y:S02]  /*30f0*/  IMAD.SHL.U32 R26, R7.reuse, 0x2, RZ ;  /* 0x00000002071a7824 */ /* 0x041fe400078e00ff */
[----:B------:R-:W-:-:S05]  /*3100*/  IMAD.SHL.U32 R7, R7, 0x8, RZ ;  /* 0x0000000807077824 */ /* 0x000fca00078e00ff */
[----:B------:R-:W-:Y:S01]  /*3110*/  LOP3.LUT R7, R7, 0x30, RZ, 0xc0, !PT ;  /* 0x0000003007077812 */ /* 0x000fe200078ec0ff */
[----:B-1----:R-:W-:-:S04]  /*3120*/  IMAD.SHL.U32 R29, R29, 0x10, RZ ;  /* 0x000000101d1d7824 */ /* 0x002fc800078e00ff */
[----:B------:R-:W-:Y:S01]  /*3130*/  IMAD R7, R11, 0x40, R7 ;  /* 0x000000400b077824 */ /* 0x000fe200078e0207 */
[----:B------:R-:W-:Y:S01]  /*3140*/  LOP3.LUT R29, R29, 0x200, RZ, 0xc0, !PT ;  /* 0x000002001d1d7812 */ /* 0x000fe200078ec0ff */
[----:B------:R-:W3:Y:S03]  /*3150*/  LDL.LU R11, [R1+0xfb8] ;  /* 0x000fb800010b7983 */ /* 0x000ee60000300800 */
[----:B------:R-:W-:Y:S02]  /*3160*/  LOP3.LUT R7, R7, 0x30, R26, 0x78, !PT ;  /* 0x0000003007077812 */ /* 0x000fe400078e781a */
[----:B------:R-:W3:Y:S03]  /*3170*/  LDL.LU R26, [R1] ;  /* 0x00000000011a7983 */ /* 0x000ee60000300800 */
[----:B------:R-:W-:Y:S01]  /*3180*/  IMAD.IADD R29, R29, 0x1, R7 ;  /* 0x000000011d1d7824 */ /* 0x000fe200078e0207 */
[----:B------:R-:W-:Y:S01]  /*3190*/  IABS R7, c[0x0][0x17c] ;  /* 0x00005f0000077a13 */ /* 0x000fe20000000000 */
[----:B------:R-:W3:Y:S04]  /*31a0*/  LDL.LU R17, [R1+0xfb4] ;  /* 0x000fb40001117983 */ /* 0x000ee80000300800 */
[----:B------:R-:W-:Y:S01]  /*31b0*/  @!P3 IMAD.IADD R0, R0, 0x1, -R7 ;  /* 0x000000010000b824 */ /* 0x000fe200078e0a07 */
[----:B------:R-:W-:-:S02]  /*31c0*/  ISETP.NE.AND P3, PT, RZ, c[0x0][0x17c], PT ;  /* 0x00005f00ff007a0c */ /* 0x000fc40003f65270 */
[----:B------:R-:W-:Y:S01]  /*31d0*/  LOP3.LUT R7, RZ, c[0x0][0x17c], RZ, 0x33, !PT ;  /* 0x00005f00ff077a12 */ /* 0x000fe200078e33ff */
[----:B------:R0:W-:Y:S04]  /*31e0*/  STL [R1+0xf6c], R29 ;  /* 0x000f6c1d01007387 */ /* 0x0001e80000100800 */
[----:B0-----:R-:W3:Y:S01]  /*31f0*/  LDL.LU R29, [R1+0x4] ;  /* 0x00000400011d7983 */ /* 0x001ee20000300800 */
[C---:B----4-:R-:W-:Y:S02]  /*3200*/  SEL R16, R7.reuse, R16, !P3 ;  /* 0x0000001007107207 */ /* 0x050fe40005800000 */
[----:B--2---:R-:W-:-:S03]  /*3210*/  SEL R14, R7, R14, !P3 ;  /* 0x0000000e070e7207 */ /* 0x004fc60005800000 */
[----:B------:R0:W-:Y:S01]  /*3220*/  STL [R1+0x1c], R16 ;  /* 0x00001c1001007387 */ /* 0x0001e20000100800 */
[C---:B---3--:R-:W-:Y:S02]  /*3230*/  SEL R27, R7.reuse, R27, !P3 ;  /* 0x0000001b071b7207 */ /* 0x048fe40005800000 */
[----:B------:R-:W-:Y:S01]  /*3240*/  SEL R28, R7, R28, !P3 ;  /* 0x0000001c071c7207 */ /* 0x000fe20005800000 */
[----:B0-----:R-:W2:Y:S04]  /*3250*/  LDL.LU R16, [R1+0xfb0] ;  /* 0x000fb00001107983 */ /* 0x001ea80000300800 */
[----:B------:R0:W-:Y:S04]  /*3260*/  STL [R1+0x10], R14 ;  /* 0x0000100e01007387 */ /* 0x0001e80000100800 */
[----:B0-----:R-:W3:Y:S04]  /*3270*/  LDL.LU R14, [R1+0xfac] ;  /* 0x000fac00010e7983 */ /* 0x001ee80000300800 */
[----:B------:R0:W-:Y:S04]  /*3280*/  STL [R1+0xc], R27 ;  /* 0x00000c1b01007387 */ /* 0x0001e80000100800 */
[----:B0-----:R-:W4:Y:S04]  /*3290*/  LDL.LU R27, [R1+0xfa8] ;  /* 0x000fa800011b7983 */ /* 0x001f280000300800 */
[----:B------:R0:W-:Y:S04]  /*32a0*/  STL [R1+0x8], R28 ;  /* 0x0000081c01007387 */ /* 0x0001e80000100800 */
[----:B0-----:R-:W4:Y:S01]  /*32b0*/  LDL.LU R28, [R1+0xfa4] ;  /* 0x000fa400011c7983 */ /* 0x001f220000300800 */
[----:B------:R-:W-:-:S02]  /*32c0*/  @!P2 IMAD.MOV R6, RZ, RZ, -R6 ;  /* 0x000000ffff06a224 */ /* 0x000fc400078e0a06 */
[----:B------:R-:W-:Y:S02]  /*32d0*/  @!P0 IMAD.MOV R5, RZ, RZ, -R5 ;  /* 0x000000ffff058224 */ /* 0x000fe400078e0a05 */
[----:B------:R-:W-:Y:S02]  /*32e0*/  @!P4 IMAD.MOV R4, RZ, RZ, -R4 ;  /* 0x000000ffff04c224 */ /* 0x000fe400078e0a04 */
[----:B------:R-:W-:Y:S02]  /*32f0*/  @!P5 IMAD.MOV R3, RZ, RZ, -R3 ;  /* 0x000000ffff03d224 */ /* 0x000fe400078e0a03 */
[----:B------:R-:W-:Y:S02]  /*3300*/  @!P6 IMAD.MOV R2, RZ, RZ, -R2 ;  /* 0x000000ffff02e224 */ /* 0x000fe400078e0a02 */
[----:B------:R-:W-:Y:S01]  /*3310*/  @!P1 IMAD.MOV R0, RZ, RZ, -R0 ;  /* 0x000000ffff009224 */ /* 0x000fe200078e0a00 */
[C---:B------:R-:W-:Y:S02]  /*3320*/  SEL R11, R7.reuse, R11, !P3 ;  /* 0x0000000b070b7207 */ /* 0x040fe40005800000 */
[----:B------:R-:W-:-:S02]  /*3330*/  SEL R13, R7, R13, !P3 ;  /* 0x0000000d070d7207 */ /* 0x000fc40005800000 */
[C---:B------:R-:W-:Y:S02]  /*3340*/  SEL R8, R7.reuse, R8, !P3 ;  /* 0x0000000807087207 */ /* 0x040fe40005800000 */
[C---:B------:R-:W-:Y:S02]  /*3350*/  SEL R10, R7.reuse, R10, !P3 ;  /* 0x0000000a070a7207 */ /* 0x040fe40005800000 */
[C---:B------:R-:W-:Y:S02]  /*3360*/  SEL R9, R7.reuse, R9, !P3 ;  /* 0x0000000907097207 */ /* 0x040fe40005800000 */
[C---:B------:R-:W-:Y:S02]  /*3370*/  SEL R17, R7.reuse, R17, !P3 ;  /* 0x0000001107117207 */ /* 0x040fe40005800000 */
[C---:B------:R-:W-:Y:S02]  /*3380*/  SEL R22, R7.reuse, R22, !P3 ;  /* 0x0000001607167207 */ /* 0x040fe40005800000 */
[----:B------:R-:W-:-:S02]  /*3390*/  SEL R15, R7, R15, !P3 ;  /* 0x0000000f070f7207 */ /* 0x000fc40005800000 */
[C---:B------:R-:W-:Y:S02]  /*33a0*/  SEL R21, R7.reuse, R21, !P3 ;  /* 0x0000001507157207 */ /* 0x040fe40005800000 */
[----:B------:R-:W-:-:S05]  /*33b0*/  SEL R29, R7, R29, !P3 ;  /* 0x0000001d071d7207 */ /* 0x000fca0005800000 */
[----:B------:R0:W-:Y:S01]  /*33c0*/  STL [R1+0x4], R29 ;  /* 0x0000041d01007387 */ /* 0x0001e20000100800 */
[C---:B------:R-:W-:Y:S02]  /*33d0*/  SEL R12, R7.reuse, R12, !P3 ;  /* 0x0000000c070c7207 */ /* 0x040fe40005800000 */
[C---:B------:R-:W-:Y:S02]  /*33e0*/  SEL R18, R7.reuse, R18, !P3 ;  /* 0x0000001207127207 */ /* 0x040fe40005800000 */
[C---:B------:R-:W-:Y:S02]  /*33f0*/  SEL R19, R7.reuse, R19, !P3 ;  /* 0x0000001307137207 */ /* 0x040fe40005800000 */
[C---:B0-----:R-:W-:Y:S02]  /*3400*/  SEL R29, R7.reuse, R26, !P3 ;  /* 0x0000001a071d7207 */ /* 0x041fe40005800000 */
[C---:B------:R-:W-:Y:S02]  /*3410*/  SEL R20, R7.reuse, R20, !P3 ;  /* 0x0000001407147207 */ /* 0x040fe40005800000 */
[C---:B------:R-:W-:Y:S01]  /*3420*/  SEL R25, R7.reuse, R25, !P3 ;  /* 0x0000001907197207 */ /* 0x040fe20005800000 */
[----:B------:R0:W-:Y:S01]  /*3430*/  STL [R1+0xf8c], R29 ;  /* 0x000f8c1d01007387 */ /* 0x0001e20000100800 */
[----:B------:R-:W-:-:S02]  /*3440*/  SEL R23, R7, R23, !P3 ;  /* 0x0000001707177207 */ /* 0x000fc40005800000 */
[C---:B------:R-:W-:Y:S02]  /*3450*/  SEL R24, R7.reuse, R24, !P3 ;  /* 0x0000001807187207 */ /* 0x040fe40005800000 */
[C---:B------:R-:W-:Y:S02]  /*3460*/  SEL R6, R7.reuse, R6, !P3 ;  /* 0x0000000607067207 */ /* 0x040fe40005800000 */
[C---:B------:R-:W-:Y:S02]  /*3470*/  SEL R5, R7.reuse, R5, !P3 ;  /* 0x0000000507057207 */ /* 0x040fe40005800000 */
[C---:B------:R-:W-:Y:S02]  /*3480*/  SEL R4, R7.reuse, R4, !P3 ;  /* 0x0000000407047207 */ /* 0x040fe40005800000 */
[C---:B------:R-:W-:Y:S02]  /*3490*/  SEL R3, R7.reuse, R3, !P3 ;  /* 0x0000000307037207 */ /* 0x040fe40005800000 */
[----:B------:R-:W-:-:S02]  /*34a0*/  SEL R2, R7, R2, !P3 ;  /* 0x0000000207027207 */ /* 0x000fc40005800000 */
[C---:B--2---:R-:W-:Y:S02]  /*34b0*/  SEL R16, R7.reuse, R16, !P3 ;  /* 0x0000001007107207 */ /* 0x044fe40005800000 */
[C---:B---3--:R-:W-:Y:S02]  /*34c0*/  SEL R14, R7.reuse, R14, !P3 ;  /* 0x0000000e070e7207 */ /* 0x048fe40005800000 */
[C---:B----4-:R-:W-:Y:S02]  /*34d0*/  SEL R27, R7.reuse, R27, !P3 ;  /* 0x0000001b071b7207 */ /* 0x050fe40005800000 */
[C---:B------:R-:W-:Y:S02]  /*34e0*/  SEL R26, R7.reuse, R28, !P3 ;  /* 0x0000001c071a7207 */ /* 0x040fe40005800000 */
[----:B------:R-:W-:Y:S01]  /*34f0*/  SEL R7, R7, R0, !P3 ;  /* 0x0000000007077207 */ /* 0x000fe20005800000 */
[----:B------:R-:W-:Y:S02]  /*3500*/  IMAD.MOV.U32 R0, RZ, RZ, c[0x0][0x180] ;  /* 0x00006000ff007624 */ /* 0x000fe400078e00ff */
[----:B------:R-:W-:Y:S04]  /*3510*/  STL [R1+0xf90], R26 ;  /* 0x000f901a01007387 */ /* 0x000fe80000100800 */
[----:B------:R-:W-:Y:S04]  /*3520*/  STL [R1+0xf94], R27 ;  /* 0x000f941b01007387 */ /* 0x000fe80000100800 */
[----:B------:R1:W-:Y:S04]  /*3530*/  STL [R1+0xf98], R14 ;  /* 0x000f980e01007387 */ /* 0x0003e80000100800 */
[----:B------:R-:W-:Y:S04]  /*3540*/  STL [R1+0xf9c], R16 ;  /* 0x000f9c1001007387 */ /* 0x000fe80000100800 */
[----:B------:R-:W-:Y:S04]  /*3550*/  STL [R1+0xfa0], R17 ;  /* 0x000fa01101007387 */ /* 0x000fe80000100800 */
[----:B------:R2:W-:Y:S04]  /*3560*/  STL [R1+0xf70], R0 ;  /* 0x000f700001007387 */ /* 0x0005e80000100800 */
[----:B------:R-:W-:Y:S04]  /*3570*/  STL [R1+0x680], RZ ;  /* 0x000680ff01007387 */ /* 0x000fe80000100800 */
        /* <DEDUP_REMOVED lines=511> */
[----:B------:R-:W3:Y:S04]  /*5570*/  LDL.LU R28, [R1+0x44] ;  /* 0x00004400011c7983 */ /* 0x000ee80000300800 */
[----:B0-----:R-:W0:Y:S04]  /*5580*/  S2R R29, SR_TID.X ;  /* 0x00000000001d7919 */ /* 0x001e280000002100 */
[----:B-1----:R-:W4:Y:S04]  /*5590*/  LDL.LU R14, [R1+0x4c] ;  /* 0x00004c00010e7983 */ /* 0x002f280000300800 */
[----:B--2---:R-:W2:Y:S04]  /*55a0*/  LDL.LU R0, [R1+0x48] ;  /* 0x0000480001007983 */ /* 0x004ea80000300800 */
[----:B------:R-:W2:Y:S04]  /*55b0*/  LDL.LU R27, [R1+0x1c] ;  /* 0x00001c00011b7983 */ /* 0x000ea80000300800 */
[----:B------:R-:W2:Y:S01]  /*55c0*/  LDL.LU R26, [R1+0x10] ;  /* 0x00001000011a7983 */ /* 0x000ea20000300800 */
[----:B0-----:R-:W-:-:S05]  /*55d0*/  LOP3.LUT R29, R29, 0xff, RZ, 0xc0, !PT ;  /* 0x000000ff1d1d7812 */ /* 0x001fca00078ec0ff */
[----:B------:R-:W-:Y:S02]  /*55e0*/  IMAD.SHL.U32 R16, R29, 0x2, RZ ;  /* 0x000000021d107824 */ /* 0x000fe400078e00ff */
[----:B------:R-:W2:Y:S03]  /*55f0*/  LDL.LU R29, [R1+0xc] ;  /* 0x00000c00011d7983 */ /* 0x000ea60000300800 */
[C---:B------:R-:W-:Y:S02]  /*5600*/  LOP3.LUT R17, R16.reuse, 0x10, RZ, 0x3c, !PT ;  /* 0x0000001010117812 */ /* 0x040fe400078e3cff */
[C---:B------:R-:W-:Y:S02]  /*5610*/  LOP3.LUT R17, R16.reuse, 0x20, RZ, 0x3c, !PT ;  /* 0x0000002010117812 */ /* 0x040fe400078e3cff */
[C---:B------:R-:W-:Y:S02]  /*5620*/  LOP3.LUT R17, R16.reuse, 0x30, RZ, 0x3c, !PT ;  /* 0x0000003010117812 */ /* 0x040fe400078e3cff */
[----:B------:R-:W-:-:S02]  /*5630*/  LOP3.LUT R17, R16, 0x40, RZ, 0x3c, !PT ;  /* 0x0000004010117812 */ /* 0x000fc400078e3cff */
[C---:B------:R-:W-:Y:S02]  /*5640*/  LOP3.LUT R17, R16.reuse, 0x50, RZ, 0x3c, !PT ;  /* 0x0000005010117812 */ /* 0x040fe400078e3cff */
[C---:B------:R-:W-:Y:S02]  /*5650*/  LOP3.LUT R17, R16.reuse, 0x60, RZ, 0x3c, !PT ;  /* 0x0000006010117812 */ /* 0x040fe400078e3cff */
[----:B------:R-:W-:-:S06]  /*5660*/  LOP3.LUT R17, R16, 0x70, RZ, 0x3c, !PT ;  /* 0x0000007010117812 */ /* 0x000fcc00078e3cff */
[----:B------:R-:W2:Y:S01]  /*5670*/  LDL.LU R17, [R1+0xfa0] ;  /* 0x000fa00001117983 */ /* 0x000ea20000300800 */
[----:B---3--:R-:W-:-:S05]  /*5680*/  SHF.R.S32.HI R28, RZ, 0x5, R28 ;  /* 0x00000005ff1c7819 */ /* 0x008fca000001141c */
[----:B------:R0:W-:Y:S04]  /*5690*/  STL [R1+0xf48], R28 ;  /* 0x000f481c01007387 */ /* 0x0001e80000100800 */
[----:B0-----:R-:W0:Y:S01]  /*56a0*/  S2R R28, SR_TID.X ;  /* 0x00000000001c7919 */ /* 0x001e220000002100 */
[----:B----4-:R-:W-:Y:S02]  /*56b0*/  IMAD R14, R14, c[0x0][0x184], RZ ;  /* 0x000061000e0e7a24 */ /* 0x010fe400078e02ff */
[----:B--2---:R-:W-:Y:S02]  /*56c0*/  IMAD R0, R0, c[0x0][0x184], RZ ;  /* 0x0000610000007a24 */ /* 0x004fe400078e02ff */
[----:B------:R-:W-:Y:S02]  /*56d0*/  IMAD R27, R27, c[0x0][0x190], RZ ;  /* 0x000064001b1b7a24 */ /* 0x000fe400078e02ff */
[----:B------:R-:W-:Y:S01]  /*56e0*/  IMAD R26, R26, c[0x0][0x190], RZ ;  /* 0x000064001a1a7a24 */ /* 0x000fe200078e02ff */
[----:B0-----:R-:W-:-:S04]  /*56f0*/  LOP3.LUT R28, R28, 0xc0, RZ, 0xc0, !PT ;  /* 0x000000c01c1c7812 */ /* 0x001fc800078ec0ff */
[----:B------:R-:W-:-:S04]  /*5700*/  SHF.R.U32.HI R28, RZ, 0x2, R28 ;  /* 0x00000002ff1c7819 */ /* 0x000fc8000001161c */
[----:B------:R-:W-:Y:S02]  /*5710*/  LOP3.LUT R28, R16, R28, RZ, 0x3c, !PT ;  /* 0x0000001c101c7212 */ /* 0x000fe400078e3cff */
[----:B------:R-:W2:Y:S04]  /*5720*/  LDL.LU R16, [R1+0xf9c] ;  /* 0x000f9c0001107983 */ /* 0x000ea80000300800 */
[----:B------:R0:W-:Y:S01]  /*5730*/  STL [R1+0xf74], R28 ;  /* 0x000f741c01007387 */ /* 0x0001e20000100800 */
[----:B------:R-:W-:-:S03]  /*5740*/  IMAD R29, R29, c[0x0][0x190], RZ ;  /* 0x000064001d1d7a24 */ /* 0x000fc600078e02ff */
[----:B0-----:R-:W3:Y:S04]  /*5750*/  LDL.LU R28, [R1+0x4] ;  /* 0x00000400011c7983 */ /* 0x001ee80000300800 */
[----:B------:R0:W-:Y:S04]  /*5760*/  STL [R1+0x20], R14 ;  /* 0x0000200e01007387 */ /* 0x0001e80000100800 */
[----:B0-----:R-:W4:Y:S04]  /*5770*/  LDL.LU R14, [R1+0xf98] ;  /* 0x000f9800010e7983 */ /* 0x001f280000300800 */
[----:B------:R0:W-:Y:S04]  /*5780*/  STL [R1+0xf78], R0 ;  /* 0x000f780001007387 */ /* 0x0001e80000100800 */
[----:B0-----:R-:W3:Y:S04]  /*5790*/  LDL.LU R0, [R1+0x8] ;  /* 0x0000080001007983 */ /* 0x001ee80000300800 */
[----:B------:R0:W-:Y:S04]  /*57a0*/  STL [R1+0x14], R27 ;  /* 0x0000141b01007387 */ /* 0x0001e80000100800 */
[----:B0-----:R-:W4:Y:S04]  /*57b0*/  LDL.LU R27, [R1+0xf94] ;  /* 0x000f9400011b7983 */ /* 0x001f280000300800 */
[----:B------:R0:W-:Y:S04]  /*57c0*/  STL [R1+0x10], R26 ;  /* 0x0000101a01007387 */ /* 0x0001e80000100800 */
[----:B0-----:R-:W4:Y:S04]  /*57d0*/  LDL.LU R26, [R1+0xf90] ;  /* 0x000f9000011a7983 */ /* 0x001f280000300800 */
[----:B------:R0:W-:Y:S04]  /*57e0*/  STL [R1+0xc], R29 ;  /* 0x00000c1d01007387 */ /* 0x0001e80000100800 */
[----:B0-----:R-:W4:Y:S01]  /*57f0*/  LDL.LU R29, [R1+0xf8c] ;  /* 0x000f8c00011d7983 */ /* 0x001f220000300800 */
[----:B------:R-:W-:-:S02]  /*5800*/  IMAD R17, R17, c[0x0][0x190], RZ ;  /* 0x0000640011117a24 */ /* 0x000fc400078e02ff */
[----:B--2---:R-:W-:Y:S02]  /*5810*/  IMAD R16, R16, c[0x0][0x190], RZ ;  /* 0x0000640010107a24 */ /* 0x004fe400078e02ff */
[----:B---3--:R-:W-:-:S05]  /*5820*/  IMAD R0, R0, c[0x0][0x190], RZ ;  /* 0x0000640000007a24 */ /* 0x008fca00078e02ff */
[----:B------:R0:W-:Y:S02]  /*5830*/  STL [R1+0x8], R0 ;  /* 0x0000080001007387 */ /* 0x0001e40000100800 */
[----:B0-----:R-:W-:Y:S02]  /*5840*/  IMAD R0, R28, c[0x0][0x190], RZ ;  /* 0x000064001c007a24 */ /* 0x001fe400078e02ff */
[----:B----4-:R-:W-:Y:S02]  /*5850*/  IMAD R27, R27, c[0x0][0x190], RZ ;  /* 0x000064001b1b7a24 */ /* 0x010fe400078e02ff */
[----:B------:R-:W-:-:S05]  /*5860*/  IMAD R28, R29, c[0x0][0x190], RZ ;  /* 0x000064001d1c7a24 */ /* 0x000fca00078e02ff */
[----:B------:R-:W-:Y:S04]  /*5870*/  STL [R1+0xf88], R28 ;  /* 0x000f881c01007387 */ /* 0x000fe80000100800 */
[----:B------:R0:W-:Y:S04]  /*5880*/  STL [R1+0xf84], R27 ;  /* 0x000f841b01007387 */ /* 0x0001e80000100800 */
[----:B0-----:R-:W2:Y:S04]  /*5890*/  LDL.LU R27, [R1+0x14] ;  /* 0x00001400011b7983 */ /* 0x001ea80000300800 */
[----:B------:R0:W-:Y:S04]  /*58a0*/  STL [R1+0xf7c], R16 ;  /* 0x000f7c1001007387 */ /* 0x0001e80000100800 */
[----:B0-----:R-:W3:Y:S04]  /*58b0*/  LDL.LU R16, [R1+0xc] ;  /* 0x00000c0001107983 */ /* 0x001ee80000300800 */
[----:B------:R0:W-:Y:S04]  /*58c0*/  STL [R1+0xf80], R17 ;  /* 0x000f801101007387 */ /* 0x0001e80000100800 */
[----:B0-----:R-:W4:Y:S01]  /*58d0*/  LDL.LU R17, [R1+0x10] ;  /* 0x0000100001117983 */ /* 0x001f220000300800 */
[----:B------:R-:W-:-:S03]  /*58e0*/  IMAD R29, R21, c[0x0][0x190], RZ ;  /* 0x00006400151d7a24 */ /* 0x000fc600078e02ff */
[----:B------:R-:W3:Y:S01]  /*58f0*/  LDL.LU R21, [R1+0x8] ;  /* 0x0000080001157983 */ /* 0x000ee20000300800 */
[----:B------:R-:W-:-:S05]  /*5900*/  IMAD R25, R25, c[0x0][0x190], RZ ;  /* 0x0000640019197a24 */ /* 0x000fca00078e02ff */
[----:B------:R-:W-:-:S05]  /*5910*/  LEA R28, P4, R25, c[0x0][0x168], 0x1 ;  /* 0x00005a00191c7a11 */ /* 0x000fca00078808ff */
[----:B------:R2:W-:Y:S01]  /*5920*/  STL [R1+0x5d8], R28 ;  /* 0x0005d81c01007387 */ /* 0x0005e20000100800 */
[----:B------:R-:W-:Y:S01]  /*5930*/  IMAD R23, R23, c[0x0][0x190], RZ ;  /* 0x0000640017177a24 */ /* 0x000fe200078e02ff */
[----:B--2---:R-:W-:-:S05]  /*5940*/  LEA R28, P3, R27, c[0x0][0x168], 0x1 ;  /* 0x00005a001b1c7a11 */ /* 0x004fca00078608ff */
[----:B------:R4:W-:Y:S02]  /*5950*/  STL [R1+0x5d0], R28 ;  /* 0x0005d01c01007387 */ /* 0x0009e40000100800 */
[----:B----4-:R-:W-:-:S05]  /*5960*/  LEA R28, P2, R17, c[0x0][0x168], 0x1 ;  /* 0x00005a00111c7a11 */ /* 0x010fca00078408ff */
[----:B------:R3:W-:Y:S02]  /*5970*/  STL [R1+0x588], R28 ;  /* 0x0005881c01007387 */ /* 0x0007e40000100800 */
[----:B---3--:R-:W-:-:S05]  /*5980*/  LEA R28, P1, R16, c[0x0][0x168], 0x1 ;  /* 0x00005a00101c7a11 */ /* 0x008fca00078208ff */
[----:B------:R0:W-:Y:S02]  /*5990*/  STL [R1+0x580], R28 ;  /* 0x0005801c01007387 */ /* 0x0001e40000100800 */
[----:B0-----:R-:W-:-:S05]  /*59a0*/  LEA R28, P0, R23, c[0x0][0x168], 0x1 ;  /* 0x00005a00171c7a11 */ /* 0x001fca00078008ff */
[----:B------:R0:W-:Y:S02]  /*59b0*/  STL [R1+0x578], R28 ;  /* 0x0005781c01007387 */ /* 0x0001e40000100800 */
[----:B0-----:R-:W-:-:S05]  /*59c0*/  LEA R28, P6, R21, c[0x0][0x168], 0x1 ;  /* 0x00005a00151c7a11 */ /* 0x001fca00078c08ff */
[----:B------:R0:W-:Y:S02]  /*59d0*/  STL [R1+0x570], R28 ;  /* 0x0005701c01007387 */ /* 0x0001e40000100800 */
[----:B0-----:R-:W-:-:S05]  /*59e0*/  LEA R28, P5, R0, c[0x0][0x168], 0x1 ;  /* 0x00005a00001c7a11 */ /* 0x001fca00078a08ff */
[----:B------:R0:W-:Y:S04]  /*59f0*/  STL [R1+0x568], R28 ;  /* 0x0005681c01007387 */ /* 0x0001e80000100800 */
[----:B0-----:R-:W2:Y:S01]  /*5a00*/  LDL.LU R28, [R1+0xf88] ;  /* 0x000f8800011c7983 */ /* 0x001ea20000300800 */
[----:B------:R-:W-:-:S05]  /*5a10*/  LEA.HI.X.SX32 R25, R25, c[0x0][0x16c], 0x1, P4 ;  /* 0x00005b0019197a11 */ /* 0x000fca00020f0eff */
[----:B------:R2:W-:Y:S01]  /*5a20*/  STL [R1+0x5d4], R25 ;  /* 0x0005d41901007387 */ /* 0x0005e20000100800 */
[----:B------:R-:W-:Y:S02]  /*5a30*/  IMAD R24, R24, c[0x0][0x190], RZ ;  /* 0x0000640018187a24 */ /* 0x000fe400078e02ff */
[----:B------:R-:W-:Y:S01]  /*5a40*/  IMAD R26, R26, c[0x0][0x190], RZ ;  /* 0x000064001a1a7a24 */ /* 0x000fe200078e02ff */
[----:B--2---:R-:W-:-:S05]  /*5a50*/  LEA R25, P4, R28, c[0x0][0x168], 0x1 ;  /* 0x00005a001c197a11 */ /* 0x004fca00078808ff */
[----:B------:R0:W-:Y:S02]  /*5a60*/  STL [R1+0x560], R25 ;  /* 0x0005601901007387 */ /* 0x0001e40000100800 */
[----:B0-----:R-:W-:Y:S02]  /*5a70*/  LEA.HI.X.SX32 R25, R27, c[0x0][0x16c], 0x1, P3 ;  /* 0x00005b001b197a11 */ /* 0x001fe400018f0eff */
[----:B------:R-:W2:Y:S04]  /*5a80*/  LDL.LU R27, [R1+0xf84] ;  /* 0x000f8400011b7983 */ /* 0x000ea80000300800 */
[----:B------:R0:W-:Y:S02]  /*5a90*/  STL [R1+0x58c], R25 ;  /* 0x00058c1901007387 */ /* 0x0001e40000100800 */
[----:B0-----:R-:W-:-:S05]  /*5aa0*/  LEA R25, P3, R24, c[0x0][0x168], 0x1 ;  /* 0x00005a0018197a11 */ /* 0x001fca00078608ff */
[----:B------:R0:W-:Y:S02]  /*5ab0*/  STL [R1+0x558], R25 ;  /* 0x0005581901007387 */ /* 0x0001e40000100800 */
[----:B0-----:R-:W-:Y:S02]  /*5ac0*/  LEA.HI.X.SX32 R25, R17, c[0x0][0x16c], 0x1, P2 ;  /* 0x00005b0011197a11 */ /* 0x001fe400010f0eff */
[----:B------:R-:W3:Y:S04]  /*5ad0*/  LDL.LU R17, [R1+0xf80] ;  /* 0x000f800001117983 */ /* 0x000ee80000300800 */
[----:B------:R0:W-:Y:S02]  /*5ae0*/  STL [R1+0x584], R25 ;  /* 0x0005841901007387 */ /* 0x0001e40000100800 */
[----:B0-----:R-:W-:-:S05]  /*5af0*/  LEA R25, P2, R26, c[0x0][0x168], 0x1 ;  /* 0x00005a001a197a11 */ /* 0x001fca00078408ff */
[----:B------:R0:W-:Y:S02]  /*5b00*/  STL [R1+0x550], R25 ;  /* 0x0005501901007387 */ /* 0x0001e40000100800 */
[----:B0-----:R-:W-:Y:S02]  /*5b10*/  LEA.HI.X.SX32 R25, R16, c[0x0][0x16c], 0x1, P1 ;  /* 0x00005b0010197a11 */ /* 0x001fe400008f0eff */
[----:B------:R-:W4:Y:S04]  /*5b20*/  LDL.LU R16, [R1+0xf7c] ;  /* 0x000f7c0001107983 */ /* 0x000f280000300800 */
[----:B------:R2:W-:Y:S01]  /*5b30*/  STL [R1+0x57c], R25 ;  /* 0x00057c1901007387 */ /* 0x0005e20000100800 */
[----:B------:R-:W-:Y:S02]  /*5b40*/  IMAD R14, R14, c[0x0][0x190], RZ ;  /* 0x000064000e0e7a24 */ /* 0x000fe400078e02ff */
[----:B------:R-:W-:-:S02]  /*5b50*/  IMAD R6, R6, c[0x0][0x190], RZ ;  /* 0x0000640006067a24 */ /* 0x000fc400078e02ff */
[----:B------:R-:W-:Y:S01]  /*5b60*/  IMAD R11, R11, c[0x0][0x190], RZ ;  /* 0x000064000b0b7a24 */ /* 0x000fe200078e02ff */
[----:B--2---:R-:W-:-:S05]  /*5b70*/  LEA R25, P1, R27, c[0x0][0x168], 0x1 ;  /* 0x00005a001b197a11 */ /* 0x004fca00078208ff */
[----:B------:R0:W-:Y:S02]  /*5b80*/  STL [R1+0x548], R25 ;  /* 0x0005481901007387 */ /* 0x0001e40000100800 */
[----:B0-----:R-:W-:Y:S02]  /*5b90*/  LEA.HI.X.SX32 R25, R23, c[0x0][0x16c], 0x1, P0 ;  /* 0x00005b0017197a11 */ /* 0x001fe400000f0eff */
[----:B------:R-:W-:-:S03]  /*5ba0*/  LEA R23, P0, R14, c[0x0][0x168], 0x1 ;  /* 0x00005a000e177a11 */ /* 0x000fc600078008ff */
[----:B------:R0:W-:Y:S04]  /*5bb0*/  STL [R1+0x574], R25 ;  /* 0x0005741901007387 */ /* 0x0001e80000100800 */
[----:B------:R1:W-:Y:S01]  /*5bc0*/  STL [R1+0x540], R23 ;  /* 0x0005401701007387 */ /* 0x0003e20000100800 */
[----:B0-----:R-:W-:Y:S02]  /*5bd0*/  LEA.HI.X.SX32 R25, R21, c[0x0][0x16c], 0x1, P6 ;  /* 0x00005b0015197a11 */ /* 0x001fe400030f0eff */
[----:B------:R-:W-:Y:S02]  /*5be0*/  LEA R21, P6, R6, c[0x0][0x168], 0x1 ;  /* 0x00005a0006157a11 */ /* 0x000fe400078c08ff */
[----:B-1----:R-:W-:Y:S01]  /*5bf0*/  LEA.HI.X.SX32 R23, R0, c[0x0][0x16c], 0x1, P5 ;  /* 0x00005b0000177a11 */ /* 0x002fe200028f0eff */
[----:B------:R0:W-:Y:S04]  /*5c00*/  STL [R1+0x56c], R25 ;  /* 0x00056c1901007387 */ /* 0x0001e80000100800 */
[----:B------:R-:W2:Y:S04]  /*5c10*/  LDL.LU R0, [R1+0xf78] ;  /* 0x000f780001007983 */ /* 0x000ea80000300800 */
[----:B------:R-:W-:Y:S01]  /*5c20*/  STL [R1+0x538], R21 ;  /* 0x0005381501007387 */ /* 0x000fe20000100800 */
[----:B0-----:R-:W-:-:S03]  /*5c30*/  LEA.HI.X.SX32 R25, R28, c[0x0][0x16c], 0x1, P4 ;  /* 0x00005b001c197a11 */ /* 0x001fc600020f0eff */
[----:B------:R3:W-:Y:S04]  /*5c40*/  STL [R1+0x564], R23 ;  /* 0x0005641701007387 */ /* 0x0007e80000100800 */
[----:B------:R0:W5:Y:S01]  /*5c50*/  LDL.LU R28, [R1+0xf74] ;  /* 0x000f7400011c7983 */ /* 0x0001620000300800 */
[----:B---3--:R-:W-:Y:S02]  /*5c60*/  LEA R23, P4, R17, c[0x0][0x168], 0x1 ;  /* 0x00005a0011177a11 */ /* 0x008fe400078808ff */
[----:B----4-:R-:W-:-:S05]  /*5c70*/  LEA R21, P5, R16, c[0x0][0x168], 0x1 ;  /* 0x00005a0010157a11 */ /* 0x010fca00078a08ff */
[----:B------:R1:W-:Y:S04]  /*5c80*/  STL [R1+0x530], R21 ;  /* 0x0005301501007387 */ /* 0x0003e80000100800 */
[----:B------:R-:W-:Y:S01]  /*5c90*/  STL [R1+0x55c], R25 ;  /* 0x00055c1901007387 */ /* 0x000fe20000100800 */
[----:B-1----:R-:W-:Y:S02]  /*5ca0*/  LEA.HI.X.SX32 R21, R24, c[0x0][0x16c], 0x1, P3 ;  /* 0x00005b0018157a11 */ /* 0x002fe400018f0eff */
[----:B------:R-:W-:Y:S01]  /*5cb0*/  LEA R24, P3, R11, c[0x0][0x168], 0x1 ;  /* 0x00005a000b187a11 */ /* 0x000fe200078608ff */
[----:B------:R-:W-:Y:S04]  /*5cc0*/  STL [R1+0x4f8], R23 ;  /* 0x0004f81701007387 */ /* 0x000fe80000100800 */
[----:B------:R-:W-:Y:S04]  /*5cd0*/  STL [R1+0x554], R21 ;  /* 0x0005541501007387 */ /* 0x000fe80000100800 */
[----:B------:R1:W-:Y:S04]  /*5ce0*/  STL [R1+0x4f0], R24 ;  /* 0x0004f01801007387 */ /* 0x0003e80000100800 */
[----:B-1----:R-:W3:Y:S01]  /*5cf0*/  LDL.LU R24, [R1+0x20] ;  /* 0x0000200001187983 */ /* 0x002ee20000300800 */
[----:B------:R-:W-:Y:S01]  /*5d00*/  IMAD R5, R5, c[0x0][0x190], RZ ;  /* 0x0000640005057a24 */ /* 0x000fe200078e02ff */
[----:B------:R-:W-:Y:S01]  /*5d10*/  LEA.HI.X.SX32 R23, R26, c[0x0][0x16c], 0x1, P2 ;  /* 0x00005b001a177a11 */ /* 0x000fe200010f0eff */
[----:B------:R-:W-:-:S03]  /*5d20*/  IMAD R13, R13, c[0x0][0x190], RZ ;  /* 0x000064000d0d7a24 */ /* 0x000fc600078e02ff */
[----:B------:R-:W-:Y:S01]  /*5d30*/  LEA R21, P2, R5, c[0x0][0x168], 0x1 ;  /* 0x00005a0005157a11 */ /* 0x000fe200078408ff */
[----:B------:R1:W-:Y:S01]  /*5d40*/  STL [R1+0x54c], R23 ;  /* 0x00054c1701007387 */ /* 0x0003e20000100800 */
[----:B------:R-:W-:Y:S01]  /*5d50*/  LEA.HI.X.SX32 R25, R27, c[0x0][0x16c], 0x1, P1 ;  /* 0x00005b001b197a11 */ /* 0x000fe200008f0eff */
[----:B------:R-:W-:Y:S02]  /*5d60*/  IMAD R8, R8, c[0x0][0x190], RZ ;  /* 0x0000640008087a24 */ /* 0x000fe400078e02ff */
[----:B------:R4:W-:Y:S01]  /*5d70*/  STL [R1+0x4d8], R21 ;  /* 0x0004d81501007387 */ /* 0x0009e20000100800 */
[----:B------:R-:W-:-:S03]  /*5d80*/  IMAD R10, R10, c[0x0][0x190], RZ ;  /* 0x000064000a0a7a24 */ /* 0x000fc600078e02ff */
[----:B------:R-:W-:Y:S01]  /*5d90*/  STL [R1+0x544], R25 ;  /* 0x0005441901007387 */ /* 0x000fe20000100800 */
[----:B-1----:R-:W-:Y:S02]  /*5da0*/  LEA.HI.X.SX32 R23, R14, c[0x0][0x16c], 0x1, P0 ;  /* 0x00005b000e177a11 */ /* 0x002fe400000f0eff */
[----:B----4-:R-:W-:Y:S02]  /*5db0*/  LEA R21, P1, R13, c[0x0][0x168], 0x1 ;  /* 0x00005a000d157a11 */ /* 0x010fe400078208ff */
[----:B------:R-:W-:Y:S01]  /*5dc0*/  LEA R14, P0, R8, c[0x0][0x168], 0x1 ;  /* 0x00005a00080e7a11 */ /* 0x000fe200078008ff */
[----:B------:R-:W-:Y:S02]  /*5dd0*/  IMAD R4, R4, c[0x0][0x190], RZ ;  /* 0x0000640004047a24 */ /* 0x000fe400078e02ff */
[----:B------:R1:W-:Y:S01]  /*5de0*/  STL [R1+0x4d0], R21 ;  /* 0x0004d01501007387 */ /* 0x0003e20000100800 */
[----:B------:R-:W-:-:S03]  /*5df0*/  IMAD R9, R9, c[0x0][0x190], RZ ;  /* 0x0000640009097a24 */ /* 0x000fc600078e02ff */
[----:B------:R-:W-:Y:S01]  /*5e00*/  STL [R1+0x53c], R23 ;  /* 0x00053c1701007387 */ /* 0x000fe20000100800 */
[----:B-1----:R-:W-:Y:S02]  /*5e10*/  LEA.HI.X.SX32 R21, R6, c[0x0][0x16c], 0x1, P6 ;  /* 0x00005b0006157a11 */ /* 0x002fe400030f0eff */
[----:B------:R-:W-:Y:S01]  /*5e20*/  LEA R6, P6, R10, c[0x0][0x168], 0x1 ;  /* 0x00005a000a067a11 */ /* 0x000fe200078c08ff */
[----:B------:R1:W-:Y:S01]  /*5e30*/  STL [R1+0x428], R14 ;  /* 0x0004280e01007387 */ /* 0x0003e20000100800 */
[----:B------:R-:W-:-:S03]  /*5e40*/  IMAD R22, R22, c[0x0][0x190], RZ ;  /* 0x0000640016167a24 */ /* 0x000fc600078e02ff */
[----:B------:R-:W-:Y:S04]  /*5e50*/  STL [R1+0x534], R21 ;  /* 0x0005341501007387 */ /* 0x000fe80000100800 */
[----:B------:R4:W-:Y:S01]  /*5e60*/  STL [R1+0x420], R6 ;  /* 0x0004200601007387 */ /* 0x0009e20000100800 */
[----:B-1----:R-:W-:Y:S02]  /*5e70*/  LEA.HI.X.SX32 R14, R16, c[0x0][0x16c], 0x1, P5 ;  /* 0x00005b00100e7a11 */ /* 0x002fe400028f0eff */
[----:B------:R-:W-:-:S03]  /*5e80*/  LEA R16, P5, R4, c[0x0][0x168], 0x1 ;  /* 0x00005a0004107a11 */ /* 0x000fc600078a08ff */
[----:B------:R1:W-:Y:S01]  /*5e90*/  STL [R1+0x4fc], R14 ;  /* 0x0004fc0e01007387 */ /* 0x0003e20000100800 */
[----:B----4-:R-:W-:-:S03]  /*5ea0*/  LEA.HI.X.SX32 R6, R17, c[0x0][0x16c], 0x1, P4 ;  /* 0x00005b0011067a11 */ /* 0x010fc600020f0eff */
[----:B------:R-:W-:Y:S01]  /*5eb0*/  STL [R1+0x118], R16 ;  /* 0x0001181001007387 */ /* 0x000fe20000100800 */
[----:B------:R-:W-:Y:S01]  /*5ec0*/  LEA.HI.X.SX32 R11, R11, c[0x0][0x16c], 0x1, P3 ;  /* 0x00005b000b0b7a11 */ /* 0x000fe200018f0eff */
[----:B------:R-:W-:Y:S02]  /*5ed0*/  IMAD R15, R15, c[0x0][0x190], RZ ;  /* 0x000064000f0f7a24 */ /* 0x000fe400078e02ff */
[----:B------:R4:W-:Y:S01]  /*5ee0*/  STL [R1+0x4f4], R6 ;  /* 0x0004f40601007387 */ /* 0x0009e20000100800 */
[----:B-1----:R-:W-:Y:S01]  /*5ef0*/  LEA R14, P4, R9, c[0x0][0x168], 0x1 ;  /* 0x00005a00090e7a11 */ /* 0x002fe200078808ff */
[----:B------:R-:W-:Y:S01]  /*5f00*/  IMAD R3, R3, c[0x0][0x190], RZ ;  /* 0x0000640003037a24 */ /* 0x000fe200078e02ff */
[----:B------:R-:W-:-:S03]  /*5f10*/  LEA.HI.X.SX32 R5, R5, c[0x0][0x16c], 0x1, P2 ;  /* 0x00005b0005057a11 */ /* 0x000fc600010f0eff */
[----:B------:R-:W-:Y:S01]  /*5f20*/  STL [R1+0x110], R14 ;  /* 0x0001100e01007387 */ /* 0x000fe20000100800 */
[----:B----4-:R-:W-:-:S03]  /*5f30*/  LEA R6, P3, R22, c[0x0][0x168], 0x1 ;  /* 0x00005a0016067a11 */ /* 0x010fc600078608ff */
[----:B------:R1:W-:Y:S04]  /*5f40*/  STL [R1+0x4dc], R11 ;  /* 0x0004dc0b01007387 */ /* 0x0003e80000100800 */
[----:B------:R4:W-:Y:S04]  /*5f50*/  STL [R1+0x108], R6 ;  /* 0x0001080601007387 */ /* 0x0009e80000100800 */
[----:B------:R0:W-:Y:S01]  /*5f60*/  STL [R1+0x4d4], R5 ;  /* 0x0004d40501007387 */ /* 0x0001e20000100800 */
[----:B-1----:R-:W-:Y:S02]  /*5f70*/  LEA R11, P2, R15, c[0x0][0x168], 0x1 ;  /* 0x00005a000f0b7a11 */ /* 0x002fe400078408ff */
[----:B----4-:R-:W-:-:S03]  /*5f80*/  LEA.HI.X.SX32 R6, R13, c[0x0][0x16c], 0x1, P1 ;  /* 0x00005b000d067a11 */ /* 0x010fc600008f0eff */
[----:B------:R-:W-:Y:S01]  /*5f90*/  STL [R1+0x100], R11 ;  /* 0x0001000b01007387 */ /* 0x000fe20000100800 */
[----:B0-----:R-:W-:-:S03]  /*5fa0*/  LEA R5, P1, R3, c[0x0][0x168], 0x1 ;  /* 0x00005a0003057a11 */ /* 0x001fc600078208ff */
[----:B------:R0:W-:Y:S01]  /*5fb0*/  STL [R1+0x42c], R6 ;  /* 0x00042c0601007387 */ /* 0x0001e20000100800 */
[----:B------:R-:W-:Y:S01]  /*5fc0*/  LEA.HI.X.SX32 R8, R8, c[0x0][0x16c], 0x1, P0 ;  /* 0x00005b0008087a11 */ /* 0x000fe200000f0eff */
[----:B------:R-:W-:Y:S02]  /*5fd0*/  IMAD R12, R12, c[0x0][0x190], RZ ;  /* 0x000064000c0c7a24 */ /* 0x000fe400078e02ff */
[----:B------:R1:W-:Y:S01]  /*5fe0*/  STL [R1+0xf8], R5 ;  /* 0x0000f80501007387 */ /* 0x0003e20000100800 */
[----:B------:R-:W-:Y:S01]  /*5ff0*/  IMAD R18, R18, c[0x0][0x190], RZ ;  /* 0x0000640012127a24 */ /* 0x000fe200078e02ff */
[----:B0-----:R-:W-:Y:S02]  /*6000*/  LEA R6, P0, R29, c[0x0][0x168], 0x1 ;  /* 0x00005a001d067a11 */ /* 0x001fe400078008ff */
[----:B------:R0:W-:Y:S01]  /*6010*/  STL [R1+0x424], R8 ;  /* 0x0004240801007387 */ /* 0x0001e20000100800 */
[----:B-1----:R-:W-:-:S03]  /*6020*/  LEA.HI.X.SX32 R5, R10, c[0x0][0x16c], 0x1, P6 ;  /* 0x00005b000a057a11 */ /* 0x002fc600030f0eff */
[----:B------:R1:W-:Y:S04]  /*6030*/  STL [R1+0xf0], R6 ;  /* 0x0000f00601007387 */ /* 0x0003e80000100800 */
[----:B------:R4:W-:Y:S01]  /*6040*/  STL [R1+0x11c], R5 ;  /* 0x00011c0501007387 */ /* 0x0009e20000100800 */
[----:B0-----:R-:W-:Y:S02]  /*6050*/  LEA R8, P6, R12, c[0x0][0x168], 0x1 ;  /* 0x00005a000c087a11 */ /* 0x001fe400078c08ff */
[----:B-1----:R-:W-:Y:S02]  /*6060*/  LEA.HI.X.SX32 R6, R4, c[0x0][0x16c], 0x1, P5 ;  /* 0x00005b0004067a11 */ /* 0x002fe400028f0eff */
[----:B------:R-:W-:Y:S02]  /*6070*/  LEA.HI.X.SX32 R4, R9, c[0x0][0x16c], 0x1, P4 ;  /* 0x00005b0009047a11 */ /* 0x000fe400020f0eff */
[----:B----4-:R-:W-:Y:S01]  /*6080*/  LEA R5, P5, R18, c[0x0][0x168], 0x1 ;  /* 0x00005a0012057a11 */ /* 0x010fe200078a08ff */
[----:B------:R-:W-:Y:S04]  /*6090*/  STL [R1+0xe8], R8 ;  /* 0x0000e80801007387 */ /* 0x000fe80000100800 */
[----:B------:R-:W-:Y:S01]  /*60a0*/  STL [R1+0x114], R6 ;  /* 0x0001140601007387 */ /* 0x000fe20000100800 */
[----:B------:R-:W-:-:S03]  /*60b0*/  LEA.HI.X.SX32 R3, R3, c[0x0][0x16c], 0x1, P1 ;  /* 0x00005b0003037a11 */ /* 0x000fc600008f0eff */
[----:B------:R0:W-:Y:S04]  /*60c0*/  STL [R1+0x4], R5 ;  /* 0x0000040501007387 */ /* 0x0001e80000100800 */
[----:B------:R1:W-:Y:S01]  /*60d0*/  STL [R1+0x10c], R4 ;  /* 0x00010c0401007387 */ /* 0x0003e20000100800 */
[----:B0-----:R-:W-:Y:S02]  /*60e0*/  LEA.HI.X.SX32 R5, R22, c[0x0][0x16c], 0x1, P3 ;  /* 0x00005b0016057a11 */ /* 0x001fe400018f0eff */
[----:B-1----:R-:W-:-:S03]  /*60f0*/  LEA.HI.X.SX32 R4, R15, c[0x0][0x16c], 0x1, P2 ;  /* 0x00005b000f047a11 */ /* 0x002fc600010f0eff */
[----:B------:R-:W-:Y:S01]  /*6100*/  STL [R1+0x104], R5 ;  /* 0x0001040501007387 */ /* 0x000fe20000100800 */
[----:B------:R-:W-:-:S03]  /*6110*/  LEA.HI.X.SX32 R6, R12, c[0x0][0x16c], 0x1, P6 ;  /* 0x00005b000c067a11 */ /* 0x000fc600030f0eff */
[----:B------:R-:W-:Y:S04]  /*6120*/  STL [R1+0xfc], R4 ;  /* 0x0000fc0401007387 */ /* 0x000fe80000100800 */
[----:B------:R0:W-:Y:S01]  /*6130*/  STL [R1+0xf4], R3 ;  /* 0x0000f40301007387 */ /* 0x0001e20000100800 */
[----:B------:R-:W-:Y:S01]  /*6140*/  IMAD R2, R2, c[0x0][0x190], RZ ;  /* 0x0000640002027a24 */ /* 0x000fe200078e02ff */
[----:B0-----:R-:W-:-:S04]  /*6150*/  LEA.HI.X.SX32 R3, R29, c[0x0][0x16c], 0x1, P0 ;  /* 0x00005b001d037a11 */ /* 0x001fc800000f0eff */
[----:B------:R-:W-:-:S04]  /*6160*/  LEA R27, P4, R2, c[0x0][0x168], 0x1 ;  /* 0x00005a00021b7a11 */ /* 0x000fc800078808ff */
[----:B------:R-:W-:Y:S01]  /*6170*/  LEA.HI.X.SX32 R26, R2, c[0x0][0x16c], 0x1, P4 ;  /* 0x00005b00021a7a11 */ /* 0x000fe200020f0eff */
[----:B--2---:R-:W-:Y:S02]  /*6180*/  IMAD.WIDE R4, R0, 0x2, RZ ;  /* 0x0000000200047825 */ /* 0x004fe400078e02ff */
[----:B------:R0:W5:Y:S04]  /*6190*/  LDL.LU R0, [R1+0xf70] ;  /* 0x000f700001007983 */ /* 0x0001680000300800 */
[----:B------:R0:W5:Y:S01]  /*61a0*/  LDL.LU R29, [R1+0xf6c] ;  /* 0x000f6c00011d7983 */ /* 0x0001620000300800 */
[----:B---3--:R-:W-:-:S05]  /*61b0*/  IMAD.WIDE R8, R24, 0x2, RZ ;  /* 0x0000000218087825 */ /* 0x008fca00078e02ff */
[----:B------:R-:W-:Y:S04]  /*61c0*/  STL.64 [R1+0xc50], R8 ;  /* 0x000c500801007387 */ /* 0x000fe80000100a00 */
[----:B------:R1:W-:Y:S04]  /*61d0*/  STL [R1+0xec], R3 ;  /* 0x0000ec0301007387 */ /* 0x0003e80000100800 */
[----:B------:R2:W-:Y:S01]  /*61e0*/  STL [R1+0x8], R6 ;  /* 0x0000080601007387 */ /* 0x0005e20000100800 */
[----:B-1----:R-:W-:Y:S01]  /*61f0*/  LEA.HI.X.SX32 R3, R18, c[0x0][0x16c], 0x1, P5 ;  /* 0x00005b0012037a11 */ /* 0x002fe200028f0eff */
[----:B--2---:R-:W-:-:S02]  /*6200*/  IMAD.MOV.U32 R6, RZ, RZ, c[0x0][0x188] ;  /* 0x00006200ff067624 */ /* 0x004fc400078e00ff */
[----:B------:R-:W-:Y:S02]  /*6210*/  STL.64 [R1+0xc48], R4 ;  /* 0x000c480401007387 */ /* 0x000fe40000100a00 */
[C---:B------:R-:W-:Y:S02]  /*6220*/  IMAD R14, R6.reuse, 0x1f, RZ ;  /* 0x0000001f060e7824 */ /* 0x040fe400078e02ff */
[----:B------:R1:W-:Y:S01]  /*6230*/  STL [R1], R3 ;  /* 0x0000000301007387 */ /* 0x0003e20000100800 */
[----:B------:R-:W-:Y:S02]  /*6240*/  IMAD R16, R6, 0x1e, RZ ;  /* 0x0000001e06107824 */ /* 0x000fe400078e02ff */
[----:B------:R-:W-:-:S04]  /*6250*/  IMAD.WIDE R12, R14, 0x2, R8 ;  /* 0x000000020e0c7825 */ /* 0x000fc800078e0208 */
[----:B-1----:R-:W-:Y:S01]  /*6260*/  IMAD.WIDE R2, R14, 0x2, R4 ;  /* 0x000000020e027825 */ /* 0x002fe200078e0204 */
[----:B------:R-:W-:Y:S03]  /*6270*/  STL.64 [R1+0xf40], R12 ;  /* 0x000f400c01007387 */ /* 0x000fe60000100a00 */
[----:B------:R-:W-:Y:S01]  /*6280*/  IMAD.WIDE R10, R16, 0x2, R8 ;  /* 0x00000002100a7825 */ /* 0x000fe200078e0208 */
[----:B------:R1:W-:Y:S03]  /*6290*/  STL.64 [R1+0xf38], R2 ;  /* 0x000f380201007387 */ /* 0x0003e60000100a00 */
[----:B------:R-:W-:Y:S01]  /*62a0*/  IMAD R14, R6, 0x1d, RZ ;  /* 0x0000001d060e7824 */ /* 0x000fe200078e02ff */
[----:B------:R2:W-:Y:S01]  /*62b0*/  STL.64 [R1+0xf30], R10 ;  /* 0x000f300a01007387 */ /* 0x0005e20000100a00 */
[----:B-1----:R-:W-:-:S04]  /*62c0*/  IMAD.WIDE R2, R16, 0x2, R4 ;  /* 0x0000000210027825 */ /* 0x002fc800078e0204 */
[--C-:B------:R-:W-:Y:S01]  /*62d0*/  IMAD.WIDE R12, R14, 0x2, R8.reuse ;  /* 0x000000020e0c7825 */ /* 0x100fe200078e0208 */
[----:B------:R1:W-:Y:S03]  /*62e0*/  STL.64 [R1+0xf28], R2 ;  /* 0x000f280201007387 */ /* 0x0003e60000100a00 */
[----:B------:R-:W-:Y:S01]  /*62f0*/  IMAD R16, R6, 0x1c, RZ ;  /* 0x0000001c06107824 */ /* 0x000fe200078e02ff */
[----:B------:R3:W-:Y:S03]  /*6300*/  STL.64 [R1+0xf20], R12 ;  /* 0x000f200c01007387 */ /* 0x0007e60000100a00 */
[----:B--2---:R-:W-:-:S04]  /*6310*/  IMAD.WIDE R10, R16, 0x2, R8 ;  /* 0x00000002100a7825 */ /* 0x004fc800078e0208 */
[----:B-1----:R-:W-:-:S05]  /*6320*/  IMAD.WIDE R2, R14, 0x2, R4 ;  /* 0x000000020e027825 */ /* 0x002fca00078e0204 */
[----:B------:R1:W-:Y:S01]  /*6330*/  STL.64 [R1+0xf18], R2 ;  /* 0x000f180201007387 */ /* 0x0003e20000100a00 */
[----:B------:R-:W-:-:S03]  /*6340*/  IMAD R14, R6, 0x1b, RZ ;  /* 0x0000001b060e7824 */ /* 0x000fc600078e02ff */
[----:B------:R2:W-:Y:S01]  /*6350*/  STL.64 [R1+0xf10], R10 ;  /* 0x000f100a01007387 */ /* 0x0005e20000100a00 */
[----:B---3--:R-:W-:-:S04]  /*6360*/  IMAD.WIDE R12, R14, 0x2, R8 ;  /* 0x000000020e0c7825 */ /* 0x008fc800078e0208 */
[----:B-1----:R-:W-:-:S05]  /*6370*/  IMAD.WIDE R2, R16, 0x2, R4 ;  /* 0x0000000210027825 */ /* 0x002fca00078e0204 */
[----:B------:R1:W-:Y:S01]  /*6380*/  STL.64 [R1+0xf08], R2 ;  /* 0x000f080201007387 */ /* 0x0003e20000100a00 */
[----:B------:R-:W-:-:S03]  /*6390*/  IMAD R16, R6, 0x1a, RZ ;  /* 0x0000001a06107824 */ /* 0x000fc600078e02ff */
[----:B------:R3:W-:Y:S01]  /*63a0*/  STL.64 [R1+0xf00], R12 ;  /* 0x000f000c01007387 */ /* 0x0007e20000100a00 */
        /* <DEDUP_REMOVED lines=48> */
[----:B------:R-:W-:-:S03]  /*66b0*/  IMAD.SHL.U32 R16, R6, 0x10, RZ ;  /* 0x0000001006107824 */ /* 0x000fc600078e00ff */
        /* <DEDUP_REMOVED lines=42> */
[----:B-1----:R-:W-:-:S04]  /*6960*/  IMAD.WIDE R2, R14, 0x2, R4 ;  /* 0x000000020e027825 */ /* 0x002fc800078e0204 */
[C---:B------:R-:W-:Y:S01]  /*6970*/  IMAD R14, R6.reuse, 0x7, RZ ;  /* 0x00000007060e7824 */ /* 0x040fe200078e02ff */
[----:B------:R1:W-:Y:S01]  /*6980*/  STL.64 [R1+0xdd8], R2 ;  /* 0x000dd80201007387 */ /* 0x0003e20000100a00 */
[----:B------:R-:W-:Y:S02]  /*6990*/  IMAD R17, R6, 0x6, RZ ;  /* 0x0000000606117824 */ /* 0x000fe400078e02ff */
[----:B---3--:R-:W-:Y:S01]  /*69a0*/  IMAD.WIDE R12, R14, 0x2, R8 ;  /* 0x000000020e0c7825 */ /* 0x008fe200078e0208 */
[----:B------:R2:W-:Y:S03]  /*69b0*/  STL.64 [R1+0xdd0], R10 ;  /* 0x000dd00a01007387 */ /* 0x0005e60000100a00 */
[----:B-1----:R-:W-:-:S04]  /*69c0*/  IMAD.WIDE R2, R16, 0x2, R4 ;  /* 0x0000000210027825 */ /* 0x002fc800078e0204 */
[----:B--2---:R-:W-:Y:S01]  /*69d0*/  IMAD.WIDE R10, R14, 0x2, R4 ;  /* 0x000000020e0a7825 */ /* 0x004fe200078e0204 */
[----:B------:R1:W-:Y:S03]  /*69e0*/  STL.64 [R1+0xdc8], R2 ;  /* 0x000dc80201007387 */ /* 0x0003e60000100a00 */
[----:B------:R-:W-:Y:S01]  /*69f0*/  IMAD R16, R6, 0x5, RZ ;  /* 0x0000000506107824 */ /* 0x000fe200078e02ff */
[----:B------:R-:W-:Y:S04]  /*6a00*/  STL.64 [R1+0xdc0], R12 ;  /* 0x000dc00c01007387 */ /* 0x000fe80000100a00 */
[----:B------:R2:W-:Y:S01]  /*6a10*/  STL.64 [R1+0xdb8], R10 ;  /* 0x000db80a01007387 */ /* 0x0005e20000100a00 */
[----:B-1----:R-:W-:-:S05]  /*6a20*/  IMAD.WIDE R2, R17, 0x2, R8 ;  /* 0x0000000211027825 */ /* 0x002fca00078e0208 */
[----:B------:R1:W-:Y:S01]  /*6a30*/  STL.64 [R1+0xdb0], R2 ;  /* 0x000db00201007387 */ /* 0x0003e20000100a00 */
[----:B--2---:R-:W-:-:S04]  /*6a40*/  IMAD.WIDE R10, R17, 0x2, R4 ;  /* 0x00000002110a7825 */ /* 0x004fc800078e0204 */
[----:B------:R-:W-:Y:S01]  /*6a50*/  IMAD.SHL.U32 R6, R6, 0x4, RZ ;  /* 0x0000000406067824 */ /* 0x000fe200078e00ff */
[----:B------:R2:W-:Y:S01]  /*6a60*/  STL.64 [R1+0xda8], R10 ;  /* 0x000da80a01007387 */ /* 0x0005e20000100a00 */
[----:B-1----:R-:W-:-:S04]  /*6a70*/  IMAD.WIDE R2, R16, 0x2, R8 ;  /* 0x0000000210027825 */ /* 0x002fc800078e0208 */
[----:B------:R-:W-:Y:S01]  /*6a80*/  IMAD.MOV.U32 R14, RZ, RZ, c[0x0][0x188] ;  /* 0x00006200ff0e7624 */ /* 0x000fe200078e00ff */
[----:B------:R1:W-:Y:S01]  /*6a90*/  STL.64 [R1+0xda0], R2 ;  /* 0x000da00201007387 */ /* 0x0003e20000100a00 */
[----:B--2---:R-:W-:-:S04]  /*6aa0*/  IMAD.WIDE R10, R16, 0x2, R4 ;  /* 0x00000002100a7825 */ /* 0x004fc800078e0204 */
[----:B------:R-:W-:Y:S02]  /*6ab0*/  IMAD R20, R20, c[0x0][0x190], RZ ;  /* 0x0000640014147a24 */ /* 0x000fe400078e02ff */
[----:B------:R-:W-:Y:S02]  /*6ac0*/  IMAD R16, R14, 0x3, RZ ;  /* 0x000000030e107824 */ /* 0x000fe400078e02ff */
[----:B-1----:R-:W-:Y:S01]  /*6ad0*/  IMAD.WIDE R2, R6, 0x2, R8 ;  /* 0x0000000206027825 */ /* 0x002fe200078e0208 */
[----:B------:R1:W-:Y:S03]  /*6ae0*/  STL.64 [R1+0xd98], R10 ;  /* 0x000d980a01007387 */ /* 0x0003e60000100a00 */
[----:B------:R-:W-:Y:S01]  /*6af0*/  IMAD R7, R7, c[0x0][0x190], RZ ;  /* 0x0000640007077a24 */ /* 0x000fe200078e02ff */
[----:B------:R2:W-:Y:S01]  /*6b00*/  STL.64 [R1+0xd90], R2 ;  /* 0x000d900201007387 */ /* 0x0005e20000100a00 */
[----:B------:R-:W-:Y:S01]  /*6b10*/  LEA R23, P2, R20, c[0x0][0x168], 0x1 ;  /* 0x00005a0014177a11 */ /* 0x000fe200078408ff */
[----:B------:R-:W-:-:S02]  /*6b20*/  IMAD.WIDE R12, R16, 0x2, R4 ;  /* 0x00000002100c7825 */ /* 0x000fc400078e0204 */
[----:B------:R-:W-:Y:S02]  /*6b30*/  LEA R21, P1, R7, c[0x0][0x168], 0x1 ;  /* 0x00005a0007157a11 */ /* 0x000fe400078208ff */
[----:B-1----:R-:W-:-:S04]  /*6b40*/  IMAD.WIDE R10, R6, 0x2, R4 ;  /* 0x00000002060a7825 */ /* 0x002fc800078e0204 */
[--C-:B--2---:R-:W-:Y:S01]  /*6b50*/  IMAD.WIDE R2, R16, 0x2, R8.reuse ;  /* 0x0000000210027825 */ /* 0x104fe200078e0208 */
[----:B------:R1:W-:Y:S03]  /*6b60*/  STL.64 [R1+0xd88], R10 ;  /* 0x000d880a01007387 */ /* 0x0003e60000100a00 */
[----:B------:R-:W-:Y:S01]  /*6b70*/  IMAD.SHL.U32 R6, R14, 0x2, RZ ;  /* 0x000000020e067824 */ /* 0x000fe200078e00ff */
[----:B------:R-:W-:Y:S01]  /*6b80*/  LEA.HI.X.SX32 R22, R20, c[0x0][0x16c], 0x1, P2 ;  /* 0x00005b0014167a11 */ /* 0x000fe200010f0eff */
[----:B------:R2:W-:Y:S01]  /*6b90*/  STL.64 [R1+0xd80], R2 ;  /* 0x000d800201007387 */ /* 0x0005e20000100a00 */
[----:B------:R-:W-:Y:S01]  /*6ba0*/  LEA.HI.X.SX32 R20, R7, c[0x0][0x16c], 0x1, P1 ;  /* 0x00005b0007147a11 */ /* 0x000fe200008f0eff */
[C---:B-1----:R-:W-:Y:S02]  /*6bb0*/  IMAD.WIDE R10, R6.reuse, 0x2, R8 ;  /* 0x00000002060a7825 */ /* 0x042fe400078e0208 */
[----:B------:R-:W-:Y:S02]  /*6bc0*/  STL.64 [R1+0xd78], R12 ;  /* 0x000d780c01007387 */ /* 0x000fe40000100a00 */
[----:B--2---:R-:W-:-:S02]  /*6bd0*/  IMAD.WIDE R2, R6, 0x2, R4 ;  /* 0x0000000206027825 */ /* 0x004fc400078e0204 */
[----:B------:R-:W-:Y:S02]  /*6be0*/  STL.64 [R1+0xd70], R10 ;  /* 0x000d700a01007387 */ /* 0x000fe40000100a00 */
[C---:B------:R-:W-:Y:S02]  /*6bf0*/  IMAD.WIDE R6, R14.reuse, 0x2, R8 ;  /* 0x000000020e067825 */ /* 0x040fe400078e0208 */
[----:B------:R1:W-:Y:S02]  /*6c00*/  STL.64 [R1+0xd68], R2 ;  /* 0x000d680201007387 */ /* 0x0003e40000100a00 */
[----:B------:R-:W-:Y:S02]  /*6c10*/  IMAD.WIDE R4, R14, 0x2, R4 ;  /* 0x000000020e047825 */ /* 0x000fe400078e0204 */
[----:B------:R0:W-:Y:S04]  /*6c20*/  STL.64 [R1+0xd60], R6 ;  /* 0x000d600601007387 */ /* 0x0001e80000100a00 */
[----:B------:R0:W-:Y:S01]  /*6c30*/  STL.64 [R1+0xd58], R4 ;  /* 0x000d580401007387 */ /* 0x0001e20000100a00 */
[----:B------:R-:W-:-:S05]  /*6c40*/  IMAD R19, R19, c[0x0][0x190], RZ ;  /* 0x0000640013137a24 */ /* 0x000fca00078e02ff */
[C---:B------:R-:W-:Y:S01]  /*6c50*/  LEA R25, P3, R19.reuse, c[0x0][0x168], 0x1 ;  /* 0x00005a0013197a11 */ /* 0x040fe200078608ff */
[----:B-1----:R-:W-:Y:S02]  /*6c60*/  IMAD.MOV.U32 R2, RZ, RZ, c[0x0][0x160] ;  /* 0x00005800ff027624 */ /* 0x002fe400078e00ff */
[----:B------:R-:W-:Y:S01]  /*6c70*/  IMAD.MOV.U32 R3, RZ, RZ, c[0x0][0x164] ;  /* 0x00005900ff037624 */ /* 0x000fe200078e00ff */
[----:B------:R-:W-:Y:S02]  /*6c80*/  LEA.HI.X.SX32 R24, R19, c[0x0][0x16c], 0x1, P3 ;  /* 0x00005b0013187a11 */ /* 0x000fe400018f0eff */
.L_x_2:
[----:B------:R-:W2:Y:S04]  /*6c90*/  LDL.64 R8, [R1+0xd58] ;  /* 0x000d580001087983 */ /* 0x000ea80000100a00 */
[----:B-----5:R-:W-:Y:S04]  /*6ca0*/  STL [R1+0x2320], R18 ;  /* 0x0023201201007387 */ /* 0x020fe80000100800 */
[----:B------:R-:W-:Y:S04]  /*6cb0*/  STL [R1+0x232c], R18 ;  /* 0x00232c1201007387 */ /* 0x000fe80000100800 */
[----:B------:R-:W-:Y:S04]  /*6cc0*/  STL.64 [R1+0x2308], R14 ;  /* 0x0023080e01007387 */ /* 0x000fe80000100a00 */
[----:B------:R-:W-:Y:S04]  /*6cd0*/  STL [R1+0x2328], R14 ;  /* 0x0023280e01007387 */ /* 0x000fe80000100800 */
[----:B------:R-:W-:Y:S04]  /*6ce0*/  STL [R1+0x2324], R15 ;  /* 0x0023240f01007387 */ /* 0x000fe80000100800 */
[----:B------:R-:W-:Y:S04]  /*6cf0*/  STL [R1+0x2330], R15 ;  /* 0x0023300f01007387 */ /* 0x000fe80000100800 */
[----:B------:R-:W-:Y:S04]  /*6d00*/  STL.64 [R1+0x22e0], R10 ;  /* 0x0022e00a01007387 */ /* 0x000fe80000100a00 */
[----:B------:R-:W-:Y:S04]  /*6d10*/  STL [R1+0x2300], R10 ;  /* 0x0023000a01007387 */ /* 0x000fe80000100800 */
[----:B------:R1:W-:Y:S04]  /*6d20*/  STL.64 [R1+0x2310], R10 ;  /* 0x0023100a01007387 */ /* 0x0003e80000100a00 */
[----:B-1----:R-:W3:Y:S04]  /*6d30*/  LDL.64 R10, [R1+0xc48] ;  /* 0x000c4800010a7983 */ /* 0x002ee80000100a00 */
[----:B------:R-:W-:Y:S04]  /*6d40*/  STL.64 [R1+0x22d8], R12 ;  /* 0x0022d80c01007387 */ /* 0x000fe80000100a00 */
[----:B------:R-:W-:Y:S04]  /*6d50*/  STL.64 [R1+0x22f8], R12 ;  /* 0x0022f80c01007387 */ /* 0x000fe80000100a00 */
[----:B------:R1:W-:Y:S04]  /*6d60*/  STL.64 [R1+0x2318], R12 ;  /* 0x0023180c01007387 */ /* 0x0003e80000100a00 */
[----:B-1----:R-:W4:Y:S04]  /*6d70*/  LDL.64 R12, [R1+0xd60] ;  /* 0x000d6000010c7983 */ /* 0x002f280000100a00 */
[----:B------:R-:W-:Y:S04]  /*6d80*/  STL [R1+0x2278], R25 ;  /* 0x0022781901007387 */ /* 0x000fe80000100800 */
[----:B------:R-:W-:Y:S04]  /*6d90*/  STL.64 [R1+0x2270], R20 ;  /* 0x0022701401007387 */ /* 0x000fe80000100a00 */
[----:B------:R-:W-:Y:S04]  /*6da0*/  STL.64 [R1+0x2290], R20 ;  /* 0x0022901401007387 */ /* 0x000fe80000100a00 */
[----:B------:R-:W-:Y:S04]  /*6db0*/  STL.64 [R1+0x22b0], R20 ;  /* 0x0022b01401007387 */ /* 0x000fe80000100a00 */
[----:B------:R-:W-:Y:S04]  /*6dc0*/  STL.64 [R1+0x22d0], R20 ;  /* 0x0022d01401007387 */ /* 0x000fe80000100a00 */
[----:B------:R-:W-:Y:S04]  /*6dd0*/  STL.64 [R1+0x22e8], R20 ;  /* 0x0022e81401007387 */ /* 0x000fe80000100a00 */
[----:B------:R-:W-:Y:S04]  /*6de0*/  STL.64 [R1+0x2268], R22 ;  /* 0x0022681601007387 */ /* 0x000fe80000100a00 */
[----:B------:R-:W-:Y:S04]  /*6df0*/  STL [R1+0x228c], R22 ;  /* 0x00228c1601007387 */ /* 0x000fe80000100800 */
[----:B------:R-:W-:Y:S04]  /*6e00*/  STL.64 [R1+0x22a8], R22 ;  /* 0x0022a81601007387 */ /* 0x000fe80000100a00 */
[----:B------:R-:W-:Y:S04]  /*6e10*/  STL.64 [R1+0x22c8], R22 ;  /* 0x0022c81601007387 */ /* 0x000fe80000100a00 */
[----:B------:R1:W-:Y:S04]  /*6e20*/  STL.64 [R1+0x22f0], R22 ;  /* 0x0022f01601007387 */ /* 0x0003e80000100a00 */
[----:B-1----:R-:W2:Y:S01]  /*6e30*/  LDL.64 R22, [R1+0xc50] ;  /* 0x000c500001167983 */ /* 0x002ea20000100a00 */
[----:B-----5:R-:W-:-:S02]  /*6e40*/  ISETP.GT.AND P2, PT, R0, RZ, PT ;  /* 0x000000ff0000720c */ /* 0x020fc40003f44270 */
[----:B------:R-:W-:Y:S01]  /*6e50*/  PRMT R17, RZ, 0x7610, R17 ;  /* 0x00007610ff117816 */ /* 0x000fe20000000011 */
[----:B------:R-:W-:Y:S01]  /*6e60*/  STL [R1+0x2260], R24 ;  /* 0x0022601801007387 */ /* 0x000fe20000100800 */
[----:B------:R-:W-:-:S03]  /*6e70*/  ISETP.GT.AND P3, PT, R0, 0x1, PT ;  /* 0x000000010000780c */ /* 0x000fc60003f64270 */
[----:B------:R-:W-:Y:S04]  /*6e80*/  STL.64 [R1+0x2280], R24 ;  /* 0x0022801801007387 */ /* 0x000fe80000100a00 */
[----:B------:R-:W-:Y:S04]  /*6e90*/  STL.64 [R1+0x22a0], R24 ;  /* 0x0022a01801007387 */ /* 0x000fe80000100a00 */
[----:B------:R-:W-:Y:S04]  /*6ea0*/  STL.64 [R1+0x22c0], R24 ;  /* 0x0022c01801007387 */ /* 0x000fe80000100a00 */
[----:B------:R-:W-:Y:S01]  /*6eb0*/  STL [R1+0x2304], R25 ;  /* 0x0023041901007387 */ /* 0x000fe20000100800 */
[----:B------:R-:W-:-:S03]  /*6ec0*/  PRMT R15, RZ, 0x7610, R15 ;  /* 0x00007610ff0f7816 */ /* 0x000fc6000000000f */
[----:B------:R-:W-:Y:S04]  /*6ed0*/  STL.64 [R1+0x2258], R26 ;  /* 0x0022581a01007387 */ /* 0x000fe80000100a00 */
[----:B------:R-:W-:Y:S04]  /*6ee0*/  STL [R1+0x2288], R26 ;  /* 0x0022881a01007387 */ /* 0x000fe80000100800 */
[----:B------:R-:W-:Y:S04]  /*6ef0*/  STL.64 [R1+0x2298], R26 ;  /* 0x0022981a01007387 */ /* 0x000fe80000100a00 */
[----:B------:R-:W-:Y:S04]  /*6f00*/  STL.64 [R1+0x22b8], R26 ;  /* 0x0022b81a01007387 */ /* 0x000fe80000100a00 */
[----:B------:R-:W-:Y:S04]  /*6f10*/  STL [R1+0x21cc], R28 ;  /* 0x0021cc1c01007387 */ /* 0x000fe80000100800 */
[----:B------:R-:W-:Y:S04]  /*6f20*/  STL [R1+0x21b8], R29 ;  /* 0x0021b81d01007387 */ /* 0x000fe80000100800 */
[----:B------:R-:W-:Y:S04]  /*6f30*/  STL [R1+0x2248], R29 ;  /* 0x0022481d01007387 */ /* 0x000fe80000100800 */
[----:B------:R-:W-:Y:S04]  /*6f40*/  STL [R1+0x224c], R29 ;  /* 0x00224c1d01007387 */ /* 0x000fe80000100800 */
[----:B------:R-:W-:Y:S01]  /*6f50*/  STL [R1+0x2250], R29 ;  /* 0x0022501d01007387 */ /* 0x000fe20000100800 */
[----:B0--3--:R-:W-:-:S05]  /*6f60*/  IADD3 R4, P1, R10, R2, RZ ;  /* 0x000000020a047210 */ /* 0x009fca0007f3e0ff */
[----:B------:R-:W-:Y:S02]  /*6f70*/  IMAD.X R5, R11, 0x1, R3, P1 ;  /* 0x000000010b057824 */ /* 0x000fe400008e0603 */
[----:B------:R-:W3:Y:S01]  /*6f80*/  LDL.64 R10, [R1+0xd68] ;  /* 0x000d6800010a7983 */ /* 0x000ee20000100a00 */
[----:B--2---:R-:W-:-:S05]  /*6f90*/  IADD3 R6, P0, R22, R2, RZ ;  /* 0x0000000216067210 */ /* 0x004fca0007f1e0ff */
[----:B------:R-:W-:Y:S01]  /*6fa0*/  IMAD.X R7, R23, 0x1, R3, P0 ;  /* 0x0000000117077824 */ /* 0x000fe200000e0603 */
[----:B------:R-:W-:Y:S01]  /*6fb0*/  PRMT R16, RZ, 0x7610, R16 ;  /* 0x00007610ff107816 */ /* 0x000fe20000000010 */
[----:B------:R-:W2:Y:S04]  /*6fc0*/  LDL.64 R22, [R1+0xd70] ;  /* 0x000d700001167983 */ /* 0x000ea80000100a00 */
[----:B------:R4:W2:Y:S04]  /*6fd0*/  @P2 LDG.E.U16 R17, [R6.64] ;  /* 0x0000000406112981 */ /* 0x0008a8000c1e1500 */
[----:B------:R0:W2:Y:S01]  /*6fe0*/  @P2 LDG.E.U16 R16, [R4.64] ;  /* 0x0000000404102981 */ /* 0x0000a2000c1e1500 */
[----:B----4-:R-:W-:-:S05]  /*6ff0*/  IADD3 R6, P0, R12, R2, RZ ;  /* 0x000000020c067210 */ /* 0x010fca0007f1e0ff */
[----:B------:R-:W-:Y:S01]  /*7000*/  IMAD.X R7, R13, 0x1, R3, P0 ;  /* 0x000000010d077824 */ /* 0x000fe200000e0603 */
[----:B0-----:R-:W-:Y:S01]  /*7010*/  IADD3 R4, P1, R8, R2, RZ ;  /* 0x0000000208047210 */ /* 0x001fe20007f3e0ff */
[----:B------:R-:W4:Y:S04]  /*7020*/  LDL.64 R12, [R1+0xd80] ;  /* 0x000d8000010c7983 */ /* 0x000f280000100a00 */
[----:B------:R-:W2:Y:S01]  /*7030*/  @P3 LDG.E.U16 R15, [R6.64] ;  /* 0x00000004060f3981 */ /* 0x000ea2000c1e1500 */
[----:B------:R-:W-:Y:S01]  /*7040*/  PRMT R19, RZ, 0x7610, R19 ;  /* 0x00007610ff137816 */ /* 0x000fe20000000013 */
[----:B------:R-:W-:Y:S01]  /*7050*/  IMAD.X R5, R9, 0x1, R3, P1 ;  /* 0x0000000109057824 */ /* 0x000fe200008e0603 */
[----:B------:R-:W-:Y:S01]  /*7060*/  ISETP.GT.AND P2, PT, R0, 0x2, PT ;  /* 0x000000020000780c */ /* 0x000fe20003f44270 */
[----:B------:R-:W4:Y:S04]  /*7070*/  LDL.64 R8, [R1+0xd78] ;  /* 0x000d780001087983 */ /* 0x000f280000100a00 */
[----:B------:R3:W4:Y:S01]  /*7080*/  @P3 LDG.E.U16 R19, [R4.64] ;  /* 0x0000000404133981 */ /* 0x000722000c1e1500 */
[----:B------:R-:W-:-:S02]  /*7090*/  PRMT R18, RZ, 0x7610, R18 ;  /* 0x00007610ff127816 */ /* 0x000fc40000000012 */
[----:B---3--:R-:W-:-:S05]  /*70a0*/  IADD3 R4, P1, R10, R2, RZ ;  /* 0x000000020a047210 */ /* 0x008fca0007f3e0ff */
[----:B------:R-:W-:-:S05]  /*70b0*/  IMAD.X R5, R11, 0x1, R3, P1 ;  /* 0x000000010b057824 */ /* 0x000fca00008e0603 */
[----:B------:R4:W3:Y:S04]  /*70c0*/  @P2 LDG.E.U16 R18, [R4.64] ;  /* 0x0000000404122981 */ /* 0x0008e8000c1e1500 */
[----:B--2---:R0:W-:Y:S04]  /*70d0*/  STL [R1+0x84], R15 ;  /* 0x0000840f01007387 */ /* 0x0041e80000100800 */
[----:B0-----:R-:W2:Y:S01]  /*70e0*/  LDL.LU R15, [R1+0x2330] ;  /* 0x00233000010f7983 */ /* 0x001ea20000300800 */
[-C--:B------:R-:W-:Y:S02]  /*70f0*/  IADD3 R6, P0, R22, R2.reuse, RZ ;  /* 0x0000000216067210 */ /* 0x080fe40007f1e0ff */
[----:B------:R-:W-:Y:S01]  /*7100*/  ISETP.GT.AND P3, PT, R0, 0x3, PT ;  /* 0x000000030000780c */ /* 0x000fe20003f64270 */
[----:B------:R-:W2:Y:S01]  /*7110*/  LDL.64 R10, [R1+0xd88] ;  /* 0x000d8800010a7983 */ /* 0x000ea20000100a00 */
[----:B----4-:R-:W-:Y:S01]  /*7120*/  IADD3 R4, P1, R8, R2, RZ ;  /* 0x0000000208047210 */ /* 0x010fe20007f3e0ff */
[--C-:B------:R-:W-:Y:S01]  /*7130*/  IMAD.X R7, R23, 0x1, R3.reuse, P0 ;  /* 0x0000000117077824 */ /* 0x100fe200000e0603 */
[----:B------:R-:W-:Y:S01]  /*7140*/  PRMT R14, RZ, 0x7610, R14 ;  /* 0x00007610ff0e7816 */ /* 0x000fe2000000000e */
[----:B------:R-:W4:Y:S02]  /*7150*/  LDL.64 R22, [R1+0xd90] ;  /* 0x000d900001167983 */ /* 0x000f240000100a00 */
[----:B------:R-:W-:-:S03]  /*7160*/  IMAD.X R5, R9, 0x1, R3, P1 ;  /* 0x0000000109057824 */ /* 0x000fc600008e0603 */
[----:B------:R0:W4:Y:S04]  /*7170*/  @P2 LDG.E.U16 R14, [R6.64] ;  /* 0x00000004060e2981 */ /* 0x000128000c1e1500 */
[----:B---3--:R1:W-:Y:S04]  /*7180*/  STL [R1+0xa4], R18 ;  /* 0x0000a41201007387 */ /* 0x0083e80000100800 */
[----:B-1----:R-:W3:Y:S01]  /*7190*/  LDL.LU R18, [R1+0x232c] ;  /* 0x00232c0001127983 */ /* 0x002ee20000300800 */
[----:B--2---:R-:W-:-:S06]  /*71a0*/  PRMT R15, RZ, 0x7610, R15 ;  /* 0x00007610ff0f7816 */ /* 0x004fcc000000000f */
[----:B------:R-:W2:Y:S01]  /*71b0*/  @P3 LDG.E.U16 R15, [R4.64] ;  /* 0x00000004040f3981 */ /* 0x000ea2000c1e1500 */
[----:B0-----:R-:W-:-:S05]  /*71c0*/  IADD3 R6, P0, R12, R2, RZ ;  /* 0x000000020c067210 */ /* 0x001fca0007f1e0ff */
[----:B------:R-:W-:Y:S01]  /*71d0*/  IMAD.X R7, R13, 0x1, R3, P0 ;  /* 0x000000010d077824 */ /* 0x000fe200000e0603 */
[----:B----4-:R0:W-:Y:S04]  /*71e0*/  STL [R1+0xb4], R14 ;  /* 0x0000b40e01007387 */ /* 0x0101e80000100800 */
[----:B0-----:R-:W4:Y:S04]  /*71f0*/  LDL.LU R14, [R1+0x2328] ;  /* 0x00232800010e7983 */ /* 0x001f280000300800 */
[----:B------:R-:W4:Y:S04]  /*7200*/  LDL.64 R8, [R1+0xd98] ;  /* 0x000d980001087983 */ /* 0x000f280000100a00 */
[----:B------:R-:W4:Y:S01]  /*7210*/  LDL.64 R12, [R1+0xda0] ;  /* 0x000da000010c7983 */ /* 0x000f220000100a00 */
[----:B---3--:R-:W-:-:S06]  /*7220*/  PRMT R18, RZ, 0x7610, R18 ;  /* 0x00007610ff127816 */ /* 0x008fcc0000000012 */
[----:B------:R0:W3:Y:S04]  /*7230*/  @P3 LDG.E.U16 R18, [R6.64] ;  /* 0x0000000406123981 */ /* 0x0000e8000c1e1500 */
[----:B--2---:R1:W-:Y:S04]  /*7240*/  STL [R1+0xd8], R15 ;  /* 0x0000d80f01007387 */ /* 0x0043e80000100800 */
[----:B-1----:R-:W2:Y:S01]  /*7250*/  LDL.LU R15, [R1+0x2324] ;  /* 0x00232400010f7983 */ /* 0x002ea20000300800 */
[----:B------:R-:W-:Y:S02]  /*7260*/  ISETP.GT.AND P2, PT, R0, 0x4, PT ;  /* 0x000000040000780c */ /* 0x000fe40003f44270 */
[----:B------:R-:W-:-:S02]  /*7270*/  IADD3 R4, P1, R10, R2, RZ ;  /* 0x000000020a047210 */ /* 0x000fc40007f3e0ff */
[----:B0-----:R-:W-:Y:S02]  /*7280*/  IADD3 R6, P0, R22, R2, RZ ;  /* 0x0000000216067210 */ /* 0x001fe40007f1e0ff */
[----:B------:R-:W-:Y:S01]  /*7290*/  PRMT R21, RZ, 0x7610, R21 ;  /* 0x00007610ff157816 */ /* 0x000fe20000000015 */
[--C-:B------:R-:W-:Y:S01]  /*72a0*/  IMAD.X R5, R11, 0x1, R3.reuse, P1 ;  /* 0x000000010b057824 */ /* 0x100fe200008e0603 */
[----:B------:R-:W-:Y:S01]  /*72b0*/  ISETP.GT.AND P3, PT, R0, 0x5, PT ;  /* 0x000000050000780c */ /* 0x000fe20003f64270 */
[----:B------:R-:W-:-:S04]  /*72c0*/  IMAD.X R7, R23, 0x1, R3, P0 ;  /* 0x0000000117077824 */ /* 0x000fc800000e0603 */
[----:B------:R0:W2:Y:S01]  /*72d0*/  @P2 LDG.E.U16 R21, [R4.64] ;  /* 0x0000000404152981 */ /* 0x0000a2000c1e1500 */
[----:B----4-:R-:W-:Y:S02]  /*72e0*/  PRMT R14, RZ, 0x7610, R14 ;  /* 0x00007610ff0e7816 */ /* 0x010fe4000000000e */
[----:B------:R-:W-:Y:S02]  /*72f0*/  PRMT R20, RZ, 0x7610, R20 ;  /* 0x00007610ff147816 */ /* 0x000fe40000000014 */
[----:B0-----:R-:W-:-:S05]  /*7300*/  IADD3 R4, P1, R8, R2, RZ ;  /* 0x0000000208047210 */ /* 0x001fca0007f3e0ff */
[----:B------:R-:W-:-:S05]  /*7310*/  IMAD.X R5, R9, 0x1, R3, P1 ;  /* 0x0000000109057824 */ /* 0x000fca00008e0603 */
[----:B------:R-:W4:Y:S04]  /*7320*/  @P3 LDG.E.U16 R14, [R4.64] ;  /* 0x00000004040e3981 */ /* 0x000f28000c1e1500 */
[----:B---3--:R0:W-:Y:S04]  /*7330*/  STL [R1+0xe4], R18 ;  /* 0x0000e41201007387 */ /* 0x0081e80000100800 */
[----:B0-----:R-:W3:Y:S04]  /*7340*/  LDL.LU R18, [R1+0x2320] ;  /* 0x0023200001127983 */ /* 0x001ee80000300800 */
[----:B------:R-:W3:Y:S04]  /*7350*/  LDL.64 R22, [R1+0xdb0] ;  /* 0x000db00001167983 */ /* 0x000ee80000100a00 */
[----:B------:R-:W3:Y:S04]  /*7360*/  LDL.64 R10, [R1+0xda8] ;  /* 0x000da800010a7983 */ /* 0x000ee80000100a00 */
[----:B------:R-:W3:Y:S01]  /*7370*/  LDL.64 R8, [R1+0xdb8] ;  /* 0x000db80001087983 */ /* 0x000ee20000100a00 */
[----:B--2---:R-:W-:-:S06]  /*7380*/  PRMT R15, RZ, 0x7610, R15 ;  /* 0x00007610ff0f7816 */ /* 0x004fcc000000000f */
[----:B------:R0:W2:Y:S02]  /*7390*/  @P2 LDG.E.U16 R15, [R6.64] ;  /* 0x00000004060f2981 */ /* 0x0000a4000c1e1500 */
[----:B0-----:R-:W-:-:S05]  /*73a0*/  IADD3 R6, P0, R12, R2, RZ ;  /* 0x000000020c067210 */ /* 0x001fca0007f1e0ff */
[----:B------:R-:W-:Y:S02]  /*73b0*/  IMAD.X R7, R13, 0x1, R3, P0 ;  /* 0x000000010d077824 */ /* 0x000fe400000e0603 */
[----:B------:R-:W2:Y:S04]  /*73c0*/  LDL.LU.64 R12, [R1+0x2318] ;  /* 0x00231800010c7983 */ /* 0x000ea80000300a00 */
[----:B------:R3:W2:Y:S01]  /*73d0*/  @P3 LDG.E.U16 R20, [R6.64] ;  /* 0x0000000406143981 */ /* 0x0006a2000c1e1500 */
[----:B------:R-:W-:-:S03]  /*73e0*/  ISETP.GT.AND P2, PT, R0, 0x6, PT ;  /* 0x000000060000780c */ /* 0x000fc60003f44270 */
[----:B----4-:R-:W-:Y:S01]  /*73f0*/  STL [R1+0xd4], R14 ;  /* 0x0000d40e01007387 */ /* 0x010fe20000100800 */
[-C--:B---3--:R-:W-:Y:S02]  /*7400*/  IADD3 R6, P0, R22, R2.reuse, RZ ;  /* 0x0000000216067210 */ /* 0x088fe40007f1e0ff */
[----:B------:R-:W-:-:S03]  /*7410*/  IADD3 R4, P1, R10, R2, RZ ;  /* 0x000000020a047210 */ /* 0x000fc60007f3e0ff */
[--C-:B------:R-:W-:Y:S02]  /*7420*/  IMAD.X R7, R23, 0x1, R3.reuse, P0 ;  /* 0x0000000117077824 */ /* 0x100fe400000e0603 */
[----:B------:R-:W-:Y:S01]  /*7430*/  IMAD.X R5, R11, 0x1, R3, P1 ;  /* 0x000000010b057824 */ /* 0x000fe200008e0603 */
[----:B--2---:R0:W-:Y:S04]  /*7440*/  STL [R1+0xdc], R15 ;  /* 0x0000dc0f01007387 */ /* 0x0041e80000100800 */
[----:B0-----:R-:W2:Y:S01]  /*7450*/  LDL.64 R14, [R1+0xdc0] ;  /* 0x000dc000010e7983 */ /* 0x001ea20000100a00 */
[----:B------:R-:W-:Y:S02]  /*7460*/  PRMT R12, RZ, 0x7610, R12 ;  /* 0x00007610ff0c7816 */ /* 0x000fe4000000000c */
[----:B------:R-:W-:Y:S01]  /*7470*/  PRMT R13, RZ, 0x7610, R13 ;  /* 0x00007610ff0d7816 */ /* 0x000fe2000000000d */
[----:B------:R-:W-:Y:S04]  /*7480*/  STL [R1+0xd0], R20 ;  /* 0x0000d01401007387 */ /* 0x000fe80000100800 */
[----:B------:R0:W-:Y:S04]  /*7490*/  STL [R1+0xe0], R21 ;  /* 0x0000e01501007387 */ /* 0x0001e80000100800 */
[----:B------:R1:W3:Y:S04]  /*74a0*/  @P2 LDG.E.U16 R12, [R6.64] ;  /* 0x00000004060c2981 */ /* 0x0002e8000c1e1500 */
[----:B------:R4:W3:Y:S04]  /*74b0*/  @P2 LDG.E.U16 R13, [R4.64] ;  /* 0x00000004040d2981 */ /* 0x0008e8000c1e1500 */
[----:B0-----:R-:W3:Y:S04]  /*74c0*/  LDL.64 R20, [R1+0xdc8] ;  /* 0x000dc80001147983 */ /* 0x001ee80000100a00 */
[----:B------:R-:W3:Y:S01]  /*74d0*/  LDL.LU.64 R10, [R1+0x2310] ;  /* 0x00231000010a7983 */ /* 0x000ee20000300a00 */
[----:B------:R-:W-:Y:S01]  /*74e0*/  ISETP.GT.AND P3, PT, R0, 0x7, PT ;  /* 0x000000070000780c */ /* 0x000fe20003f64270 */
[----:B-1----:R-:W-:Y:S01]  /*74f0*/  IMAD.MOV.U32 R6, RZ, RZ, R8 ;  /* 0x000000ffff067224 */ /* 0x002fe200078e0008 */
[-C--:B----4-:R-:W-:Y:S01]  /*7500*/  IADD3 R4, P1, R8, R2.reuse, RZ ;  /* 0x0000000208047210 */ /* 0x090fe20007f3e0ff */
[----:B------:R-:W-:Y:S01]  /*7510*/  IMAD.MOV.U32 R7, RZ, RZ, R9 ;  /* 0x000000ffff077224 */ /* 0x000fe200078e0009 */
[----:B------:R-:W4:Y:S03]  /*7520*/  LDL.64 R22, [R1+0xdd0] ;  /* 0x000dd00001167983 */ /* 0x000f260000100a00 */
[----:B------:R-:W-:Y:S01]  /*7530*/  IMAD.X R5, R7, 0x1, R3, P1 ;  /* 0x0000000107057824 */ /* 0x000fe200008e0603 */
[----:B--2---:R-:W-:-:S05]  /*7540*/  IADD3 R8, P2, R14, R2, RZ ;  /* 0x000000020e087210 */ /* 0x004fca0007f5e0ff */
[----:B------:R-:W-:Y:S01]  /*7550*/  IMAD.X R9, R15, 0x1, R3, P2 ;  /* 0x000000010f097824 */ /* 0x000fe200010e0603 */
[----:B---3--:R-:W-:Y:S04]  /*7560*/  STL [R1+0xc8], R12 ;  /* 0x0000c80c01007387 */ /* 0x008fe80000100800 */
[----:B------:R0:W-:Y:S01]  /*7570*/  STL [R1+0xcc], R13 ;  /* 0x0000cc0d01007387 */ /* 0x0001e20000100800 */
[----:B------:R-:W-:Y:S02]  /*7580*/  PRMT R10, RZ, 0x7610, R10 ;  /* 0x00007610ff0a7816 */ /* 0x000fe4000000000a */
[----:B------:R-:W-:Y:S01]  /*7590*/  PRMT R11, RZ, 0x7610, R11 ;  /* 0x00007610ff0b7816 */ /* 0x000fe2000000000b */
[----:B0-----:R-:W2:Y:S04]  /*75a0*/  LDL.64 R12, [R1+0xdd8] ;  /* 0x000dd800010c7983 */ /* 0x001ea80000100a00 */
[----:B------:R-:W3:Y:S04]  /*75b0*/  LDL.LU.64 R14, [R1+0x2308] ;  /* 0x00230800010e7983 */ /* 0x000ee80000300a00 */
[----:B------:R-:W2:Y:S01]  /*75c0*/  @P3 LDG.E.U16 R10, [R8.64] ;  /* 0x00000004080a3981 */ /* 0x000ea2000c1e1500 */
[----:B------:R-:W-:-:S03]  /*75d0*/  IADD3 R6, P1, R20, R2, RZ ;  /* 0x0000000214067210 */ /* 0x000fc60007f3e0ff */
[----:B------:R0:W2:Y:S02]  /*75e0*/  @P3 LDG.E.U16 R11, [R4.64] ;  /* 0x00000004040b3981 */ /* 0x0000a4000c1e1500 */
[----:B0-----:R-:W-:Y:S02]  /*75f0*/  IMAD.MOV.U32 R4, RZ, RZ, R20 ;  /* 0x000000ffff047224 */ /* 0x001fe400078e0014 */
[----:B------:R-:W-:Y:S02]  /*7600*/  IMAD.MOV.U32 R5, RZ, RZ, R21 ;  /* 0x000000ffff057224 */ /* 0x000fe400078e0015 */
[----:B------:R-:W2:Y:S01]  /*7610*/  LDL.64 R20, [R1+0xde0] ;  /* 0x000de00001147983 */ /* 0x000ea20000100a00 */
[----:B------:R-:W-:Y:S02]  /*7620*/  ISETP.GT.AND P0, PT, R0, 0x8, PT ;  /* 0x000000080000780c */ /* 0x000fe40003f04270 */
[----:B----4-:R-:W-:Y:S01]  /*7630*/  IADD3 R4, P2, R22, R2, RZ ;  /* 0x0000000216047210 */ /* 0x010fe20007f5e0ff */
[----:B------:R-:W-:Y:S01]  /*7640*/  IMAD.X R7, R5, 0x1, R3, P1 ;  /* 0x0000000105077824 */ /* 0x000fe200008e0603 */
[----:B------:R-:W-:-:S03]  /*7650*/  ISETP.GT.AND P3, PT, R0, 0x9, PT ;  /* 0x000000090000780c */ /* 0x000fc60003f64270 */
[----:B------:R-:W-:Y:S01]  /*7660*/  IMAD.X R5, R23, 0x1, R3, P2 ;  /* 0x0000000117057824 */ /* 0x000fe200010e0603 */
[----:B------:R-:W-:Y:S02]  /*7670*/  PRMT R25, RZ, 0x7610, R25 ;  /* 0x00007610ff197816 */ /* 0x000fe40000000019 */
[----:B---3--:R-:W-:Y:S02]  /*7680*/  PRMT R15, RZ, 0x7610, R15 ;  /* 0x00007610ff0f7816 */ /* 0x008fe4000000000f */
[----:B------:R-:W-:Y:S01]  /*7690*/  PRMT R14, RZ, 0x7610, R14 ;  /* 0x00007610ff0e7816 */ /* 0x000fe2000000000e */
[----:B--2---:R-:W-:Y:S04]  /*76a0*/  STL [R1+0xc0], R10 ;  /* 0x0000c00a01007387 */ /* 0x004fe80000100800 */
[----:B------:R0:W-:Y:S04]  /*76b0*/  STL [R1+0xc4], R11 ;  /* 0x0000c40b01007387 */ /* 0x0001e80000100800 */
[----:B------:R1:W2:Y:S04]  /*76c0*/  @P0 LDG.E.U16 R15, [R6.64] ;  /* 0x00000004060f0981 */ /* 0x0002a8000c1e1500 */
[----:B------:R3:W2:Y:S04]  /*76d0*/  @P0 LDG.E.U16 R14, [R4.64] ;  /* 0x00000004040e0981 */ /* 0x0006a8000c1e1500 */
[----:B0-----:R-:W4:Y:S01]  /*76e0*/  LDL.64 R10, [R1+0xde8] ;  /* 0x000de800010a7983 */ /* 0x001f220000100a00 */
[----:B------:R-:W-:-:S03]  /*76f0*/  PRMT R18, RZ, 0x7610, R18 ;  /* 0x00007610ff127816 */ /* 0x000fc60000000012 */
[----:B------:R-:W2:Y:S01]  /*7700*/  LDL.64 R22, [R1+0xdf0] ;  /* 0x000df00001167983 */ /* 0x000ea20000100a00 */
[----:B---3--:R-:W-:-:S05]  /*7710*/  IADD3 R4, P0, R20, R2, RZ ;  /* 0x0000000214047210 */ /* 0x008fca0007f1e0ff */
[----:B------:R-:W-:-:S05]  /*7720*/  IMAD.X R5, R21, 0x1, R3, P0 ;  /* 0x0000000115057824 */ /* 0x000fca00000e0603 */
[----:B------:R0:W3:Y:S01]  /*7730*/  @P3 LDG.E.U16 R25, [R4.64] ;  /* 0x0000000404193981 */ /* 0x0000e2000c1e1500 */
[----:B-1----:R-:W-:-:S05]  /*7740*/  IADD3 R6, P1, R12, R2, RZ ;  /* 0x000000020c067210 */ /* 0x002fca0007f3e0ff */
[----:B------:R-:W-:Y:S01]  /*7750*/  IMAD.X R7, R13, 0x1, R3, P1 ;  /* 0x000000010d077824 */ /* 0x000fe200008e0603 */
[----:B------:R-:W-:Y:S01]  /*7760*/  ISETP.GT.AND P1, PT, R0, 0xa, PT ;  /* 0x0000000a0000780c */ /* 0x000fe20003f24270 */
[----:B------:R-:W3:Y:S04]  /*7770*/  LDL.64 R12, [R1+0xdf8] ;  /* 0x000df800010c7983 */ /* 0x000ee80000100a00 */
[----:B------:R4:W3:Y:S01]  /*7780*/  @P3 LDG.E.U16 R18, [R6.64] ;  /* 0x0000000406123981 */ /* 0x0008e2000c1e1500 */
[----:B0-----:R-:W-:Y:S02]  /*7790*/  PRMT R4, RZ, 0x7610, R4 ;  /* 0x00007610ff047816 */ /* 0x001fe40000000004 */
[----:B----4-:R-:W-:-:S05]  /*77a0*/  IADD3 R6, P0, R10, R2, RZ ;  /* 0x000000020a067210 */ /* 0x010fca0007f1e0ff */
[----:B------:R-:W-:Y:S01]  /*77b0*/  IMAD.X R7, R11, 0x1, R3, P0 ;  /* 0x000000010b077824 */ /* 0x000fe200000e0603 */
[----:B--2---:R-:W-:Y:S04]  /*77c0*/  STL.64 [R1+0x2240], R14 ;  /* 0x0022400e01007387 */ /* 0x004fe80000100a00 */
[----:B------:R-:W2:Y:S04]  /*77d0*/  @P1 LDG.E.U16 R4, [R6.64] ;  /* 0x0000000406041981 */ /* 0x000ea8000c1e1500 */
[----:B------:R-:W4:Y:S04]  /*77e0*/  LDL.64 R20, [R1+0xe00] ;  /* 0x000e000001147983 */ /* 0x000f280000100a00 */
[----:B---3--:R0:W-:Y:S04]  /*77f0*/  STL [R1+0x78], R25 ;  /* 0x0000781901007387 */ /* 0x0081e80000100800 */
[----:B0-----:R-:W3:Y:S04]  /*7800*/  LDL.LU R25, [R1+0x2304] ;  /* 0x0023040001197983 */ /* 0x001ee80000300800 */
[----:B------:R-:W3:Y:S04]  /*7810*/  LDL.LU R10, [R1+0x2300] ;  /* 0x00230000010a7983 */ /* 0x000ee80000300800 */
[----:B--2---:R0:W-:Y:S02]  /*7820*/  STL [R1+0x88], R4 ;  /* 0x0000880401007387 */ /* 0x0041e40000100800 */
[----:B0-----:R-:W-:-:S05]  /*7830*/  IADD3 R4, P0, R22, R2, RZ ;  /* 0x0000000216047210 */ /* 0x001fca0007f1e0ff */
[----:B------:R-:W-:Y:S02]  /*7840*/  IMAD.X R5, R23, 0x1, R3, P0 ;  /* 0x0000000117057824 */ /* 0x000fe400000e0603 */
[----:B------:R-:W2:Y:S01]  /*7850*/  LDL.64 R22, [R1+0xe08] ;  /* 0x000e080001167983 */ /* 0x000ea20000100a00 */
[----:B---3--:R-:W-:-:S06]  /*7860*/  PRMT R10, RZ, 0x7610, R10 ;  /* 0x00007610ff0a7816 */ /* 0x008fcc000000000a */
[----:B------:R0:W3:Y:S02]  /*7870*/  @P1 LDG.E.U16 R10, [R4.64] ;  /* 0x00000004040a1981 */ /* 0x0000e4000c1e1500 */
[----:B0-----:R-:W-:-:S05]  /*7880*/  IADD3 R4, P0, R12, R2, RZ ;  /* 0x000000020c047210 */ /* 0x001fca0007f1e0ff */
[----:B------:R-:W-:Y:S01]  /*7890*/  IMAD.X R5, R13, 0x1, R3, P0 ;  /* 0x000000010d057824 */ /* 0x000fe200000e0603 */
[----:B---3--:R0:W-:Y:S04]  /*78a0*/  STL [R1+0x8c], R10 ;  /* 0x00008c0a01007387 */ /* 0x0081e80000100800 */
[----:B0-----:R-:W3:Y:S04]  /*78b0*/  LDL.64 R10, [R1+0xe10] ;  /* 0x000e1000010a7983 */ /* 0x001ee80000100a00 */
[----:B------:R-:W2:Y:S01]  /*78c0*/  LDL.LU.64 R12, [R1+0x22f8] ;  /* 0x0022f800010c7983 */ /* 0x000ea20000300a00 */
[----:B------:R-:W-:-:S02]  /*78d0*/  ISETP.GT.AND P1, PT, R0, 0xb, PT ;  /* 0x0000000b0000780c */ /* 0x000fc40003f24270 */
[----:B--2---:R-:W-:-:S11]  /*78e0*/  PRMT R13, RZ, 0x7610, R13 ;  /* 0x00007610ff0d7816 */ /* 0x004fd6000000000d */
[----:B------:R4:W2:Y:S01]  /*78f0*/  @P1 LDG.E.U16 R13, [R4.64] ;  /* 0x00000004040d1981 */ /* 0x0008a2000c1e1500 */
[----:B------:R-:W-:Y:S02]  /*7900*/  PRMT R12, RZ, 0x7610, R12 ;  /* 0x00007610ff0c7816 */ /* 0x000fe4000000000c */
[----:B----4-:R-:W-:-:S05]  /*7910*/  IADD3 R4, P0, R20, R2, RZ ;  /* 0x0000000214047210 */ /* 0x010fca0007f1e0ff */
[----:B------:R-:W-:Y:S01]  /*7920*/  IMAD.X R5, R21, 0x1, R3, P0 ;  /* 0x0000000115057824 */ /* 0x000fe200000e0603 */
[----:B------:R-:W-:Y:S01]  /*7930*/  PRMT R25, RZ, 0x7610, R25 ;  /* 0x00007610ff197816 */ /* 0x000fe20000000019 */
[----:B------:R-:W4:Y:S04]  /*7940*/  LDL.64 R20, [R1+0xe18] ;  /* 0x000e180001147983 */ /* 0x000f280000100a00 */
[----:B------:R0:W2:Y:S01]  /*7950*/  @P1 LDG.E.U16 R12, [R4.64] ;  /* 0x00000004040c1981 */ /* 0x0000a2000c1e1500 */
[----:B------:R-:W-:Y:S02]  /*7960*/  ISETP.GT.AND P1, PT, R0, 0xc, PT ;  /* 0x0000000c0000780c */ /* 0x000fe40003f24270 */
[----:B0-----:R-:W-:-:S05]  /*7970*/  IADD3 R4, P0, R22, R2, RZ ;  /* 0x0000000216047210 */ /* 0x001fca0007f1e0ff */
[----:B------:R-:W-:-:S06]  /*7980*/  IMAD.X R5, R23, 0x1, R3, P0 ;  /* 0x0000000117057824 */ /* 0x000fcc00000e0603 */
[----:B------:R3:W4:Y:S01]  /*7990*/  @P1 LDG.E.U16 R25, [R4.64] ;  /* 0x0000000404191981 */ /* 0x000722000c1e1500 */
[----:B------:R-:W-:Y:S02]  /*79a0*/  PRMT R24, RZ, 0x7610, R24 ;  /* 0x00007610ff187816 */ /* 0x000fe40000000018 */
[----:B---3--:R-:W-:-:S05]  /*79b0*/  IADD3 R4, P0, R10, R2, RZ ;  /* 0x000000020a047210 */ /* 0x008fca0007f1e0ff */
[----:B------:R-:W-:-:S05]  /*79c0*/  IMAD.X R5, R11, 0x1, R3, P0 ;  /* 0x000000010b057824 */ /* 0x000fca00000e0603 */
[----:B------:R4:W3:Y:S04]  /*79d0*/  @P1 LDG.E.U16 R24, [R4.64] ;  /* 0x0000000404181981 */ /* 0x0008e8000c1e1500 */
[----:B--2---:R-:W-:Y:S04]  /*79e0*/  STL [R1+0xb8], R12 ;  /* 0x0000b80c01007387 */ /* 0x004fe80000100800 */
[----:B------:R0:W-:Y:S04]  /*79f0*/  STL [R1+0xbc], R13 ;  /* 0x0000bc0d01007387 */ /* 0x0001e80000100800 */
[----:B0-----:R-:W2:Y:S01]  /*7a00*/  LDL.64 R12, [R1+0xe20] ;  /* 0x000e2000010c7983 */ /* 0x001ea20000100a00 */
[----:B------:R-:W-:-:S02]  /*7a10*/  ISETP.GT.AND P1, PT, R0, 0xd, PT ;  /* 0x0000000d0000780c */ /* 0x000fc40003f24270 */
[----:B----4-:R-:W-:Y:S01]  /*7a20*/  IADD3 R4, P0, R20, R2, RZ ;  /* 0x0000000214047210 */ /* 0x010fe20007f1e0ff */
[----:B------:R-:W4:Y:S01]  /*7a30*/  LDL.LU.64 R22, [R1+0x22f0] ;  /* 0x0022f00001167983 */ /* 0x000f220000300a00 */
[----:B------:R-:W-:-:S03]  /*7a40*/  PRMT R27, RZ, 0x7610, R27 ;  /* 0x00007610ff1b7816 */ /* 0x000fc6000000001b */
[----:B------:R-:W-:Y:S01]  /*7a50*/  IMAD.X R5, R21, 0x1, R3, P0 ;  /* 0x0000000115057824 */ /* 0x000fe200000e0603 */
[----:B------:R-:W-:Y:S01]  /*7a60*/  PRMT R26, RZ, 0x7610, R26 ;  /* 0x00007610ff1a7816 */ /* 0x000fe2000000001a */
[----:B------:R-:W4:Y:S04]  /*7a70*/  LDL.64 R10, [R1+0xe28] ;  /* 0x000e2800010a7983 */ /* 0x000f280000100a00 */
[----:B------:R2:W4:Y:S04]  /*7a80*/  @P1 LDG.E.U16 R27, [R4.64] ;  /* 0x00000004041b1981 */ /* 0x000528000c1e1500 */
[----:B---3--:R-:W-:Y:S04]  /*7a90*/  STL [R1+0xac], R24 ;  /* 0x0000ac1801007387 */ /* 0x008fe80000100800 */
[----:B------:R0:W-:Y:S04]  /*7aa0*/  STL [R1+0xb0], R25 ;  /* 0x0000b01901007387 */ /* 0x0001e80000100800 */
[----:B0-----:R-:W3:Y:S04]  /*7ab0*/  LDL.64 R24, [R1+0xe30] ;  /* 0x000e300001187983 */ /* 0x001ee80000100a00 */
[----:B------:R-:W3:Y:S01]  /*7ac0*/  LDL.LU.64 R20, [R1+0x22e8] ;  /* 0x0022e80001147983 */ /* 0x000ee20000300a00 */
[----:B--2---:R-:W-:-:S05]  /*7ad0*/  IADD3 R4, P0, R12, R2, RZ ;  /* 0x000000020c047210 */ /* 0x004fca0007f1e0ff */
[----:B------:R-:W-:Y:S02]  /*7ae0*/  IMAD.X R5, R13, 0x1, R3, P0 ;  /* 0x000000010d057824 */ /* 0x000fe400000e0603 */
[----:B------:R-:W2:Y:S04]  /*7af0*/  LDL.64 R12, [R1+0xe38] ;  /* 0x000e3800010c7983 */ /* 0x000ea80000100a00 */
[----:B------:R4:W2:Y:S01]  /*7b00*/  @P1 LDG.E.U16 R26, [R4.64] ;  /* 0x00000004041a1981 */ /* 0x0008a2000c1e1500 */
[----:B------:R-:W-:Y:S02]  /*7b10*/  ISETP.GT.AND P1, PT, R0, 0xe, PT ;  /* 0x0000000e0000780c */ /* 0x000fe40003f24270 */
[----:B----4-:R-:W-:-:S05]  /*7b20*/  IADD3 R4, P0, R10, R2, RZ ;  /* 0x000000020a047210 */ /* 0x010fca0007f1e0ff */
[----:B------:R-:W-:Y:S01]  /*7b30*/  IMAD.X R5, R11, 0x1, R3, P0 ;  /* 0x000000010b057824 */ /* 0x000fe200000e0603 */
[----:B---3--:R-:W-:-:S06]  /*7b40*/  PRMT R21, RZ, 0x7610, R21 ;  /* 0x00007610ff157816 */ /* 0x008fcc0000000015 */
[----:B------:R0:W3:Y:S01]  /*7b50*/  @P1 LDG.E.U16 R21, [R4.64] ;  /* 0x0000000404151981 */ /* 0x0000e2000c1e1500 */
[----:B------:R-:W-:Y:S02]  /*7b60*/  PRMT R20, RZ, 0x7610, R20 ;  /* 0x00007610ff147816 */ /* 0x000fe40000000014 */
[----:B0-----:R-:W-:-:S05]  /*7b70*/  IADD3 R4, P0, R24, R2, RZ ;  /* 0x0000000218047210 */ /* 0x001fca0007f1e0ff */
[----:B------:R-:W-:-:S05]  /*7b80*/  IMAD.X R5, R25, 0x1, R3, P0 ;  /* 0x0000000119057824 */ /* 0x000fca00000e0603 */
[----:B------:R0:W4:Y:S04]  /*7b90*/  @P1 LDG.E.U16 R20, [R4.64] ;  /* 0x0000000404141981 */ /* 0x000128000c1e1500 */
[----:B--2---:R-:W-:Y:S04]  /*7ba0*/  STL [R1+0xa0], R26 ;  /* 0x0000a01a01007387 */ /* 0x004fe80000100800 */
[----:B------:R1:W-:Y:S04]  /*7bb0*/  STL [R1+0xa8], R27 ;  /* 0x0000a81b01007387 */ /* 0x0003e80000100800 */
[----:B-1----:R-:W2:Y:S01]  /*7bc0*/  LDL.64 R26, [R1+0xe40] ;  /* 0x000e4000011a7983 */ /* 0x002ea20000100a00 */
[----:B------:R-:W-:-:S02]  /*7bd0*/  ISETP.GT.AND P1, PT, R0, 0xf, PT ;  /* 0x0000000f0000780c */ /* 0x000fc40003f24270 */
[----:B0-----:R-:W-:Y:S01]  /*7be0*/  IADD3 R4, P0, R12, R2, RZ ;  /* 0x000000020c047210 */ /* 0x001fe20007f1e0ff */
[----:B------:R-:W2:Y:S01]  /*7bf0*/  LDL.LU.64 R10, [R1+0x22e0] ;  /* 0x0022e000010a7983 */ /* 0x000ea20000300a00 */
[----:B------:R-:W-:-:S03]  /*7c00*/  PRMT R23, RZ, 0x7610, R23 ;  /* 0x00007610ff177816 */ /* 0x000fc60000000017 */
[----:B------:R-:W-:Y:S01]  /*7c10*/  IMAD.X R5, R13, 0x1, R3, P0 ;  /* 0x000000010d057824 */ /* 0x000fe200000e0603 */
[----:B------:R-:W-:Y:S01]  /*7c20*/  PRMT R22, RZ, 0x7610, R22 ;  /* 0x00007610ff167816 */ /* 0x000fe20000000016 */
[----:B------:R-:W2:Y:S04]  /*7c30*/  LDL.64 R24, [R1+0xe48] ;  /* 0x000e480001187983 */ /* 0x000ea80000100a00 */
[----:B------:R2:W2:Y:S04]  /*7c40*/  @P1 LDG.E.U16 R23, [R4.64] ;  /* 0x0000000404171981 */ /* 0x0004a8000c1e1500 */
[----:B----4-:R-:W-:Y:S04]  /*7c50*/  STL [R1+0x98], R20 ;  /* 0x0000981401007387 */ /* 0x010fe80000100800 */
[----:B---3--:R0:W-:Y:S04]  /*7c60*/  STL [R1+0x9c], R21 ;  /* 0x00009c1501007387 */ /* 0x0081e80000100800 */
[----:B0-----:R-:W3:Y:S04]  /*7c70*/  LDL.64 R20, [R1+0xe50] ;  /* 0x000e500001147983 */ /* 0x001ee80000100a00 */
[----:B------:R-:W4:Y:S01]  /*7c80*/  LDL.LU.64 R12, [R1+0x22d8] ;  /* 0x0022d800010c7983 */ /* 0x000f220000300a00 */
[----:B--2---:R-:W-:-:S05]  /*7c90*/  IADD3 R4, P0, R26, R2, RZ ;  /* 0x000000021a047210 */ /* 0x004fca0007f1e0ff */
[----:B------:R-:W-:Y:S02]  /*7ca0*/  IMAD.X R5, R27, 0x1, R3, P0 ;  /* 0x000000011b057824 */ /* 0x000fe400000e0603 */
[----:B------:R-:W2:Y:S04]  /*7cb0*/  LDL.64 R26, [R1+0xe58] ;  /* 0x000e5800011a7983 */ /* 0x000ea80000100a00 */
[----:B------:R0:W2:Y:S01]  /*7cc0*/  @P1 LDG.E.U16 R22, [R4.64] ;  /* 0x0000000404161981 */ /* 0x0000a2000c1e1500 */
[----:B------:R-:W-:Y:S02]  /*7cd0*/  ISETP.GT.AND P1, PT, R0, 0x10, PT ;  /* 0x000000100000780c */ /* 0x000fe40003f24270 */
[----:B------:R-:W-:Y:S02]  /*7ce0*/  PRMT R11, RZ, 0x7610, R11 ;  /* 0x00007610ff0b7816 */ /* 0x000fe4000000000b */
[----:B0-----:R-:W-:-:S05]  /*7cf0*/  IADD3 R4, P0, R24, R2, RZ ;  /* 0x0000000218047210 */ /* 0x001fca0007f1e0ff */
[----:B------:R-:W-:-:S05]  /*7d00*/  IMAD.X R5, R25, 0x1, R3, P0 ;  /* 0x0000000119057824 */ /* 0x000fca00000e0603 */
[----:B------:R3:W4:Y:S02]  /*7d10*/  @P1 LDG.E.U16 R11, [R4.64] ;  /* 0x00000004040b1981 */ /* 0x000724000c1e1500 */
[----:B---3--:R-:W-:-:S05]  /*7d20*/  IADD3 R4, P0, R20, R2, RZ ;  /* 0x0000000214047210 */ /* 0x008fca0007f1e0ff */
[----:B------:R-:W-:Y:S01]  /*7d30*/  IMAD.X R5, R21, 0x1, R3, P0 ;  /* 0x0000000115057824 */ /* 0x000fe200000e0603 */
[----:B--2---:R-:W-:Y:S04]  /*7d40*/  STL [R1+0x90], R22 ;  /* 0x0000901601007387 */ /* 0x004fe80000100800 */
[----:B------:R0:W-:Y:S04]  /*7d50*/  STL [R1+0x94], R23 ;  /* 0x0000941701007387 */ /* 0x0001e80000100800 */
[----:B------:R-:W2:Y:S01]  /*7d60*/  LDL.64 R20, [R1+0xe68] ;  /* 0x000e680001147983 */ /* 0x000ea20000100a00 */
[----:B------:R-:W-:-:S02]  /*7d70*/  PRMT R10, RZ, 0x7610, R10 ;  /* 0x00007610ff0a7816 */ /* 0x000fc4000000000a */
[----:B----4-:R-:W-:Y:S01]  /*7d80*/  PRMT R13, RZ, 0x7610, R13 ;  /* 0x00007610ff0d7816 */ /* 0x010fe2000000000d */
[----:B------:R-:W3:Y:S04]  /*7d90*/  LDL.64 R24, [R1+0xe70] ;  /* 0x000e700001187983 */ /* 0x000ee80000100a00 */
[----:B0-----:R-:W4:Y:S04]  /*7da0*/  LDL.64 R22, [R1+0xe60] ;  /* 0x000e600001167983 */ /* 0x001f280000100a00 */
[----:B------:R0:W2:Y:S01]  /*7db0*/  @P1 LDG.E.U16 R10, [R4.64] ;  /* 0x00000004040a1981 */ /* 0x0000a2000c1e1500 */
[----:B------:R-:W-:-:S02]  /*7dc0*/  ISETP.GT.AND P1, PT, R0, 0x11, PT ;  /* 0x000000110000780c */ /* 0x000fc40003f24270 */
[----:B0-----:R-:W-:-:S05]  /*7dd0*/  IADD3 R4, P0, R26, R2, RZ ;  /* 0x000000021a047210 */ /* 0x001fca0007f1e0ff */
[----:B------:R-:W-:Y:S01]  /*7de0*/  IMAD.X R5, R27, 0x1, R3, P0 ;  /* 0x000000011b057824 */ /* 0x000fe200000e0603 */
[----:B------:R-:W-:Y:S01]  /*7df0*/  PRMT R12, RZ, 0x7610, R12 ;  /* 0x00007610ff0c7816 */ /* 0x000fe2000000000c */
[----:B------:R-:W2:Y:S04]  /*7e00*/  LDL.64 R26, [R1+0xe80] ;  /* 0x000e8000011a7983 */ /* 0x000ea80000100a00 */
[----:B------:R4:W3:Y:S02]  /*7e10*/  @P1 LDG.E.U16 R13, [R4.64] ;  /* 0x00000004040d1981 */ /* 0x0008e4000c1e1500 */
[----:B----4-:R-:W-:-:S05]  /*7e20*/  IADD3 R4, P0, R22, R2, RZ ;  /* 0x0000000216047210 */ /* 0x010fca0007f1e0ff */
[----:B------:R-:W-:Y:S02]  /*7e30*/  IMAD.X R5, R23, 0x1, R3, P0 ;  /* 0x0000000117057824 */ /* 0x000fe400000e0603 */
[----:B------:R-:W4:Y:S04]  /*7e40*/  LDL.64 R22, [R1+0xe78] ;  /* 0x000e780001167983 */ /* 0x000f280000100a00 */
[----:B------:R2:W3:Y:S02]  /*7e50*/  @P1 LDG.E.U16 R12, [R4.64] ;  /* 0x00000004040c1981 */ /* 0x0004e4000c1e1500 */
[----:B--2---:R-:W-:-:S05]  /*7e60*/  IADD3 R4, P0, R20, R2, RZ ;  /* 0x0000000214047210 */ /* 0x004fca0007f1e0ff */
[----:B------:R-:W-:Y:S02]  /*7e70*/  IMAD.X R5, R21, 0x1, R3, P0 ;  /* 0x0000000115057824 */ /* 0x000fe400000e0603 */
[----:B------:R-:W2:Y:S01]  /*7e80*/  LDL.LU.64 R20, [R1+0x22d0] ;  /* 0x0022d00001147983 */ /* 0x000ea20000300a00 */
[----:B------:R-:W-:Y:S02]  /*7e90*/  ISETP.GT.AND P1, PT, R0, 0x12, PT ;  /* 0x000000120000780c */ /* 0x000fe40003f24270 */
[----:B--2---:R-:W-:-:S11]  /*7ea0*/  PRMT R21, RZ, 0x7610, R21 ;  /* 0x00007610ff157816 */ /* 0x004fd60000000015 */
[----:B------:R3:W2:Y:S01]  /*7eb0*/  @P1 LDG.E.U16 R21, [R4.64] ;  /* 0x0000000404151981 */ /* 0x0006a2000c1e1500 */
[----:B------:R-:W-:Y:S02]  /*7ec0*/  PRMT R20, RZ, 0x7610, R20 ;  /* 0x00007610ff147816 */ /* 0x000fe40000000014 */
[----:B---3--:R-:W-:-:S05]  /*7ed0*/  IADD3 R4, P0, R24, R2, RZ ;  /* 0x0000000218047210 */ /* 0x008fca0007f1e0ff */
[----:B------:R-:W-:Y:S02]  /*7ee0*/  IMAD.X R5, R25, 0x1, R3, P0 ;  /* 0x0000000119057824 */ /* 0x000fe400000e0603 */
[----:B------:R-:W3:Y:S04]  /*7ef0*/  LDL.64 R24, [R1+0xe88] ;  /* 0x000e880001187983 */ /* 0x000ee80000100a00 */
[----:B------:R4:W2:Y:S02]  /*7f00*/  @P1 LDG.E.U16 R20, [R4.64] ;  /* 0x0000000404141981 */ /* 0x0008a4000c1e1500 */
[----:B----4-:R-:W-:-:S05]  /*7f10*/  IADD3 R4, P0, R22, R2, RZ ;  /* 0x0000000216047210 */ /* 0x010fca0007f1e0ff */
[----:B------:R-:W-:Y:S01]  /*7f20*/  IMAD.X R5, R23, 0x1, R3, P0 ;  /* 0x0000000117057824 */ /* 0x000fe200000e0603 */
[----:B--2---:R-:W-:Y:S04]  /*7f30*/  STL [R1+0x68], R20 ;  /* 0x0000681401007387 */ /* 0x004fe80000100800 */
[----:B------:R0:W-:Y:S04]  /*7f40*/  STL [R1+0x60], R21 ;  /* 0x0000601501007387 */ /* 0x0001e80000100800 */
[----:B0-----:R-:W2:Y:S04]  /*7f50*/  LDL.64 R20, [R1+0xe90] ;  /* 0x000e900001147983 */ /* 0x001ea80000100a00 */
[----:B------:R-:W4:Y:S01]  /*7f60*/  LDL.LU.64 R22, [R1+0x22c8] ;  /* 0x0022c80001167983 */ /* 0x000f220000300a00 */
[----:B------:R-:W-:-:S02]  /*7f70*/  ISETP.GT.AND P1, PT, R0, 0x13, PT ;  /* 0x000000130000780c */ /* 0x000fc40003f24270 */
[----:B----4-:R-:W-:-:S11]  /*7f80*/  PRMT R23, RZ, 0x7610, R23 ;  /* 0x00007610ff177816 */ /* 0x010fd60000000017 */
[----:B------:R0:W4:Y:S01]  /*7f90*/  @P1 LDG.E.U16 R23, [R4.64] ;  /* 0x0000000404171981 */ /* 0x000122000c1e1500 */
[----:B------:R-:W-:Y:S02]  /*7fa0*/  PRMT R22, RZ, 0x7610, R22 ;  /* 0x00007610ff167816 */ /* 0x000fe40000000016 */
[----:B0-----:R-:W-:-:S05]  /*7fb0*/  IADD3 R4, P0, R26, R2, RZ ;  /* 0x000000021a047210 */ /* 0x001fca0007f1e0ff */
[----:B------:R-:W-:Y:S02]  /*7fc0*/  IMAD.X R5, R27, 0x1, R3, P0 ;  /* 0x000000011b057824 */ /* 0x000fe400000e0603 */
[----:B------:R-:W2:Y:S04]  /*7fd0*/  LDL.64 R26, [R1+0xe98] ;  /* 0x000e9800011a7983 */ /* 0x000ea80000100a00 */
[----:B------:R3:W2:Y:S02]  /*7fe0*/  @P1 LDG.E.U16 R22, [R4.64] ;  /* 0x0000000404161981 */ /* 0x0006a4000c1e1500 */
[----:B---3--:R-:W-:-:S05]  /*7ff0*/  IADD3 R4, P0, R24, R2, RZ ;  /* 0x0000000218047210 */ /* 0x008fca0007f1e0ff */
[----:B------:R-:W-:Y:S01]  /*8000*/  IMAD.X R5, R25, 0x1, R3, P0 ;  /* 0x0000000119057824 */ /* 0x000fe200000e0603 */
[----:B--2---:R-:W-:Y:S04]  /*8010*/  STL [R1+0x7c], R22 ;  /* 0x00007c1601007387 */ /* 0x004fe80000100800 */
[----:B----4-:R0:W-:Y:S04]  /*8020*/  STL [R1+0x80], R23 ;  /* 0x0000801701007387 */ /* 0x0101e80000100800 */
[----:B0-----:R-:W2:Y:S04]  /*8030*/  LDL.64 R22, [R1+0xea0] ;  /* 0x000ea00001167983 */ /* 0x001ea80000100a00 */
[----:B------:R-:W3:Y:S01]  /*8040*/  LDL.LU.64 R24, [R1+0x22c0] ;  /* 0x0022c00001187983 */ /* 0x000ee20000300a00 */
[----:B------:R-:W-:-:S02]  /*8050*/  ISETP.GT.AND P1, PT, R0, 0x14, PT ;  /* 0x000000140000780c */ /* 0x000fc40003f24270 */
[----:B---3--:R-:W-:-:S11]  /*8060*/  PRMT R25, RZ, 0x7610, R25 ;  /* 0x00007610ff197816 */ /* 0x008fd60000000019 */
[----:B------:R0:W3:Y:S01]  /*8070*/  @P1 LDG.E.U16 R25, [R4.64] ;  /* 0x0000000404191981 */ /* 0x0000e2000c1e1500 */
[----:B------:R-:W-:Y:S02]  /*8080*/  PRMT R24, RZ, 0x7610, R24 ;  /* 0x00007610ff187816 */ /* 0x000fe40000000018 */
[----:B0-----:R-:W-:-:S05]  /*8090*/  IADD3 R4, P0, R20, R2, RZ ;  /* 0x0000000214047210 */ /* 0x001fca0007f1e0ff */
[----:B------:R-:W-:Y:S02]  /*80a0*/  IMAD.X R5, R21, 0x1, R3, P0 ;  /* 0x0000000115057824 */ /* 0x000fe400000e0603 */
[----:B------:R-:W4:Y:S04]  /*80b0*/  LDL.64 R20, [R1+0xea8] ;  /* 0x000ea80001147983 */ /* 0x000f280000100a00 */
[----:B------:R0:W2:Y:S02]  /*80c0*/  @P1 LDG.E.U16 R24, [R4.64] ;  /* 0x0000000404181981 */ /* 0x0000a4000c1e1500 */
[----:B0-----:R-:W-:-:S05]  /*80d0*/  IADD3 R4, P0, R26, R2, RZ ;  /* 0x000000021a047210 */ /* 0x001fca0007f1e0ff */
[----:B------:R-:W-:Y:S01]  /*80e0*/  IMAD.X R5, R27, 0x1, R3, P0 ;  /* 0x000000011b057824 */ /* 0x000fe200000e0603 */
[----:B--2---:R-:W-:Y:S04]  /*80f0*/  STL [R1+0x70], R24 ;  /* 0x0000701801007387 */ /* 0x004fe80000100800 */
[----:B---3--:R0:W-:Y:S04]  /*8100*/  STL [R1+0x74], R25 ;  /* 0x0000741901007387 */ /* 0x0081e80000100800 */
        /* <DEDUP_REMOVED lines=8> */
[----:B------:R-:W2:Y:S04]  /*8190*/  LDL.64 R22, [R1+0xeb8] ;  /* 0x000eb80001167983 */ /* 0x000ea80000100a00 */
[----:B------:R4:W2:Y:S02]  /*81a0*/  @P1 LDG.E.U16 R26, [R4.64] ;  /* 0x00000004041a1981 */ /* 0x0008a4000c1e1500 */
[----:B----4-:R-:W-:-:S05]  /*81b0*/  IADD3 R4, P0, R20, R2, RZ ;  /* 0x0000000214047210 */ /* 0x010fca0007f1e0ff */
        /* <DEDUP_REMOVED lines=29> */
[----:B------:R-:W-:Y:S02]  /*8390*/  ISETP.GT.AND P1, PT, R0, 0x18, PT ;  /* 0x000000180000780c */ /* 0x000fe40003f24270 */
[----:B------:R-:W-:Y:S02]  /*83a0*/  PRMT R7, RZ, 0x7610, R7 ;  /* 0x00007610ff077816 */ /* 0x000fe40000000007 */
[----:B------:R-:W-:-:S09]  /*83b0*/  PRMT R6, RZ, 0x7610, R6 ;  /* 0x00007610ff067816 */ /* 0x000fd20000000006 */
[----:B------:R0:W4:Y:S04]  /*83c0*/  @P1 LDG.E.U16 R7, [R4.64] ;  /* 0x0000000404071981 */ /* 0x000128000c1e1500 */
[----:B--2---:R-:W-:Y:S04]  /*83d0*/  STL [R1+0x50], R22 ;  /* 0x0000501601007387 */ /* 0x004fe80000100800 */
[----:B---3--:R1:W-:Y:S04]  /*83e0*/  STL [R1+0x54], R23 ;  /* 0x0000541701007387 */ /* 0x0083e80000100800 */
[----:B------:R-:W2:Y:S04]  /*83f0*/  LDL.64 R24, [R1+0xee8] ;  /* 0x000ee80001187983 */ /* 0x000ea80000100a00 */
[----:B-1----:R-:W3:Y:S01]  /*8400*/  LDL.64 R22, [R1+0xee0] ;  /* 0x000ee00001167983 */ /* 0x002ee20000100a00 */
[----:B0-----:R-:W-:-:S05]  /*8410*/  IADD3 R4, P0, R20, R2, RZ ;  /* 0x0000000214047210 */ /* 0x001fca0007f1e0ff */
[----:B------:R-:W-:Y:S01]  /*8420*/  IMAD.X R5, R21, 0x1, R3, P0 ;  /* 0x0000000115057824 */ /* 0x000fe200000e0603 */
[----:B------:R-:W-:Y:S01]  /*8430*/  PRMT R9, RZ, 0x7610, R9 ;  /* 0x00007610ff097816 */ /* 0x000fe20000000009 */
[----:B------:R-:W2:Y:S04]  /*8440*/  LDL.64 R20, [R1+0xef0] ;  /* 0x000ef00001147983 */ /* 0x000ea80000100a00 */
[----:B------:R0:W2:Y:S01]  /*8450*/  @P1 LDG.E.U16 R6, [R4.64] ;  /* 0x0000000404061981 */ /* 0x0000a2000c1e1500 */
[----:B------:R-:W-:Y:S02]  /*8460*/  ISETP.GT.AND P1, PT, R0, 0x19, PT ;  /* 0x000000190000780c */ /* 0x000fe40003f24270 */
[----:B0-----:R-:W-:-:S05]  /*8470*/  IADD3 R4, P0, R26, R2, RZ ;  /* 0x000000021a047210 */ /* 0x001fca0007f1e0ff */
[----:B------:R-:W-:Y:S01]  /*8480*/  IMAD.X R5, R27, 0x1, R3, P0 ;  /* 0x000000011b057824 */ /* 0x000fe200000e0603 */
[----:B------:R-:W-:Y:S01]  /*8490*/  PRMT R8, RZ, 0x7610, R8 ;  /* 0x00007610ff087816 */ /* 0x000fe20000000008 */
[----:B------:R-:W4:Y:S04]  /*84a0*/  LDL.64 R26, [R1+0xef8] ;  /* 0x000ef800011a7983 */ /* 0x000f280000100a00 */
[----:B------:R3:W4:Y:S02]  /*84b0*/  @P1 LDG.E.U16 R9, [R4.64] ;  /* 0x0000000404091981 */ /* 0x000724000c1e1500 */
[----:B---3--:R-:W-:-:S05]  /*84c0*/  IADD3 R4, P0, R22, R2, RZ ;  /* 0x0000000216047210 */ /* 0x008fca0007f1e0ff */
[----:B------:R-:W-:Y:S02]  /*84d0*/  IMAD.X R5, R23, 0x1, R3, P0 ;  /* 0x0000000117057824 */ /* 0x000fe400000e0603 */
[----:B------:R-:W3:Y:S04]  /*84e0*/  LDL.64 R22, [R1+0xf00] ;  /* 0x000f000001167983 */ /* 0x000ee80000100a00 */
        /* <DEDUP_REMOVED lines=22> */
[----:B---3--:R-:W-:-:S05]  /*8650*/  IADD3 R4, P0, R22, R2, RZ ;  /* 0x0000000216047210 */ /* 0x008fca0007f1e0ff */
[----:B------:R-:W-:Y:S02]  /*8660*/  IMAD.X R5, R23, 0x1, R3, P0 ;  /* 0x0000000117057824 */ /* 0x000fe400000e0603 */
[----:B------:R-:W3:Y:S04]  /*8670*/  LDL.64 R22, [R1+0xf18] ;  /* 0x000f180001167983 */ /* 0x000ee80000100a00 */
[----:B------:R0:W2:Y:S02]  /*8680*/  @P1 LDG.E.U16 R26, [R4.64] ;  /* 0x00000004041a1981 */ /* 0x0000a4000c1e1500 */
[----:B0-----:R-:W-:-:S05]  /*8690*/  IADD3 R4, P0, R20, R2, RZ ;  /* 0x0000000214047210 */ /* 0x001fca0007f1e0ff */
[----:B------:R-:W-:Y:S01]  /*86a0*/  IMAD.X R5, R21, 0x1, R3, P0 ;  /* 0x0000000115057824 */ /* 0x000fe200000e0603 */
[----:B--2---:R-:W-:Y:S04]  /*86b0*/  STL [R1+0x40], R26 ;  /* 0x0000401a01007387 */ /* 0x004fe80000100800 */
[----:B----4-:R0:W-:Y:S04]  /*86c0*/  STL [R1+0x44], R27 ;  /* 0x0000441b01007387 */ /* 0x0101e80000100800 */
[----:B0-----:R-:W2:Y:S04]  /*86d0*/  LDL.64 R26, [R1+0xf20] ;  /* 0x000f2000011a7983 */ /* 0x001ea80000100a00 */
[----:B------:R-:W4:Y:S01]  /*86e0*/  LDL.LU.64 R20, [R1+0x2290] ;  /* 0x0022900001147983 */ /* 0x000f220000300a00 */
[----:B------:R-:W-:-:S02]  /*86f0*/  ISETP.GT.AND P1, PT, R0, 0x1c, PT ;  /* 0x0000001c0000780c */ /* 0x000fc40003f24270 */
[----:B----4-:R-:W-:-:S11]  /*8700*/  PRMT R21, RZ, 0x7610, R21 ;  /* 0x00007610ff157816 */ /* 0x010fd60000000015 */
[----:B------:R0:W4:Y:S01]  /*8710*/  @P1 LDG.E.U16 R21, [R4.64] ;  /* 0x0000000404151981 */ /* 0x000122000c1e1500 */
[----:B------:R-:W-:Y:S02]  /*8720*/  PRMT R20, RZ, 0x7610, R20 ;  /* 0x00007610ff147816 */ /* 0x000fe40000000014 */
[----:B0-----:R-:W-:-:S05]  /*8730*/  IADD3 R4, P0, R24, R2, RZ ;  /* 0x0000000218047210 */ /* 0x001fca0007f1e0ff */
[--C-:B------:R-:W-:Y:S02]  /*8740*/  IMAD.X R5, R25, 0x1, R3.reuse, P0 ;  /* 0x0000000119057824 */ /* 0x100fe400000e0603 */
[----:B------:R-:W2:Y:S04]  /*8750*/  LDL.64 R24, [R1+0xf28] ;  /* 0x000f280001187983 */ /* 0x000ea80000100a00 */
[----:B------:R3:W2:Y:S02]  /*8760*/  @P1 LDG.E.U16 R20, [R4.64] ;  /* 0x0000000404141981 */ /* 0x0006a4000c1e1500 */
[----:B---3--:R-:W-:Y:S02]  /*8770*/  IADD3 R4, P0, R22, R2, RZ ;  /* 0x0000000216047210 */ /* 0x008fe40007f1e0ff */
[----:B--2---:R-:W-:Y:S04]  /*8780*/  STL [R1+0x38], R20 ;  /* 0x0000381401007387 */ /* 0x004fe80000100800 */
[----:B----4-:R0:W-:Y:S04]  /*8790*/  STL [R1+0x3c], R21 ;  /* 0x00003c1501007387 */ /* 0x0101e80000100800 */
[----:B0-----:R-:W2:Y:S04]  /*87a0*/  LDL.64 R20, [R1+0xf30] ;  /* 0x000f300001147983 */ /* 0x001ea80000100a00 */
[----:B------:R-:W3:Y:S01]  /*87b0*/  LDL.LU R22, [R1+0x228c] ;  /* 0x00228c0001167983 */ /* 0x000ee20000300800 */
[----:B------:R-:W-:Y:S01]  /*87c0*/  ISETP.GT.AND P1, PT, R0, 0x1d, PT ;  /* 0x0000001d0000780c */ /* 0x000fe20003f24270 */
[----:B------:R-:W-:Y:S01]  /*87d0*/  IMAD.X R5, R23, 0x1, R3, P0 ;  /* 0x0000000117057824 */ /* 0x000fe200000e0603 */
[----:B---3--:R-:W-:-:S11]  /*87e0*/  PRMT R22, RZ, 0x7610, R22 ;  /* 0x00007610ff167816 */ /* 0x008fd60000000016 */
[----:B------:R0:W3:Y:S02]  /*87f0*/  @P1 LDG.E.U16 R22, [R4.64] ;  /* 0x0000000404161981 */ /* 0x0000e4000c1e1500 */
[----:B0-----:R-:W-:Y:S02]  /*8800*/  IADD3 R4, P0, R26, R2, RZ ;  /* 0x000000021a047210 */ /* 0x001fe40007f1e0ff */
[----:B---3--:R0:W-:Y:S04]  /*8810*/  STL [R1+0x34], R22 ;  /* 0x0000341601007387 */ /* 0x0081e80000100800 */
[----:B0-----:R-:W3:Y:S04]  /*8820*/  LDL.64 R22, [R1+0xf38] ;  /* 0x000f380001167983 */ /* 0x001ee80000100a00 */
[----:B------:R-:W4:Y:S01]  /*8830*/  LDL.LU R26, [R1+0x2288] ;  /* 0x00228800011a7983 */ /* 0x000f220000300800 */
[----:B------:R-:W-:Y:S01]  /*8840*/  IMAD.X R5, R27, 0x1, R3, P0 ;  /* 0x000000011b057824 */ /* 0x000fe200000e0603 */
[----:B----4-:R-:W-:-:S06]  /*8850*/  PRMT R26, RZ, 0x7610, R26 ;  /* 0x00007610ff1a7816 */ /* 0x010fcc000000001a */
[----:B------:R0:W4:Y:S02]  /*8860*/  @P1 LDG.E.U16 R26, [R4.64] ;  /* 0x00000004041a1981 */ /* 0x000124000c1e1500 */
[----:B0-----:R-:W-:-:S05]  /*8870*/  IADD3 R4, P0, R24, R2, RZ ;  /* 0x0000000218047210 */ /* 0x001fca0007f1e0ff */
[----:B------:R-:W-:Y:S01]  /*8880*/  IMAD.X R5, R25, 0x1, R3, P0 ;  /* 0x0000000119057824 */ /* 0x000fe200000e0603 */
[----:B----4-:R0:W-:Y:S04]  /*8890*/  STL [R1+0x30], R26 ;  /* 0x0000301a01007387 */ /* 0x0101e80000100800 */
[----:B0-----:R-:W4:Y:S04]  /*88a0*/  LDL.64 R26, [R1+0xf40] ;  /* 0x000f4000011a7983 */ /* 0x001f280000100a00 */
[----:B------:R-:W2:Y:S01]  /*88b0*/  LDL.LU.64 R24, [R1+0x2280] ;  /* 0x0022800001187983 */ /* 0x000ea20000300a00 */
[----:B------:R-:W-:-:S02]  /*88c0*/  ISETP.GT.AND P1, PT, R0, 0x1e, PT ;  /* 0x0000001e0000780c */ /* 0x000fc40003f24270 */
[----:B------:R-:W-:Y:S02]  /*88d0*/  PRMT R15, RZ, 0x7610, R15 ;  /* 0x00007610ff0f7816 */ /* 0x000fe4000000000f */
[----:B--2---:R-:W-:-:S09]  /*88e0*/  PRMT R25, RZ, 0x7610, R25 ;  /* 0x00007610ff197816 */ /* 0x004fd20000000019 */
[----:B------:R0:W2:Y:S02]  /*88f0*/  @P1 LDG.E.U16 R25, [R4.64] ;  /* 0x0000000404191981 */ /* 0x0000a4000c1e1500 */
[----:B0-----:R-:W-:-:S05]  /*8900*/  IADD3 R4, P0, R20, R2, RZ ;  /* 0x0000000214047210 */ /* 0x001fca0007f1e0ff */
[----:B------:R-:W-:-:S05]  /*8910*/  IMAD.X R5, R21, 0x1, R3, P0 ;  /* 0x0000000115057824 */ /* 0x000fca00000e0603 */
[----:B------:R3:W2:Y:S01]  /*8920*/  @P1 LDG.E.U16 R15, [R4.64] ;  /* 0x00000004040f1981 */ /* 0x0006a2000c1e1500 */
[----:B------:R-:W-:Y:S02]  /*8930*/  ISETP.GT.AND P1, PT, R0, 0x1f, PT ;  /* 0x0000001f0000780c */ /* 0x000fe40003f24270 */
[----:B------:R-:W-:Y:S02]  /*8940*/  PRMT R24, RZ, 0x7610, R24 ;  /* 0x00007610ff187816 */ /* 0x000fe40000000018 */
[----:B---3--:R-:W-:-:S05]  /*8950*/  IADD3 R4, P0, R22, R2, RZ ;  /* 0x0000000216047210 */ /* 0x008fca0007f1e0ff */
[----:B------:R-:W-:-:S05]  /*8960*/  IMAD.X R5, R23, 0x1, R3, P0 ;  /* 0x0000000117057824 */ /* 0x000fca00000e0603 */
[----:B------:R4:W3:Y:S01]  /*8970*/  @P1 LDG.E.U16 R24, [R4.64] ;  /* 0x0000000404181981 */ /* 0x0008e2000c1e1500 */
[----:B------:R-:W-:Y:S02]  /*8980*/  PRMT R28, RZ, 0x7610, R28 ;  /* 0x00007610ff1c7816 */ /* 0x000fe4000000001c */
[----:B----4-:R-:W-:-:S05]  /*8990*/  IADD3 R4, P0, R26, R2, RZ ;  /* 0x000000021a047210 */ /* 0x010fca0007f1e0ff */
[----:B------:R-:W-:-:S05]  /*89a0*/  IMAD.X R5, R27, 0x1, R3, P0 ;  /* 0x000000011b057824 */ /* 0x000fca00000e0603 */
[----:B------:R-:W4:Y:S01]  /*89b0*/  @P1 LDG.E.U16 R28, [R4.64] ;  /* 0x00000004041c1981 */ /* 0x000f22000c1e1500 */
[----:B------:R-:W-:-:S03]  /*89c0*/  PRMT R14, RZ, 0x7610, R14 ;  /* 0x00007610ff0e7816 */ /* 0x000fc6000000000e */
[----:B------:R-:W-:Y:S06]  /*89d0*/  BAR.SYNC.DEFER_BLOCKING 0x0 ;  /* 0x0000000000007b1d */ /* 0x000fec0000010000 */
[----:B--2---:R0:W-:Y:S04]  /*89e0*/  STL [R1+0x2c], R25 ;  /* 0x00002c1901007387 */ /* 0x0041e80000100800 */
[----:B0-----:R-:W2:Y:S04]  /*89f0*/  LDL.LU R25, [R1+0x2278] ;  /* 0x0022780001197983 */ /* 0x001ea80000300800 */
[----:B------:R-:W2:Y:S04]  /*8a00*/  LDL.LU.64 R20, [R1+0x2270] ;  /* 0x0022700001147983 */ /* 0x000ea80000300a00 */
[----:B------:R0:W-:Y:S04]  /*8a10*/  STL [R1+0x28], R15 ;  /* 0x0000280f01007387 */ /* 0x0001e80000100800 */
[----:B------:R-:W2:Y:S04]  /*8a20*/  LDL.LU.64 R22, [R1+0x2268] ;  /* 0x0022680001167983 */ /* 0x000ea80000300a00 */
[----:B0-----:R-:W0:Y:S04]  /*8a30*/  S2R R15, SR_TID.X ;  /* 0x00000000000f7919 */ /* 0x001e280000002100 */
[----:B---3--:R1:W-:Y:S04]  /*8a40*/  STL [R1+0x24], R24 ;  /* 0x0000241801007387 */ /* 0x0083e80000100800 */
[----:B-1----:R-:W3:Y:S01]  /*8a50*/  LDL.LU R24, [R1+0x2260] ;  /* 0x0022600001187983 */ /* 0x002ee20000300800 */
[----:B0-----:R-:W-:-:S03]  /*8a60*/  LOP3.LUT R15, R15, 0x1f, RZ, 0xc0, !PT ;  /* 0x0000001f0f0f7812 */ /* 0x001fc600078ec0ff */
[----:B------:R-:W-:Y:S01]  /*8a70*/  STL [R1+0x1010], R0 ;  /* 0x0010100001007387 */ /* 0x000fe20000100800 */
[----:B------:R-:W-:-:S03]  /*8a80*/  ISETP.GE.AND P2, PT, R15, R0, PT ;  /* 0x000000000f00720c */ /* 0x000fc60003f46270 */
[----:B------:R-:W3:Y:S04]  /*8a90*/  LDL.LU.64 R26, [R1+0x2258] ;  /* 0x00225800011a7983 */ /* 0x000ee80000300a00 */
[----:B------:R-:W-:Y:S04]  /*8aa0*/  STL.64 [R1+0xf70], R2 ;  /* 0x000f700201007387 */ /* 0x000fe80000100a00 */
[----:B----4-:R0:W-:Y:S02]  /*8ab0*/  STL [R1+0x21d4], R28 ;  /* 0x0021d41c01007387 */ /* 0x0101e40000100800 */
[----:B0-----:R-:W-:-:S02]  /*8ac0*/  IMAD R28, R15, c[0x0][0x18c], RZ ;  /* 0x000063000f1c7a24 */ /* 0x001fc400078e02ff */
[----:B--2---:R-:W-:Y:S02]  /*8ad0*/  IMAD.MOV.U32 R2, RZ, RZ, R21 ;  /* 0x000000ffff027224 */ /* 0x004fe400078e0015 */
[----:B------:R-:W-:-:S04]  /*8ae0*/  IMAD.MOV.U32 R3, RZ, RZ, R20 ;  /* 0x000000ffff037224 */ /* 0x000fc800078e0014 */
[----:B------:R-:W-:-:S05]  /*8af0*/  IMAD.WIDE R4, R28, 0x2, R2 ;  /* 0x000000021c047825 */ /* 0x000fca00078e0202 */
[----:B------:R-:W2:Y:S01]  /*8b00*/  @!P2 LDG.E.U16 R14, [R4.64] ;  /* 0x00000004040ea981 */ /* 0x000ea2000c1e1500 */
[----:B------:R-:W-:-:S03]  /*8b10*/  IMAD.MOV.U32 R15, RZ, RZ, R22 ;  /* 0x000000ffff0f7224 */ /* 0x000fc600078e0016 */
[----:B------:R0:W-:Y:S02]  /*8b20*/  STL.64 [R1+0xf88], R2 ;  /* 0x000f880201007387 */ /* 0x0001e40000100a00 */
[----:B0-----:R-:W-:Y:S02]  /*8b30*/  PRMT R3, RZ, 0x7610, R3 ;  /* 0x00007610ff037816 */ /* 0x001fe40000000003 */
[----:B------:R-:W-:Y:S01]  /*8b40*/  PRMT R2, RZ, 0x7610, R2 ;  /* 0x00007610ff027816 */ /* 0x000fe20000000002 */
[----:B--2---:R0:W-:Y:S02]  /*8b50*/  STL [R1+0x1c], R14 ;  /* 0x00001c0e01007387 */ /* 0x0041e40000100800 */
[----:B0-----:R-:W-:-:S04]  /*8b60*/  IMAD.MOV.U32 R14, RZ, RZ, R23 ;  /* 0x000000ffff0e7224 */ /* 0x001fc800078e0017 */
[----:B------:R-:W-:Y:S01]  /*8b70*/  IMAD.WIDE R4, R28, 0x2, R14 ;  /* 0x000000021c047825 */ /* 0x000fe200078e020e */
[----:B------:R0:W-:Y:S04]  /*8b80*/  STL.64 [R1+0xd48], R14 ;  /* 0x000d480e01007387 */ /* 0x0001e80000100a00 */
[----:B------:R1:W2:Y:S01]  /*8b90*/  @!P2 LDG.E.U16 R3, [R4.64] ;  /* 0x000000040403a981 */ /* 0x0002a2000c1e1500 */
[----:B0-----:R-:W-:Y:S02]  /*8ba0*/  IMAD.MOV.U32 R14, RZ, RZ, R25 ;  /* 0x000000ffff0e7224 */ /* 0x001fe400078e0019 */
[----:B---3--:R-:W-:-:S04]  /*8bb0*/  IMAD.MOV.U32 R15, RZ, RZ, R24 ;  /* 0x000000ffff0f7224 */ /* 0x008fc800078e0018 */
[----:B-1----:R-:W-:-:S05]  /*8bc0*/  IMAD.WIDE R4, R28, 0x2, R14 ;  /* 0x000000021c047825 */ /* 0x002fca00078e020e */
[----:B------:R-:W3:Y:S04]  /*8bd0*/  @!P2 LDG.E.U16 R2, [R4.64] ;  /* 0x000000040402a981 */ /* 0x000ee8000c1e1500 */
[----:B------:R0:W-:Y:S01]  /*8be0*/  STL.64 [R1+0xd40], R14 ;  /* 0x000d400e01007387 */ /* 0x0001e20000100a00 */
[----:B------:R-:W-:-:S03]  /*8bf0*/  PRMT R29, RZ, 0x7610, R29 ;  /* 0x00007610ff1d7816 */ /* 0x000fc6000000001d */
[----:B0-----:R-:W4:Y:S04]  /*8c00*/  LDL.LU R15, [R1+0xec] ;  /* 0x0000ec00010f7983 */ /* 0x001f280000300800 */
[----:B------:R-:W4:Y:S04]  /*8c10*/  LDL.LU R14, [R1+0xf0] ;  /* 0x0000f000010e7983 */ /* 0x000f280000300800 */
[----:B---3--:R0:W-:Y:S04]  /*8c20*/  STL [R1+0x14], R2 ;  /* 0x0000140201007387 */ /* 0x0081e80000100800 */
[----:B--2---:R1:W-:Y:S01]  /*8c30*/  STL [R1+0x18], R3 ;  /* 0x0000180301007387 */ /* 0x0043e20000100800 */
[----:B0-----:R-:W-:-:S02]  /*8c40*/  IMAD.MOV.U32 R2, RZ, RZ, R27 ;  /* 0x000000ffff027224 */ /* 0x001fc400078e001b */
[----:B-1----:R-:W-:-:S04]  /*8c50*/  IMAD.MOV.U32 R3, RZ, RZ, R26 ;  /* 0x000000ffff037224 */ /* 0x002fc800078e001a */
[----:B------:R-:W-:-:S05]  /*8c60*/  IMAD.WIDE R4, R28, 0x2, R2 ;  /* 0x000000021c047825 */ /* 0x000fca00078e0202 */
[----:B------:R-:W2:Y:S04]  /*8c70*/  @!P2 LDG.E.U16 R29, [R4.64] ;  /* 0x00000004041da981 */ /* 0x000ea8000c1e1500 */
[----:B------:R0:W-:Y:S04]  /*8c80*/  STL.64 [R1+0xf90], R2 ;  /* 0x000f900201007387 */ /* 0x0001e80000100a00 */
[----:B0-----:R-:W3:Y:S04]  /*8c90*/  LDL.LU R2, [R1+0x8] ;  /* 0x0000080001027983 */ /* 0x001ee80000300800 */
[----:B------:R-:W3:Y:S04]  /*8ca0*/  LDL.LU R3, [R1+0xe8] ;  /* 0x0000e80001037983 */ /* 0x000ee80000300800 */
[----:B--2---:R0:W-:Y:S04]  /*8cb0*/  STL [R1+0x10], R29 ;  /* 0x0000101d01007387 */ /* 0x0041e80000100800 */
[----:B0-----:R-:W2:Y:S04]  /*8cc0*/  LDL.LU R29, [R1+0x2250] ;  /* 0x00225000011d7983 */ /* 0x001ea80000300800 */
[----:B------:R-:W2:Y:S04]  /*8cd0*/  LDL.LU R4, [R1] ;  /* 0x0000000001047983 */ /* 0x000ea80000300800 */
[----:B------:R-:W2:Y:S02]  /*8ce0*/  LDL.LU R5, [R1+0x4] ;  /* 0x0000040001057983 */ /* 0x000ea40000300800 */
[----:B--2---:R-:W-:-:S04]  /*8cf0*/  LOP3.LUT R5, R5, R4, RZ, 0x3c, !PT ;  /* 0x0000000405057212 */ /* 0x004fc800078e3cff */
[----:B------:R-:W-:-:S04]  /*8d00*/  LOP3.LUT R4, R5, R4, RZ, 0x3c, !PT ;  /* 0x0000000405047212 */ /* 0x000fc800078e3cff */
[----:B------:R-:W-:Y:S02]  /*8d10*/  LOP3.LUT R5, R5, R4, RZ, 0x3c, !PT ;  /* 0x0000000405057212 */ /* 0x000fe400078e3cff */
[----:B------:R-:W-:-:S03]  /*8d20*/  PRMT R29, RZ, 0x7610, R29 ;  /* 0x00007610ff1d7816 */ /* 0x000fc6000000001d */
[----:B------:R0:W-:Y:S02]  /*8d30*/  STL.64 [R1+0xd30], R4 ;  /* 0x000d300401007387 */ /* 0x0001e40000100a00 */
[----:B0-----:R-:W-:-:S05]  /*8d40*/  IMAD.WIDE R4, R28, 0x2, R4 ;  /* 0x000000021c047825 */ /* 0x001fca00078e0204 */
[----:B------:R-:W2:Y:S01]  /*8d50*/  @!P2 LDG.E.U16 R29, [R4.64] ;  /* 0x00000004041da981 */ /* 0x000ea2000c1e1500 */
[----:B---3--:R-:W-:-:S04]  /*8d60*/  LOP3.LUT R3, R3, R2, RZ, 0x3c, !PT ;  /* 0x0000000203037212 */ /* 0x008fc800078e3cff */
[C---:B------:R-:W-:Y:S01]  /*8d70*/  LOP3.LUT R2, R3.reuse, R2, RZ, 0x3c, !PT ;  /* 0x0000000203027212 */ /* 0x040fe200078e3cff */
[----:B--2---:R0:W-:Y:S04]  /*8d80*/  STL [R1+0xc], R29 ;  /* 0x00000c1d01007387 */ /* 0x0041e80000100800 */
[----:B0-----:R-:W2:Y:S01]  /*8d90*/  LDL.LU R29, [R1+0x224c] ;  /* 0x00224c00011d7983 */ /* 0x001ea20000300800 */
[----:B------:R-:W-:-:S05]  /*8da0*/  LOP3.LUT R3, R3, R2, RZ, 0x3c, !PT ;  /* 0x0000000203037212 */ /* 0x000fca00078e3cff */
[----:B------:R-:W-:Y:S01]  /*8db0*/  IMAD.WIDE R4, R28, 0x2, R2 ;  /* 0x000000021c047825 */ /* 0x000fe200078e0202 */
[----:B--2---:R-:W-:-:S06]  /*8dc0*/  PRMT R29, RZ, 0x7610, R29 ;  /* 0x00007610ff1d7816 */ /* 0x004fcc000000001d */
[----:B------:R-:W2:Y:S04]  /*8dd0*/  @!P2 LDG.E.U16 R29, [R4.64] ;  /* 0x00000004041da981 */ /* 0x000ea8000c1e1500 */
[----:B------:R0:W-:Y:S04]  /*8de0*/  STL.64 [R1+0xfb8], R2 ;  /* 0x000fb80201007387 */ /* 0x0001e80000100a00 */
[----:B0-----:R-:W3:Y:S04]  /*8df0*/  LDL.LU R2, [R1+0xf4] ;  /* 0x0000f40001027983 */ /* 0x001ee80000300800 */
[----:B------:R-:W3:Y:S04]  /*8e00*/  LDL.LU R3, [R1+0xf8] ;  /* 0x0000f80001037983 */ /* 0x000ee80000300800 */
[----:B--2---:R0:W-:Y:S04]  /*8e10*/  STL [R1+0x8], R29 ;  /* 0x0000081d01007387 */ /* 0x0041e80000100800 */
[----:B0-----:R-:W2:Y:S01]  /*8e20*/  LDL.LU R29, [R1+0x2248] ;  /* 0x00224800011d7983 */ /* 0x001ea20000300800 */
[----:B----4-:R-:W-:-:S02]  /*8e30*/  IMAD.MOV.U32 R4, RZ, RZ, R14 ;  /* 0x000000ffff047224 */ /* 0x010fc400078e000e */
[----:B------:R-:W-:Y:S02]  /*8e40*/  IMAD.MOV.U32 R5, RZ, RZ, R15 ;  /* 0x000000ffff057224 */ /* 0x000fe400078e000f */
[----:B------:R-:W4:Y:S04]  /*8e50*/  LDL.LU R15, [R1+0xfc] ;  /* 0x0000fc00010f7983 */ /* 0x000f280000300800 */
[----:B------:R-:W4:Y:S04]  /*8e60*/  LDL.LU R14, [R1+0x100] ;  /* 0x00010000010e7983 */ /* 0x000f280000300800 */
[----:B------:R0:W-:Y:S02]  /*8e70*/  STL.64 [R1+0xd20], R4 ;  /* 0x000d200401007387 */ /* 0x0001e40000100a00 */
[----:B0-----:R-:W-:Y:S01]  /*8e80*/  IMAD.WIDE R4, R28, 0x2, R4 ;  /* 0x000000021c047825 */ /* 0x001fe200078e0204 */
[----:B---3--:R-:W-:-:S02]  /*8e90*/  LOP3.LUT R3, R3, R2, RZ, 0x3c, !PT ;  /* 0x0000000203037212 */ /* 0x008fc400078e3cff */
[----:B--2---:R-:W-:-:S06]  /*8ea0*/  PRMT R29, RZ, 0x7610, R29 ;  /* 0x00007610ff1d7816 */ /* 0x004fcc000000001d */
[----:B------:R0:W2:Y:S04]  /*8eb0*/  @!P2 LDG.E.U16 R29, [R4.64] ;  /* 0x00000004041da981 */ /* 0x0000a8000c1e1500 */
[----:B0-----:R-:W0:Y:S01]  /*8ec0*/  S2R R5, SR_TID.X ;  /* 0x0000000000057919 */ /* 0x001e220000002100 */
[----:B------:R-:W-:-:S04]  /*8ed0*/  LOP3.LUT R2, R3, R2, RZ, 0x3c, !PT ;  /* 0x0000000203027212 */ /* 0x000fc800078e3cff */
[----:B------:R-:W-:Y:S02]  /*8ee0*/  LOP3.LUT R3, R3, R2, RZ, 0x3c, !PT ;  /* 0x0000000203037212 */ /* 0x000fe400078e3cff */
[----:B0-----:R-:W-:-:S05]  /*8ef0*/  LOP3.LUT R5, R5, 0xff, RZ, 0xc0, !PT ;  /* 0x000000ff05057812 */ /* 0x001fca00078ec0ff */
[----:B------:R-:W-:-:S05]  /*8f00*/  IMAD.SHL.U32 R5, R5, 0x2, RZ ;  /* 0x0000000205057824 */ /* 0x000fca00078e00ff */
[----:B------:R0:W-:Y:S02]  /*8f10*/  STS.U16 [R5], R16 ;  /* 0x0000001005007388 */ /* 0x0001e40000000400 */
[----:B0-----:R-:W-:Y:S02]  /*8f20*/  IMAD.WIDE R4, R28, 0x2, R2 ;  /* 0x000000021c047825 */ /* 0x001fe400078e0202 */
[----:B------:R-:W0:Y:S01]  /*8f30*/  S2R R28, SR_TID.X ;  /* 0x00000000001c7919 */ /* 0x000e220000002100 */
[----:B------:R-:W-:Y:S02]  /*8f40*/  PRMT R0, RZ, 0x7610, R0 ;  /* 0x00007610ff007816 */ /* 0x000fe40000000000 */
[----:B------:R-:W-:-:S04]  /*8f50*/  PRMT R27, RZ, 0x7610, R27 ;  /* 0x00007610ff1b7816 */ /* 0x000fc8000000001b */
[----:B------:R1:W3:Y:S04]  /*8f60*/  @!P2 LDG.E.U16 R0, [R4.64] ;  /* 0x000000040400a981 */ /* 0x0002e8000c1e1500 */
[----:B--2---:R0:W-:Y:S04]  /*8f70*/  STL [R1+0x21bc], R29 ;  /* 0x0021bc1d01007387 */ /* 0x0041e80000100800 */
[----:B------:R2:W-:Y:S01]  /*8f80*/  STL.64 [R1+0xfe0], R2 ;  /* 0x000fe00201007387 */ /* 0x0005e20000100a00 */
[C---:B0-----:R-:W-:Y:S02]  /*8f90*/  LOP3.LUT R29, R28.reuse, 0xff, RZ, 0xc0, !PT ;  /* 0x000000ff1c1d7812 */ /* 0x041fe400078ec0ff */
[----:B------:R-:W-:Y:S01]  /*8fa0*/  LOP3.LUT R28, R28, 0x1f, RZ, 0xc0, !PT ;  /* 0x0000001f1c1c7812 */ /* 0x000fe200078ec0ff */
[----:B--2---:R-:W2:Y:S04]  /*8fb0*/  LDL.LU R2, [R1+0x104] ;  /* 0x0001040001027983 */ /* 0x004ea80000300800 */
[----:B-1----:R-:W-:Y:S01]  /*8fc0*/  IMAD R5, R28, c[0x0][0x18c], RZ ;  /* 0x000063001c057a24 */ /* 0x002fe200078e02ff */
[----:B------:R-:W2:Y:S03]  /*8fd0*/  LDL.LU R3, [R1+0x108] ;  /* 0x0001080001037983 */ /* 0x000ea60000300800 */
[----:B----4-:R-:W-:-:S05]  /*8fe0*/  IMAD.WIDE R4, R5, 0x2, R14 ;  /* 0x0000000205047825 */ /* 0x010fca00078e020e */
[----:B------:R0:W4:Y:S04]  /*8ff0*/  @!P2 LDG.E.U16 R27, [R4.64] ;  /* 0x00000004041ba981 */ /* 0x000128000c1e1500 */
[----:B0-----:R-:W0:Y:S01]  /*9000*/  S2R R5, SR_TID.X ;  /* 0x0000000000057919 */ /* 0x001e220000002100 */
[----:B------:R-:W-:Y:S02]  /*9010*/  PRMT R26, RZ, 0x7610, R26 ;  /* 0x00007610ff1a7816 */ /* 0x000fe4000000001a */
[----:B0-----:R-:W-:Y:S01]  /*9020*/  LOP3.LUT R5, R5, 0x1f, RZ, 0xc0, !PT ;  /* 0x0000001f05057812 */ /* 0x001fe200078ec0ff */
[----:B---3--:R0:W-:Y:S02]  /*9030*/  STL [R1+0x21c0], R0 ;  /* 0x0021c00001007387 */ /* 0x0081e40000100800 */
[----:B0-----:R-:W-:-:S02]  /*9040*/  IMAD.SHL.U32 R0, R29, 0x2, RZ ;  /* 0x000000021d007824 */ /* 0x001fc400078e00ff */
[----:B------:R-:W3:Y:S04]  /*9050*/  LDL.LU R29, [R1+0x10c] ;  /* 0x00010c00011d7983 */ /* 0x000ee80000300800 */
[----:B------:R-:W3:Y:S04]  /*9060*/  LDL.LU R28, [R1+0x110] ;  /* 0x00011000011c7983 */ /* 0x000ee80000300800 */
[----:B------:R0:W-:Y:S04]  /*9070*/  STL.64 [R1+0xd10], R14 ;  /* 0x000d100e01007387 */ /* 0x0001e80000100a00 */
[----:B0-----:R-:W3:Y:S01]  /*9080*/  LDL.LU.64 R14, [R1+0x2240] ;  /* 0x00224000010e7983 */ /* 0x001ee20000300a00 */
[----:B--2---:R-:W-:-:S04]  /*9090*/  LOP3.LUT R3, R3, R2, RZ, 0x3c, !PT ;  /* 0x0000000203037212 */ /* 0x004fc800078e3cff */
[C---:B------:R-:W-:Y:S01]  /*90a0*/  LOP3.LUT R2, R3.reuse, R2, RZ, 0x3c, !PT ;  /* 0x0000000203027212 */ /* 0x040fe200078e3cff */
[----:B----4-:R0:W-:Y:S03]  /*90b0*/  STL [R1+0x21c4], R27 ;  /* 0x0021c41b01007387 */ /* 0x0101e60000100800 */
[----:B------:R-:W-:Y:S01]  /*90c0*/  LOP3.LUT R3, R3, R2, RZ, 0x3c, !PT ;  /* 0x0000000203037212 */ /* 0x000fe200078e3cff */
[----:B0-----:R-:W-:-:S04]  /*90d0*/  IMAD R27, R5, c[0x0][0x18c], RZ ;  /* 0x00006300051b7a24 */ /* 0x001fc800078e02ff */
[----:B------:R-:W-:-:S05]  /*90e0*/  IMAD.WIDE R4, R27, 0x2, R2 ;  /* 0x000000021b047825 */ /* 0x000fca00078e0202 */
[----:B------:R3:W2:Y:S04]  /*90f0*/  @!P2 LDG.E.U16 R26, [R4.64] ;  /* 0x00000004041aa981 */ /* 0x0006a8000c1e1500 */
[----:B------:R0:W-:Y:S01]  /*9100*/  STL.64 [R1+0xfe8], R2 ;  /* 0x000fe80201007387 */ /* 0x0001e20000100a00 */
[----:B------:R-:W-:-:S03]  /*9110*/  PRMT R25, RZ, 0x7610, R25 ;  /* 0x00007610ff197816 */ /* 0x000fc60000000019 */
[----:B0-----:R-:W4:Y:S04]  /*9120*/  LDL.LU R2, [R1+0x114] ;  /* 0x0001140001027983 */ /* 0x001f280000300800 */
[----:B------:R-:W4:Y:S01]  /*9130*/  LDL.LU R3, [R1+0x118] ;  /* 0x0001180001037983 */ /* 0x000f220000300800 */
[----:B---3--:R-:W-:Y:S02]  /*9140*/  IMAD.MOV.U32 R5, RZ, RZ, R29 ;  /* 0x000000ffff057224 */ /* 0x008fe400078e001d */
[----:B------:R-:W-:Y:S01]  /*9150*/  IMAD.MOV.U32 R4, RZ, RZ, R28 ;  /* 0x000000ffff047224 */ /* 0x000fe200078e001c */
[----:B--2---:R-:W-:Y:S04]  /*9160*/  STL [R1+0x21c8], R26 ;  /* 0x0021c81a01007387 */ /* 0x004fe80000100800 */
[----:B------:R0:W-:Y:S01]  /*9170*/  STL.64 [R1+0xd00], R4 ;  /* 0x000d000401007387 */ /* 0x0001e20000100a00 */
[----:B------:R-:W-:-:S03]  /*9180*/  PRMT R24, RZ, 0x7610, R24 ;  /* 0x00007610ff187816 */ /* 0x000fc60000000018 */
[----:B------:R-:W2:Y:S01]  /*9190*/  LDL.LU R28, [R1+0x428] ;  /* 0x00042800011c7983 */ /* 0x000ea20000300800 */
[----:B0-----:R-:W-:-:S05]  /*91a0*/  IMAD.WIDE R4, R27, 0x2, R4 ;  /* 0x000000021b047825 */ /* 0x001fca00078e0204 */
[----:B------:R0:W3:Y:S01]  /*91b0*/  @!P2 LDG.E.U16 R25, [R4.64] ;  /* 0x000000040419a981 */ /* 0x0000e2000c1e1500 */
[----:B----4-:R-:W-:-:S04]  /*91c0*/  LOP3.LUT R3, R3, R2, RZ, 0x3c, !PT ;  /* 0x0000000203037212 */ /* 0x010fc800078e3cff */
[----:B------:R-:W-:-:S04]  /*91d0*/  LOP3.LUT R2, R3, R2, RZ, 0x3c, !PT ;  /* 0x0000000203027212 */ /* 0x000fc800078e3cff */
[----:B------:R-:W-:-:S05]  /*91e0*/  LOP3.LUT R3, R3, R2, RZ, 0x3c, !PT ;  /* 0x0000000203037212 */ /* 0x000fca00078e3cff */
[----:B0-----:R-:W-:-:S05]  /*91f0*/  IMAD.WIDE R4, R27, 0x2, R2 ;  /* 0x000000021b047825 */ /* 0x001fca00078e0202 */
[----:B------:R0:W4:Y:S04]  /*9200*/  @!P2 LDG.E.U16 R24, [R4.64] ;  /* 0x000000040418a981 */ /* 0x000128000c1e1500 */
[----:B---3--:R-:W-:Y:S04]  /*9210*/  STL [R1+0x21d0], R25 ;  /* 0x0021d01901007387 */ /* 0x008fe80000100800 */
[----:B------:R1:W-:Y:S04]  /*9220*/  STL [R1+0x1018], R2 ;  /* 0x0010180201007387 */ /* 0x0003e80000100800 */
[----:B-1----:R-:W3:Y:S04]  /*9230*/  LDL.LU R2, [R1+0x424] ;  /* 0x0004240001027983 */ /* 0x002ee80000300800 */
[----:B------:R1:W-:Y:S04]  /*9240*/  STL [R1+0x1014], R3 ;  /* 0x0010140301007387 */ /* 0x0003e80000100800 */
[----:B-1----:R-:W2:Y:S04]  /*9250*/  LDL.LU R3, [R1+0x4d0] ;  /* 0x0004d00001037983 */ /* 0x002ea80000300800 */
[----:B0-----:R-:W2:Y:S04]  /*9260*/  LDL.LU R4, [R1+0x11c] ;  /* 0x00011c0001047983 */ /* 0x001ea80000300800 */
[----:B------:R-:W2:Y:S01]  /*9270*/  LDL.LU R5, [R1+0x420] ;  /* 0x0004200001057983 */ /* 0x000ea20000300800 */
[----:B------:R-:W-:-:S03]  /*9280*/  PRMT R23, RZ, 0x7610, R23 ;  /* 0x00007610ff177816 */ /* 0x000fc60000000017 */
[----:B----4-:R0:W-:Y:S04]  /*9290*/  STL [R1+0x21d8], R24 ;  /* 0x0021d81801007387 */ /* 0x0101e80000100800 */
[----:B0-----:R-:W4:Y:S01]  /*92a0*/  LDL.LU R24, [R1+0x42c] ;  /* 0x00042c0001187983 */ /* 0x001f220000300800 */
[----:B--2---:R-:W-:-:S04]  /*92b0*/  LOP3.LUT R5, R5, R4, RZ, 0x3c, !PT ;  /* 0x0000000405057212 */ /* 0x004fc800078e3cff */
[----:B------:R-:W-:-:S04]  /*92c0*/  LOP3.LUT R4, R5, R4, RZ, 0x3c, !PT ;  /* 0x0000000405047212 */ /* 0x000fc800078e3cff */
[----:B------:R-:W-:-:S05]  /*92d0*/  LOP3.LUT R5, R5, R4, RZ, 0x3c, !PT ;  /* 0x0000000405057212 */ /* 0x000fca00078e3cff */
[----:B------:R0:W-:Y:S02]  /*92e0*/  STL.64 [R1+0xcf0], R4 ;  /* 0x000cf00401007387 */ /* 0x0001e40000100a00 */
[----:B0-----:R-:W-:-:S05]  /*92f0*/  IMAD.WIDE R4, R27, 0x2, R4 ;  /* 0x000000021b047825 */ /* 0x001fca00078e0204 */
[----:B------:R0:W2:Y:S01]  /*9300*/  @!P2 LDG.E.U16 R23, [R4.64] ;  /* 0x000000040417a981 */ /* 0x0000a2000c1e1500 */
[----:B------:R-:W-:Y:S01]  /*9310*/  PRMT R22, RZ, 0x7610, R22 ;  /* 0x00007610ff167816 */ /* 0x000fe20000000016 */
[----:B0-----:R-:W-:Y:S02]  /*9320*/  IMAD.MOV.U32 R4, RZ, RZ, R28 ;  /* 0x000000ffff047224 */ /* 0x001fe400078e001c */
[----:B---3--:R-:W-:Y:S01]  /*9330*/  IMAD.MOV.U32 R5, RZ, RZ, R2 ;  /* 0x000000ffff057224 */ /* 0x008fe200078e0002 */
[----:B------:R-:W0:Y:S04]  /*9340*/  S2R R26, SR_TID.X ;  /* 0x00000000001a7919 */ /* 0x000e280000002100 */
[----:B------:R-:W1:Y:S04]  /*9350*/  S2R R2, SR_TID.X ;  /* 0x0000000000027919 */ /* 0x000e680000002100 */
[----:B--2---:R-:W-:Y:S04]  /*9360*/  STL [R1+0x21dc], R23 ;  /* 0x0021dc1701007387 */ /* 0x004fe80000100800 */
[----:B------:R2:W-:Y:S01]  /*9370*/  STL.64 [R1+0xce8], R4 ;  /* 0x000ce80401007387 */ /* 0x0005e20000100a00 */
[----:B0-----:R-:W-:-:S02]  /*9380*/  LOP3.LUT R29, R26, 0xff, RZ, 0xc0, !PT ;  /* 0x000000ff1a1d7812 */ /* 0x001fc400078ec0ff */
[----:B-1----:R-:W-:Y:S01]  /*9390*/  LOP3.LUT R2, R2, 0xff, RZ, 0xc0, !PT ;  /* 0x000000ff02027812 */ /* 0x002fe200078ec0ff */
[----:B------:R-:W3:Y:S01]  /*93a0*/  LDL.LU R28, [R1+0x78] ;  /* 0x00007800011c7983 */ /* 0x000ee20000300800 */
[----:B--2---:R-:W-:-:S05]  /*93b0*/  IMAD.WIDE R4, R27, 0x2, R4 ;  /* 0x000000021b047825 */ /* 0x004fca00078e0204 */
[----:B------:R0:W2:Y:S01]  /*93c0*/  @!P2 LDG.E.U16 R22, [R4.64] ;  /* 0x000000040416a981 */ /* 0x0000a2000c1e1500 */
[----:B------:R-:W-:Y:S01]  /*93d0*/  IMAD.SHL.U32 R25, R29, 0x2, RZ ;  /* 0x000000021d197824 */ /* 0x000fe200078e00ff */
[----:B------:R-:W-:Y:S02]  /*93e0*/  PRMT R21, RZ, 0x7610, R21 ;  /* 0x00007610ff157816 */ /* 0x000fe40000000015 */
[----:B------:R-:W-:Y:S01]  /*93f0*/  STS.U16 [R0+0x200], R17 ;  /* 0x0002001100007388 */ /* 0x000fe20000000400 */
[----:B0-----:R-:W-:Y:S02]  /*9400*/  IMAD.MOV.U32 R4, RZ, RZ, R3 ;  /* 0x000000ffff047224 */ /* 0x001fe400078e0003 */
[----:B----4-:R-:W-:Y:S01]  /*9410*/  IMAD.MOV.U32 R5, RZ, RZ, R24 ;  /* 0x000000ffff057224 */ /* 0x010fe200078e0018 */
[----:B------:R-:W-:Y:S01]  /*9420*/  STS.U16 [R0+0x2000], R15 ;  /* 0x0020000f00007388 */ /* 0x000fe20000000400 */
[----:B------:R-:W-:-:S03]  /*9430*/  IMAD.SHL.U32 R24, R2, 0x2, RZ ;  /* 0x0000000202187824 */ /* 0x000fc600078e00ff */
[----:B------:R-:W-:Y:S04]  /*9440*/  STS.U16 [R0+0x2200], R14 ;  /* 0x0022000e00007388 */ /* 0x000fe80000000400 */
[----:B------:R-:W-:Y:S04]  /*9450*/  STS.U16 [R25+0x4000], R11 ;  /* 0x0040000b19007388 */ /* 0x000fe80000000400 */
[----:B------:R-:W-:Y:S04]  /*9460*/  STS.U16 [R25+0x4200], R10 ;  /* 0x0042000a19007388 */ /* 0x000fe80000000400 */
[----:B------:R-:W-:Y:S04]  /*9470*/  STS.U16 [R25+0x6000], R7 ;  /* 0x0060000719007388 */ /* 0x000fe80000000400 */
[----:B------:R-:W-:Y:S04]  /*9480*/  STS.U16 [R25+0x6200], R6 ;  /* 0x0062000619007388 */ /* 0x000fe80000000400 */
[----:B--2---:R0:W-:Y:S04]  /*9490*/  STL [R1+0x21e0], R22 ;  /* 0x0021e01601007387 */ /* 0x0041e80000100800 */
[----:B0-----:R-:W2:Y:S04]  /*94a0*/  LDL.LU R22, [R1+0x4d8] ;  /* 0x0004d80001167983 */ /* 0x001ea80000300800 */
[----:B------:R0:W-:Y:S04]  /*94b0*/  STL [R1+0x2224], R25 ;  /* 0x0022241901007387 */ /* 0x0001e80000100800 */
[----:B------:R-:W4:Y:S04]  /*94c0*/  LDL.LU R3, [R1+0x4dc] ;  /* 0x0004dc0001037983 */ /* 0x000f280000300800 */
[----:B------:R-:W4:Y:S04]  /*94d0*/  LDL.LU R2, [R1+0x4f0] ;  /* 0x0004f00001027983 */ /* 0x000f280000300800 */
[----:B------:R1:W-:Y:S04]  /*94e0*/  STL.64 [R1+0xce0], R4 ;  /* 0x000ce00401007387 */ /* 0x0003e80000100a00 */
[----:B0-----:R-:W3:Y:S04]  /*94f0*/  LDL.LU R25, [R1+0x4f4] ;  /* 0x0004f40001197983 */ /* 0x001ee80000300800 */
[----:B------:R-:W3:Y:S01]  /*9500*/  LDL.LU R23, [R1+0x4f8] ;  /* 0x0004f80001177983 */ /* 0x000ee20000300800 */
[----:B-1----:R-:W-:-:S05]  /*9510*/  IMAD.WIDE R4, R27, 0x2, R4 ;  /* 0x000000021b047825 */ /* 0x002fca00078e0204 */
[----:B------:R0:W3:Y:S04]  /*9520*/  @!P2 LDG.E.U16 R21, [R4.64] ;  /* 0x000000040415a981 */ /* 0x0000e8000c1e1500 */
[----:B0-----:R-:W4:Y:S01]  /*9530*/  LDL.LU R5, [R1+0x4d4] ;  /* 0x0004d40001057983 */ /* 0x001f220000300800 */
[----:B------:R-:W-:Y:S01]  /*9540*/  PRMT R20, RZ, 0x7610, R20 ;  /* 0x00007610ff147816 */ /* 0x000fe20000000014 */
[----:B--2---:R-:W-:Y:S02]  /*9550*/  IMAD.MOV.U32 R4, RZ, RZ, R22 ;  /* 0x000000ffff047224 */ /* 0x004fe400078e0016 */
[----:B---3--:R0:W-:Y:S04]  /*9560*/  STL [R1+0x21e4], R21 ;  /* 0x0021e41501007387 */ /* 0x0081e80000100800 */
[----:B----4-:R1:W-:Y:S04]  /*9570*/  STL.64 [R1+0xcd8], R4 ;  /* 0x000cd80401007387 */ /* 0x0103e80000100a00 */
[----:B------:R-:W2:Y:S04]  /*9580*/  LDL.LU R22, [R1+0x4fc] ;  /* 0x0004fc0001167983 */ /* 0x000ea80000300800 */
[----:B0-----:R-:W3:Y:S01]  /*9590*/  LDL.LU R21, [R1+0x530] ;  /* 0x0005300001157983 */ /* 0x001ee20000300800 */
[----:B-1----:R-:W-:-:S05]  /*95a0*/  IMAD.WIDE R4, R27, 0x2, R4 ;  /* 0x000000021b047825 */ /* 0x002fca00078e0204 */
[----:B------:R0:W4:Y:S04]  /*95b0*/  @!P2 LDG.E.U16 R20, [R4.64] ;  /* 0x000000040414a981 */ /* 0x000128000c1e1500 */
[----:B0-----:R-:W2:Y:S01]  /*95c0*/  LDL.LU R5, [R1+0x84] ;  /* 0x0000840001057983 */ /* 0x001ea20000300800 */
[----:B------:R-:W-:-:S05]  /*95d0*/  LOP3.LUT R24, R24, 0x10, RZ, 0x3c, !PT ;  /* 0x0000001018187812 */ /* 0x000fca00078e3cff */
[----:B------:R0:W-:Y:S02]  /*95e0*/  STS.U16 [R24+0x400], R19 ;  /* 0x0004001318007388 */ /* 0x0001e40000000400 */
[----:B0-----:R-:W-:Y:S02]  /*95f0*/  PRMT R19, RZ, 0x7610, R19 ;  /* 0x00007610ff137816 */ /* 0x001fe40000000013 */
[----:B--2---:R0:W-:Y:S02]  /*9600*/  STS.U16 [R24+0x600], R5 ;  /* 0x0006000518007388 */ /* 0x0041e40000000400 */
[----:B0-----:R-:W-:-:S05]  /*9610*/  IMAD.WIDE R4, R27, 0x2, R2 ;  /* 0x000000021b047825 */ /* 0x001fca00078e0202 */
[----:B------:R0:W2:Y:S04]  /*9620*/  @!P2 LDG.E.U16 R19, [R4.64] ;  /* 0x000000040413a981 */ /* 0x0000a8000c1e1500 */
[----:B----4-:R-:W-:Y:S04]  /*9630*/  STL [R1+0x21e8], R20 ;  /* 0x0021e81401007387 */ /* 0x010fe80000100800 */
[----:B------:R1:W-:Y:S01]  /*9640*/  STL.64 [R1+0xcd0], R2 ;  /* 0x000cd00201007387 */ /* 0x0003e20000100a00 */
[----:B0-----:R-:W-:Y:S02]  /*9650*/  IMAD.MOV.U32 R4, RZ, RZ, R23 ;  /* 0x000000ffff047224 */ /* 0x001fe400078e0017 */
[----:B------:R-:W-:Y:S01]  /*9660*/  IMAD.MOV.U32 R5, RZ, RZ, R25 ;  /* 0x000000ffff057224 */ /* 0x000fe200078e0019 */
[----:B------:R0:W-:Y:S04]  /*9670*/  STS.U16 [R24+0x2400], R18 ;  /* 0x0024001218007388 */ /* 0x0001e80000000400 */
[----:B-1----:R-:W4:Y:S04]  /*9680*/  LDL.LU R3, [R1+0x534] ;  /* 0x0005340001037983 */ /* 0x002f280000300800 */
[----:B------:R-:W3:Y:S01]  /*9690*/  LDL.LU R2, [R1+0x538] ;  /* 0x0005380001027983 */ /* 0x000ee20000300800 */
[----:B0-----:R-:W-:-:S03]  /*96a0*/  PRMT R18, RZ, 0x7610, R18 ;  /* 0x00007610ff127816 */ /* 0x001fc60000000012 */
[----:B--2---:R-:W-:Y:S04]  /*96b0*/  STL [R1+0x21ec], R19 ;  /* 0x0021ec1301007387 */ /* 0x004fe80000100800 */
[----:B------:R0:W-:Y:S02]  /*96c0*/  STL.64 [R1+0xcc8], R4 ;  /* 0x000cc80401007387 */ /* 0x0001e40000100a00 */
[----:B0-----:R-:W-:-:S05]  /*96d0*/  IMAD.WIDE R4, R27, 0x2, R4 ;  /* 0x000000021b047825 */ /* 0x001fca00078e0204 */
[----:B------:R3:W2:Y:S01]  /*96e0*/  @!P2 LDG.E.U16 R18, [R4.64] ;  /* 0x000000040412a981 */ /* 0x0006a2000c1e1500 */
[----:B------:R-:W-:Y:S01]  /*96f0*/  PRMT R17, RZ, 0x7610, R17 ;  /* 0x00007610ff117816 */ /* 0x000fe20000000011 */
[----:B---3--:R-:W-:Y:S02]  /*9700*/  IMAD.MOV.U32 R4, RZ, RZ, R21 ;  /* 0x000000ffff047224 */ /* 0x008fe400078e0015 */
[----:B------:R-:W-:Y:S01]  /*9710*/  IMAD.MOV.U32 R5, RZ, RZ, R22 ;  /* 0x000000ffff057224 */ /* 0x000fe200078e0016 */
[----:B--2---:R-:W-:Y:S04]  /*9720*/  STL [R1+0x21f0], R18 ;  /* 0x0021f01201007387 */ /* 0x004fe80000100800 */
[----:B------:R-:W2:Y:S04]  /*9730*/  LDL.LU R20, [R1+0x53c] ;  /* 0x00053c0001147983 */ /* 0x000ea80000300800 */
[----:B------:R-:W3:Y:S04]  /*9740*/  LDL.LU R19, [R1+0x540] ;  /* 0x0005400001137983 */ /* 0x000ee80000300800 */
[----:B------:R0:W-:Y:S02]  /*9750*/  STL.64 [R1+0xcc0], R4 ;  /* 0x000cc00401007387 */ /* 0x0001e40000100a00 */
[----:B0-----:R-:W-:-:S05]  /*9760*/  IMAD.WIDE R4, R27, 0x2, R4 ;  /* 0x000000021b047825 */ /* 0x001fca00078e0204 */
[----:B------:R0:W2:Y:S01]  /*9770*/  @!P2 LDG.E.U16 R17, [R4.64] ;  /* 0x000000040411a981 */ /* 0x0000a2000c1e1500 */
[----:B------:R-:W-:Y:S02]  /*9780*/  IMAD.MOV.U32 R22, RZ, RZ, R2 ;  /* 0x000000ffff167224 */ /* 0x000fe400078e0002 */
[----:B----4-:R-:W-:Y:S01]  /*9790*/  IMAD.MOV.U32 R23, RZ, RZ, R3 ;  /* 0x000000ffff177224 */ /* 0x010fe200078e0003 */
[----:B------:R-:W-:-:S03]  /*97a0*/  PRMT R16, RZ, 0x7610, R16 ;  /* 0x00007610ff107816 */ /* 0x000fc60000000010 */
[----:B0-----:R-:W-:-:S05]  /*97b0*/  IMAD.WIDE R4, R27, 0x2, R22 ;  /* 0x000000021b047825 */ /* 0x001fca00078e0216 */
[----:B------:R3:W4:Y:S04]  /*97c0*/  @!P2 LDG.E.U16 R16, [R4.64] ;  /* 0x000000040410a981 */ /* 0x000728000c1e1500 */
[----:B------:R0:W-:Y:S04]  /*97d0*/  STS.U16 [R24+0x2600], R28 ;  /* 0x0026001c18007388 */ /* 0x0001e80000000400 */
[----:B0-----:R-:W0:Y:S04]  /*97e0*/  S2R R28, SR_TID.X ;  /* 0x00000000001c7919 */ /* 0x001e280000002100 */
[----:B--2---:R1:W-:Y:S04]  /*97f0*/  STL [R1+0x21f4], R17 ;  /* 0x0021f41101007387 */ /* 0x0043e80000100800 */
[----:B------:R-:W2:Y:S04]  /*9800*/  LDL.LU R3, [R1+0x544] ;  /* 0x0005440001037983 */ /* 0x000ea80000300800 */
[----:B------:R-:W2:Y:S01]  /*9810*/  LDL.LU R2, [R1+0x548] ;  /* 0x0005480001027983 */ /* 0x000ea20000300800 */
[----:B0-----:R-:W-:Y:S01]  /*9820*/  LOP3.LUT R28, R28, 0x1f, RZ, 0xc0, !PT ;  /* 0x0000001f1c1c7812 */ /* 0x001fe200078ec0ff */
[----:B---3--:R-:W-:-:S02]  /*9830*/  IMAD.MOV.U32 R4, RZ, RZ, R19 ;  /* 0x000000ffff047224 */ /* 0x008fc400078e0013 */
[----:B------:R-:W-:Y:S01]  /*9840*/  STL.64 [R1+0xcb8], R22 ;  /* 0x000cb81601007387 */ /* 0x000fe20000100a00 */
[----:B------:R-:W-:-:S03]  /*9850*/  IMAD.MOV.U32 R5, RZ, RZ, R20 ;  /* 0x000000ffff057224 */ /* 0x000fc600078e0014 */
[----:B------:R-:W3:Y:S04]  /*9860*/  LDL.LU R27, [R1+0xa4] ;  /* 0x0000a400011b7983 */ /* 0x000ee80000300800 */
[----:B----4-:R0:W-:Y:S01]  /*9870*/  STL [R1+0x21f8], R16 ;  /* 0x0021f81001007387 */ /* 0x0101e20000100800 */
[----:B------:R-:W-:-:S03]  /*9880*/  PRMT R15, RZ, 0x7610, R15 ;  /* 0x00007610ff0f7816 */ /* 0x000fc6000000000f */
[----:B------:R-:W4:Y:S04]  /*9890*/  LDL.LU R18, [R1+0x54c] ;  /* 0x00054c0001127983 */ /* 0x000f280000300800 */
[----:B-1----:R-:W3:Y:S01]  /*98a0*/  LDL.LU R17, [R1+0x550] ;  /* 0x0005500001117983 */ /* 0x002ee20000300800 */
[----:B0-----:R-:W-:-:S03]  /*98b0*/  IMAD R16, R28, c[0x0][0x18c], RZ ;  /* 0x000063001c107a24 */ /* 0x001fc600078e02ff */
[----:B------:R-:W3:Y:S04]  /*98c0*/  LDL.LU R28, [R1+0xb4] ;  /* 0x0000b400011c7983 */ /* 0x000ee80000300800 */
[----:B------:R0:W-:Y:S01]  /*98d0*/  STL.64 [R1+0xcb0], R4 ;  /* 0x000cb00401007387 */ /* 0x0001e20000100a00 */
[----:B------:R-:W-:Y:S01]  /*98e0*/  PRMT R14, RZ, 0x7610, R14 ;  /* 0x00007610ff0e7816 */ /* 0x000fe2000000000e */
[----:B0-----:R-:W-:-:S05]  /*98f0*/  IMAD.WIDE R4, R16, 0x2, R4 ;  /* 0x0000000210047825 */ /* 0x001fca00078e0204 */
[----:B------:R0:W3:Y:S01]  /*9900*/  @!P2 LDG.E.U16 R15, [R4.64] ;  /* 0x00000004040fa981 */ /* 0x0000e2000c1e1500 */
[----:B--2---:R-:W-:Y:S02]  /*9910*/  IMAD.MOV.U32 R21, RZ, RZ, R3 ;  /* 0x000000ffff157224 */ /* 0x004fe400078e0003 */
[----:B------:R-:W-:-:S04]  /*9920*/  IMAD.MOV.U32 R20, RZ, RZ, R2 ;  /* 0x000000ffff147224 */ /* 0x000fc800078e0002 */
[----:B0-----:R-:W-:-:S05]  /*9930*/  IMAD.WIDE R4, R16, 0x2, R20 ;  /* 0x0000000210047825 */ /* 0x001fca00078e0214 */
[----:B------:R4:W2:Y:S04]  /*9940*/  @!P2 LDG.E.U16 R14, [R4.64] ;  /* 0x00000004040ea981 */ /* 0x0008a8000c1e1500 */
[----:B------:R0:W-:Y:S01]  /*9950*/  STS.U16 [R24+0x4400], R13 ;  /* 0x0044000d18007388 */ /* 0x0001e20000000400 */
[----:B----4-:R-:W-:Y:S02]  /*9960*/  IMAD.MOV.U32 R5, RZ, RZ, R18 ;  /* 0x000000ffff057224 */ /* 0x010fe400078e0012 */
[----:B---3--:R-:W-:Y:S01]  /*9970*/  IMAD.MOV.U32 R4, RZ, RZ, R17 ;  /* 0x000000ffff047224 */ /* 0x008fe200078e0011 */
[----:B0-----:R-:W-:Y:S01]  /*9980*/  PRMT R13, RZ, 0x7610, R13 ;  /* 0x00007610ff0d7816 */ /* 0x001fe2000000000d */
[----:B------:R0:W-:Y:S04]  /*9990*/  STL [R1+0x21fc], R15 ;  /* 0x0021fc0f01007387 */ /* 0x0001e80000100800 */
[----:B------:R-:W3:Y:S04]  /*99a0*/  LDL.LU R3, [R1+0x554] ;  /* 0x0005540001037983 */ /* 0x000ee80000300800 */
[----:B------:R-:W4:Y:S04]  /*99b0*/  LDL.LU R2, [R1+0x558] ;  /* 0x0005580001027983 */ /* 0x000f280000300800 */
[----:B------:R-:W-:Y:S04]  /*99c0*/  STL.64 [R1+0xca8], R20 ;  /* 0x000ca81401007387 */ /* 0x000fe80000100a00 */
[----:B------:R-:W3:Y:S04]  /*99d0*/  LDL.LU R23, [R1+0x88] ;  /* 0x0000880001177983 */ /* 0x000ee80000300800 */
[----:B--2---:R1:W-:Y:S04]  /*99e0*/  STL [R1+0x2200], R14 ;  /* 0x0022000e01007387 */ /* 0x0043e80000100800 */
[----:B0-----:R-:W2:Y:S04]  /*99f0*/  LDL.LU R15, [R1+0x55c] ;  /* 0x00055c00010f7983 */ /* 0x001ea80000300800 */
[----:B-1----:R-:W2:Y:S04]  /*9a00*/  LDL.LU R14, [R1+0x560] ;  /* 0x00056000010e7983 */ /* 0x002ea80000300800 */
[----:B------:R0:W-:Y:S02]  /*9a10*/  STL.64 [R1+0xca0], R4 ;  /* 0x000ca00401007387 */ /* 0x0001e40000100a00 */
[----:B0-----:R-:W-:-:S05]  /*9a20*/  IMAD.WIDE R4, R16, 0x2, R4 ;  /* 0x0000000210047825 */ /* 0x001fca00078e0204 */
[----:B------:R4:W2:Y:S01]  /*9a30*/  @!P2 LDG.E.U16 R13, [R4.64] ;  /* 0x00000004040da981 */ /* 0x0008a2000c1e1500 */
[----:B------:R-:W-:-:S03]  /*9a40*/  LOP3.LUT R26, R26, 0xff, RZ, 0xc0, !PT ;  /* 0x000000ff1a1a7812 */ /* 0x000fc600078ec0ff */
[----:B------:R-:W-:Y:S02]  /*9a50*/  STS.U16 [R24+0x4600], R12 ;  /* 0x0046000c18007388 */ /* 0x000fe40000000400 */
[----:B------:R-:W-:Y:S02]  /*9a60*/  IMAD.SHL.U32 R26, R26, 0x2, RZ ;  /* 0x000000021a1a7824 */ /* 0x000fe400078e00ff */
[----:B------:R-:W-:Y:S04]  /*9a70*/  STS.U16 [R24+0x6400], R9 ;  /* 0x0064000918007388 */ /* 0x000fe80000000400 */
[----:B------:R0:W-:Y:S01]  /*9a80*/  STS.U16 [R24+0x6600], R8 ;  /* 0x0066000818007388 */ /* 0x0001e20000000400 */
[----:B----4-:R-:W-:Y:S02]  /*9a90*/  IMAD.MOV.U32 R4, RZ, RZ, R2 ;  /* 0x000000ffff047224 */ /* 0x010fe400078e0002 */
[----:B---3--:R-:W-:Y:S01]  /*9aa0*/  IMAD.MOV.U32 R5, RZ, RZ, R3 ;  /* 0x000000ffff057224 */ /* 0x008fe200078e0003 */
[----:B0-----:R-:W3:Y:S01]  /*9ab0*/  LDL.LU R24, [R1+0x8c] ;  /* 0x00008c0001187983 */ /* 0x001ee20000300800 */
[----:B------:R-:W-:-:S03]  /*9ac0*/  PRMT R12, RZ, 0x7610, R12 ;  /* 0x00007610ff0c7816 */ /* 0x000fc6000000000c */
[----:B--2---:R0:W-:Y:S02]  /*9ad0*/  STL [R1+0x2204], R13 ;  /* 0x0022040d01007387 */ /* 0x0041e40000100800 */
[----:B0-----:R-:W-:Y:S02]  /*9ae0*/  LOP3.LUT R13, R26, 0x20, RZ, 0x3c, !PT ;  /* 0x000000201a0d7812 */ /* 0x001fe400078e3cff */
[----:B------:R-:W2:Y:S04]  /*9af0*/  LDL.LU R26, [R1+0x60] ;  /* 0x00006000011a7983 */ /* 0x000ea80000300800 */
[----:B------:R-:W4:Y:S04]  /*9b00*/  LDL.LU R3, [R1+0x564] ;  /* 0x0005640001037983 */ /* 0x000f280000300800 */
[----:B------:R0:W-:Y:S04]  /*9b10*/  STS.U16 [R13+0x800], R27 ;  /* 0x0008001b0d007388 */ /* 0x0001e80000000400 */
[----:B------:R-:W2:Y:S04]  /*9b20*/  LDL.LU R2, [R1+0x568] ;  /* 0x0005680001027983 */ /* 0x000ea80000300800 */
[----:B0-----:R-:W2:Y:S04]  /*9b30*/  LDL.LU R27, [R1+0x68] ;  /* 0x00006800011b7983 */ /* 0x001ea80000300800 */
[----:B------:R0:W-:Y:S02]  /*9b40*/  STL.64 [R1+0xc98], R4 ;  /* 0x000c980401007387 */ /* 0x0001e40000100a00 */
[----:B0-----:R-:W-:-:S05]  /*9b50*/  IMAD.WIDE R4, R16, 0x2, R4 ;  /* 0x0000000210047825 */ /* 0x001fca00078e0204 */
[----:B------:R0:W2:Y:S01]  /*9b60*/  @!P2 LDG.E.U16 R12, [R4.64] ;  /* 0x00000004040ca981 */ /* 0x0000a2000c1e1500 */
[----:B------:R-:W-:Y:S01]  /*9b70*/  PRMT R11, RZ, 0x7610, R11 ;  /* 0x00007610ff0b7816 */ /* 0x000fe2000000000b */
[----:B0-----:R-:W-:Y:S02]  /*9b80*/  IMAD.MOV.U32 R4, RZ, RZ, R14 ;  /* 0x000000ffff047224 */ /* 0x001fe400078e000e */
[----:B------:R-:W-:Y:S01]  /*9b90*/  IMAD.MOV.U32 R5, RZ, RZ, R15 ;  /* 0x000000ffff057224 */ /* 0x000fe200078e000f */
[----:B--2---:R-:W-:Y:S04]  /*9ba0*/  STL [R1+0x2208], R12 ;  /* 0x0022080c01007387 */ /* 0x004fe80000100800 */
[----:B------:R-:W2:Y:S04]  /*9bb0*/  LDL.LU R17, [R1+0x56c] ;  /* 0x00056c0001117983 */ /* 0x000ea80000300800 */
[----:B------:R-:W2:Y:S04]  /*9bc0*/  LDL.LU R15, [R1+0x570] ;  /* 0x00057000010f7983 */ /* 0x000ea80000300800 */
[----:B------:R0:W-:Y:S04]  /*9bd0*/  STL.64 [R1+0xc90], R4 ;  /* 0x000c900401007387 */ /* 0x0001e80000100a00 */
[----:B------:R-:W2:Y:S04]  /*9be0*/  LDL.LU R14, [R1+0x574] ;  /* 0x00057400010e7983 */ /* 0x000ea80000300800 */
[----:B------:R1:W-:Y:S01]  /*9bf0*/  STS.U16 [R13+0xa00], R28 ;  /* 0x000a001c0d007388 */ /* 0x0003e20000000400 */
[----:B0-----:R-:W-:-:S03]  /*9c00*/  IMAD.WIDE R4, R16, 0x2, R4 ;  /* 0x0000000210047825 */ /* 0x001fc600078e0204 */
[----:B------:R-:W2:Y:S04]  /*9c10*/  LDL.LU R12, [R1+0x578] ;  /* 0x00057800010c7983 */ /* 0x000ea80000300800 */
[----:B------:R0:W2:Y:S04]  /*9c20*/  @!P2 LDG.E.U16 R11, [R4.64] ;  /* 0x00000004040ba981 */ /* 0x0000a8000c1e1500 */
[----:B-1----:R-:W3:Y:S01]  /*9c30*/  LDL.LU R28, [R1+0x4c] ;  /* 0x00004c00011c7983 */ /* 0x002ee20000300800 */
[----:B------:R-:W-:Y:S01]  /*9c40*/  PRMT R10, RZ, 0x7610, R10 ;  /* 0x00007610ff0a7816 */ /* 0x000fe2000000000a */
[----:B0-----:R-:W-:-:S02]  /*9c50*/  IMAD.MOV.U32 R4, RZ, RZ, R2 ;  /* 0x000000ffff047224 */ /* 0x001fc400078e0002 */
[----:B----4-:R-:W-:Y:S01]  /*9c60*/  IMAD.MOV.U32 R5, RZ, RZ, R3 ;  /* 0x000000ffff057224 */ /* 0x010fe200078e0003 */
[----:B--2---:R-:W-:Y:S04]  /*9c70*/  STL [R1+0x220c], R11 ;  /* 0x00220c0b01007387 */ /* 0x004fe80000100800 */
[----:B------:R-:W2:Y:S04]  /*9c80*/  LDL.LU R3, [R1+0x57c] ;  /* 0x00057c0001037983 */ /* 0x000ea80000300800 */
[----:B------:R-:W2:Y:S04]  /*9c90*/  LDL.LU R2, [R1+0x580] ;  /* 0x0005800001027983 */ /* 0x000ea80000300800 */
[----:B------:R0:W-:Y:S02]  /*9ca0*/  STL.64 [R1+0xc88], R4 ;  /* 0x000c880401007387 */ /* 0x0001e40000100a00 */
[----:B0-----:R-:W-:-:S05]  /*9cb0*/  IMAD.WIDE R4, R16, 0x2, R4 ;  /* 0x0000000210047825 */ /* 0x001fca00078e0204 */
[----:B------:R0:W4:Y:S01]  /*9cc0*/  @!P2 LDG.E.U16 R10, [R4.64] ;  /* 0x00000004040aa981 */ /* 0x000122000c1e1500 */
[----:B------:R-:W-:Y:S01]  /*9cd0*/  PRMT R9, RZ, 0x7610, R9 ;  /* 0x00007610ff097816 */ /* 0x000fe20000000009 */
[----:B0-----:R-:W-:Y:S02]  /*9ce0*/  IMAD.MOV.U32 R4, RZ, RZ, R15 ;  /* 0x000000ffff047224 */ /* 0x001fe400078e000f */
[----:B------:R-:W-:Y:S01]  /*9cf0*/  IMAD.MOV.U32 R5, RZ, RZ, R17 ;  /* 0x000000ffff057224 */ /* 0x000fe200078e0011 */
[----:B----4-:R-:W-:Y:S04]  /*9d00*/  STL [R1+0x2210], R10 ;  /* 0x0022100a01007387 */ /* 0x010fe80000100800 */
        /* <DEDUP_REMOVED lines=11> */
[----:B--2---:R-:W-:-:S05]  /*9dc0*/  IMAD.WIDE R4, R16, 0x2, R2 ;  /* 0x0000000210047825 */ /* 0x004fca00078e0202 */
[----:B------:R-:W2:Y:S04]  /*9dd0*/  @!P2 LDG.E.U16 R7, [R4.64] ;  /* 0x000000040407a981 */ /* 0x000ea8000c1e1500 */
[----:B----4-:R-:W-:Y:S04]  /*9de0*/  STL [R1+0x2218], R8 ;  /* 0x0022180801007387 */ /* 0x010fe80000100800 */
[----:B------:R-:W4:Y:S04]  /*9df0*/  LDL.LU R14, [R1+0x48] ;  /* 0x00004800010e7983 */ /* 0x000f280000300800 */
[----:B------:R-:W-:Y:S04]  /*9e00*/  STL.64 [R1+0xc70], R2 ;  /* 0x000c700201007387 */ /* 0x000fe80000100a00 */
[----:B------:R-:W4:Y:S04]  /*9e10*/  LDL.LU R12, [R1+0x584] ;  /* 0x00058400010c7983 */ /* 0x000f280000300800 */
[----:B------:R-:W4:Y:S04]  /*9e20*/  LDL.LU R11, [R1+0x588] ;  /* 0x00058800010b7983 */ /* 0x000f280000300800 */
[----:B------:R-:W4:Y:S04]  /*9e30*/  LDL.LU R15, [R1+0xd8] ;  /* 0x0000d800010f7983 */ /* 0x000f280000300800 */
[----:B--2---:R0:W-:Y:S04]  /*9e40*/  STL [R1+0x221c], R7 ;  /* 0x00221c0701007387 */ /* 0x0041e80000100800 */
[----:B------:R-:W2:Y:S04]  /*9e50*/  LDL.LU R10, [R1+0x58c] ;  /* 0x00058c00010a7983 */ /* 0x000ea80000300800 */
[----:B0-----:R-:W2:Y:S04]  /*9e60*/  LDL.LU R7, [R1+0x5d0] ;  /* 0x0005d00001077983 */ /* 0x001ea80000300800 */
[----:B------:R-:W2:Y:S04]  /*9e70*/  LDL.LU R9, [R1+0x5d4] ;  /* 0x0005d40001097983 */ /* 0x000ea80000300800 */
[----:B------:R-:W2:Y:S04]  /*9e80*/  LDL.LU R8, [R1+0x5d8] ;  /* 0x0005d80001087983 */ /* 0x000ea80000300800 */
[----:B------:R-:W2:Y:S04]  /*9e90*/  LDL.LU R17, [R1+0xe4] ;  /* 0x0000e40001117983 */ /* 0x000ea80000300800 */
[----:B------:R-:W2:Y:S04]  /*9ea0*/  LDL.LU R18, [R1+0xbc] ;  /* 0x0000bc0001127983 */ /* 0x000ea80000300800 */
[----:B------:R-:W2:Y:S04]  /*9eb0*/  LDL.LU R19, [R1+0xb8] ;  /* 0x0000b80001137983 */ /* 0x000ea80000300800 */
[----:B------:R-:W2:Y:S04]  /*9ec0*/  LDL.LU R20, [R1+0x80] ;  /* 0x0000800001147983 */ /* 0x000ea80000300800 */
[----:B------:R-:W2:Y:S04]  /*9ed0*/  LDL.LU R21, [R1+0x7c] ;  /* 0x00007c0001157983 */ /* 0x000ea80000300800 */
[----:B------:R-:W2:Y:S04]  /*9ee0*/  LDL.LU R25, [R1+0x44] ;  /* 0x0000440001197983 */ /* 0x000ea80000300800 */
[----:B------:R0:W-:Y:S04]  /*9ef0*/  STS.U16 [R13+0x2800], R23 ;  /* 0x002800170d007388 */ /* 0x0001e80000000400 */
[----:B------:R-:W2:Y:S04]  /*9f00*/  LDL.LU R22, [R1+0x40] ;  /* 0x0000400001167983 */ /* 0x000ea80000300800 */
[----:B---3--:R1:W-:Y:S04]  /*9f10*/  STS.U16 [R13+0x2a00], R24 ;  /* 0x002a00180d007388 */ /* 0x0083e80000000400 */
[----:B0-----:R-:W3:Y:S04]  /*9f20*/  LDL.LU R23, [R1+0xe0] ;  /* 0x0000e00001177983 */ /* 0x001ee80000300800 */
[----:B------:R0:W-:Y:S04]  /*9f30*/  STS.U16 [R13+0x4800], R26 ;  /* 0x0048001a0d007388 */ /* 0x0001e80000000400 */
[----:B-1----:R-:W3:Y:S04]  /*9f40*/  LDL.LU R24, [R1+0xdc] ;  /* 0x0000dc0001187983 */ /* 0x002ee80000300800 */
[----:B------:R-:W3:Y:S04]  /*9f50*/  LDL.LU R3, [R1+0xb0] ;  /* 0x0000b00001037983 */ /* 0x000ee80000300800 */
[----:B------:R-:W3:Y:S01]  /*9f60*/  LDL.LU R2, [R1+0xac] ;  /* 0x0000ac0001027983 */ /* 0x000ee20000300800 */
[----:B------:R-:W-:-:S03]  /*9f70*/  PRMT R6, RZ, 0x7610, R6 ;  /* 0x00007610ff067816 */ /* 0x000fc60000000006 */
[----:B------:R1:W-:Y:S04]  /*9f80*/  STS.U16 [R13+0x4a00], R27 ;  /* 0x004a001b0d007388 */ /* 0x0003e80000000400 */
[----:B0-----:R-:W3:Y:S04]  /*9f90*/  LDL.LU R26, [R1+0x74] ;  /* 0x00007400011a7983 */ /* 0x001ee80000300800 */
[----:B------:R0:W-:Y:S04]  /*9fa0*/  STS.U16 [R13+0x6800], R28 ;  /* 0x0068001c0d007388 */ /* 0x0001e80000000400 */
[----:B-1----:R-:W3:Y:S04]  /*9fb0*/  LDL.LU R27, [R1+0x70] ;  /* 0x00007000011b7983 */ /* 0x002ee80000300800 */
[----:B0-----:R-:W3:Y:S01]  /*9fc0*/  LDL.LU R28, [R1+0x3c] ;  /* 0x00003c00011c7983 */ /* 0x001ee20000300800 */
[----:B----4-:R-:W-:-:S02]  /*9fd0*/  IMAD.MOV.U32 R5, RZ, RZ, R12 ;  /* 0x000000ffff057224 */ /* 0x010fc400078e000c */
[----:B------:R-:W-:-:S05]  /*9fe0*/  IMAD.MOV.U32 R4, RZ, RZ, R11 ;  /* 0x000000ffff047224 */ /* 0x000fca00078e000b */
[----:B------:R0:W-:Y:S02]  /*9ff0*/  STL.64 [R1+0xc68], R4 ;  /* 0x000c680401007387 */ /* 0x0001e40000100a00 */
[----:B0-----:R-:W-:-:S05]  /*a000*/  IMAD.WIDE R4, R16, 0x2, R4 ;  /* 0x0000000210047825 */ /* 0x001fca00078e0204 */
[----:B------:R0:W4:Y:S01]  /*a010*/  @!P2 LDG.E.U16 R6, [R4.64] ;  /* 0x000000040406a981 */ /* 0x000122000c1e1500 */
[----:B--2---:R-:W-:Y:S02]  /*a020*/  IMAD.MOV.U32 R11, RZ, RZ, R10 ;  /* 0x000000ffff0b7224 */ /* 0x004fe400078e000a */
[----:B------:R-:W-:Y:S01]  /*a030*/  IMAD.MOV.U32 R10, RZ, RZ, R7 ;  /* 0x000000ffff0a7224 */ /* 0x000fe200078e0007 */
[----:B0-----:R-:W-:Y:S01]  /*a040*/  PRMT R5, RZ, 0x7610, R5 ;  /* 0x00007610ff057816 */ /* 0x001fe20000000005 */
[----:B----4-:R-:W-:Y:S04]  /*a050*/  STL [R1+0x2220], R6 ;  /* 0x0022200601007387 */ /* 0x010fe80000100800 */
[----:B------:R0:W-:Y:S02]  /*a060*/  STL.64 [R1+0xc60], R10 ;  /* 0x000c600a01007387 */ /* 0x0001e40000100a00 */
[----:B0-----:R-:W-:-:S05]  /*a070*/  IMAD.WIDE R10, R16, 0x2, R10 ;  /* 0x00000002100a7825 */ /* 0x001fca00078e020a */
[----:B------:R-:W2:Y:S01]  /*a080*/  @!P2 LDG.E.U16 R5, [R10.64] ;  /* 0x000000040a05a981 */ /* 0x000ea2000c1e1500 */
[----:B------:R-:W-:-:S03]  /*a090*/  PRMT R4, RZ, 0x7610, R4 ;  /* 0x00007610ff047816 */ /* 0x000fc60000000004 */
[----:B--2---:R-:W-:Y:S04]  /*a0a0*/  STL [R1+0x2228], R5 ;  /* 0x0022280501007387 */ /* 0x004fe80000100800 */
[----:B------:R0:W-:Y:S02]  /*a0b0*/  STL.64 [R1+0xc58], R8 ;  /* 0x000c580801007387 */ /* 0x0001e40000100a00 */
[----:B0-----:R-:W-:-:S05]  /*a0c0*/  IMAD.WIDE R8, R16, 0x2, R8 ;  /* 0x0000000210087825 */ /* 0x001fca00078e0208 */
[----:B------:R-:W2:Y:S04]  /*a0d0*/  @!P2 LDG.E.U16 R4, [R8.64] ;  /* 0x000000040804a981 */ /* 0x000ea8000c1e1500 */
[----:B--2---:R0:W-:Y:S04]  /*a0e0*/  STL [R1+0x222c], R4 ;  /* 0x00222c0401007387 */ /* 0x0041e80000100800 */
[----:B0-----:R-:W2:Y:S04]  /*a0f0*/  LDL.LU R4, [R1+0xd0] ;  /* 0x0000d00001047983 */ /* 0x001ea80000300800 */
[----:B--2---:R0:W-:Y:S04]  /*a100*/  STL [R1+0x2230], R4 ;  /* 0x0022300401007387 */ /* 0x0041e80000100800 */
[----:B0-----:R-:W2:Y:S01]  /*a110*/  LDL.LU R4, [R1+0xd4] ;  /* 0x0000d40001047983 */ /* 0x001ea20000300800 */
[----:B------:R-:W-:-:S03]  /*a120*/  LOP3.LUT R7, R0, 0x30, RZ, 0x3c, !PT ;  /* 0x0000003000077812 */ /* 0x000fc600078e3cff */
[----:B------:R-:W-:Y:S04]  /*a130*/  STS.U16 [R13+0x6a00], R14 ;  /* 0x006a000e0d007388 */ /* 0x000fe80000000400 */
[----:B--2---:R0:W-:Y:S04]  /*a140*/  STL [R1+0x2234], R4 ;  /* 0x0022340401007387 */ /* 0x0041e80000100800 */
[----:B0-----:R-:W2:Y:S04]  /*a150*/  LDL.LU R4, [R1+0x38] ;  /* 0x0000380001047983 */ /* 0x001ea80000300800 */
[----:B------:R-:W4:Y:S04]  /*a160*/  LDL.LU R5, [R1+0xa8] ;  /* 0x0000a80001057983 */ /* 0x000f280000300800 */
[----:B------:R-:W-:Y:S04]  /*a170*/  STS.U16 [R7+0xc00], R15 ;  /* 0x000c000f07007388 */ /* 0x000fe80000000400 */
[----:B------:R-:W-:Y:S04]  /*a180*/  STS.U16 [R7+0xe00], R17 ;  /* 0x000e001107007388 */ /* 0x000fe80000000400 */
[----:B------:R-:W-:Y:S04]  /*a190*/  STS.U16 [R7+0x2c00], R18 ;  /* 0x002c001207007388 */ /* 0x000fe80000000400 */
[----:B------:R-:W-:Y:S04]  /*a1a0*/  STS.U16 [R7+0x2e00], R19 ;  /* 0x002e001307007388 */ /* 0x000fe80000000400 */
[----:B------:R-:W-:Y:S04]  /*a1b0*/  STS.U16 [R7+0x4c00], R20 ;  /* 0x004c001407007388 */ /* 0x000fe80000000400 */
[----:B------:R-:W-:Y:S04]  /*a1c0*/  STS.U16 [R7+0x4e00], R21 ;  /* 0x004e001507007388 */ /* 0x000fe80000000400 */
[----:B------:R-:W-:Y:S04]  /*a1d0*/  STS.U16 [R7+0x6c00], R25 ;  /* 0x006c001907007388 */ /* 0x000fe80000000400 */
[----:B------:R-:W-:Y:S01]  /*a1e0*/  STS.U16 [R7+0x6e00], R22 ;  /* 0x006e001607007388 */ /* 0x000fe20000000400 */
[----:B------:R-:W-:-:S05]  /*a1f0*/  LOP3.LUT R0, R0, 0x40, RZ, 0x3c, !PT ;  /* 0x0000004000007812 */ /* 0x000fca00078e3cff */
[----:B---3--:R-:W-:Y:S04]  /*a200*/  STS.U16 [R0+0x1000], R23 ;  /* 0x0010001700007388 */ /* 0x008fe80000000400 */
[----:B------:R-:W-:Y:S04]  /*a210*/  STS.U16 [R0+0x1200], R24 ;  /* 0x0012001800007388 */ /* 0x000fe80000000400 */
[----:B------:R-:W-:Y:S04]  /*a220*/  STS.U16 [R0+0x3000], R3 ;  /* 0x0030000300007388 */ /* 0x000fe80000000400 */
[----:B------:R0:W-:Y:S04]  /*a230*/  STS.U16 [R0+0x3200], R2 ;  /* 0x0032000200007388 */ /* 0x0001e80000000400 */
[----:B------:R-:W-:Y:S04]  /*a240*/  STS.U16 [R0+0x5000], R26 ;  /* 0x0050001a00007388 */ /* 0x000fe80000000400 */
[----:B------:R-:W-:Y:S01]  /*a250*/  STS.U16 [R0+0x5200], R27 ;  /* 0x0052001b00007388 */ /* 0x000fe20000000400 */
[----:B0-----:R-:W-:-:S03]  /*a260*/  IMAD.SHL.U32 R2, R29, 0x2, RZ ;  /* 0x000000021d027824 */ /* 0x001fc600078e00ff */
[----:B------:R-:W-:Y:S02]  /*a270*/  STS.U16 [R0+0x7000], R28 ;  /* 0x0070001c00007388 */ /* 0x000fe40000000400 */
[C---:B------:R-:W-:Y:S02]  /*a280*/  LOP3.LUT R8, R2.reuse, 0x50, RZ, 0x3c, !PT ;  /* 0x0000005002087812 */ /* 0x040fe400078e3cff */
[----:B----4-:R0:W-:Y:S04]  /*a290*/  STL [R1+0x2238], R5 ;  /* 0x0022380501007387 */ /* 0x0101e80000100800 */
[----:B------:R-:W3:Y:S04]  /*a2a0*/  LDL.LU R25, [R1+0xa0] ;  /* 0x0000a00001197983 */ /* 0x000ee80000300800 */
[----:B------:R-:W4:Y:S04]  /*a2b0*/  LDL.LU R17, [R1+0x6c] ;  /* 0x00006c0001117983 */ /* 0x000f280000300800 */
[----:B------:R-:W3:Y:S04]  /*a2c0*/  LDL.LU R6, [R1+0x64] ;  /* 0x0000640001067983 */ /* 0x000ee80000300800 */
        /* <DEDUP_REMOVED lines=13> */
[----:B------:R-:W3:Y:S01]  /*a3a0*/  LDL.LU R22, [R1+0x90] ;  /* 0x0000900001167983 */ /* 0x000ee20000300800 */
[----:B0-----:R-:W-:-:S03]  /*a3b0*/  LOP3.LUT R5, R2, 0x40, RZ, 0x3c, !PT ;  /* 0x0000004002057812 */ /* 0x001fc600078e3cff */
        /* <DEDUP_REMOVED lines=9> */
[----:B--2---:R0:W-:Y:S04]  /*a450*/  STS.U16 [R5+0x7200], R4 ;  /* 0x0072000405007388 */ /* 0x0041e80000000400 */
[----:B0-----:R-:W2:Y:S04]  /*a460*/  LDL.LU R5, [R1+0x2238] ;  /* 0x0022380001057983 */ /* 0x001ea80000300800 */
[----:B------:R-:W2:Y:S04]  /*a470*/  LDL.LU R4, [R1+0x2234] ;  /* 0x0022340001047983 */ /* 0x000ea80000300800 */
[----:B--2---:R0:W-:Y:S04]  /*a480*/  STS.U16 [R8+0x1400], R4 ;  /* 0x0014000408007388 */ /* 0x0041e80000000400 */
[----:B0-----:R-:W2:Y:S04]  /*a490*/  LDL.LU R4, [R1+0x2230] ;  /* 0x0022300001047983 */ /* 0x001ea80000300800 */
[----:B--2---:R0:W-:Y:S04]  /*a4a0*/  STS.U16 [R8+0x1600], R4 ;  /* 0x0016000408007388 */ /* 0x0041e80000000400 */
[----:B------:R1:W-:Y:S04]  /*a4b0*/  STS.U16 [R8+0x3400], R5 ;  /* 0x0034000508007388 */ /* 0x0003e80000000400 */
[----:B---3--:R2:W-:Y:S04]  /*a4c0*/  STS.U16 [R8+0x3600], R25 ;  /* 0x0036001908007388 */ /* 0x0085e80000000400 */
[----:B0-----:R-:W3:Y:S04]  /*a4d0*/  LDL.LU R4, [R1+0x222c] ;  /* 0x00222c0001047983 */ /* 0x001ee80000300800 */
[----:B-1----:R-:W3:Y:S04]  /*a4e0*/  LDL.LU R5, [R1+0x2228] ;  /* 0x0022280001057983 */ /* 0x002ee80000300800 */
[----:B--2---:R-:W2:Y:S04]  /*a4f0*/  LDL.LU R25, [R1+0x2224] ;  /* 0x0022240001197983 */ /* 0x004ea80000300800 */
[----:B----4-:R-:W-:Y:S04]  /*a500*/  STS.U16 [R8+0x5400], R17 ;  /* 0x0054001108007388 */ /* 0x010fe80000000400 */
[----:B------:R0:W-:Y:S04]  /*a510*/  STS.U16 [R8+0x5600], R6 ;  /* 0x0056000608007388 */ /* 0x0001e80000000400 */
[----:B------:R1:W-:Y:S04]  /*a520*/  STS.U16 [R8+0x7400], R7 ;  /* 0x0074000708007388 */ /* 0x0003e80000000400 */
[----:B------:R4:W-:Y:S04]  /*a530*/  STS.U16 [R8+0x7600], R9 ;  /* 0x0076000908007388 */ /* 0x0009e80000000400 */
[----:B0-----:R-:W3:Y:S04]  /*a540*/  LDL.LU R6, [R1+0x2220] ;  /* 0x0022200001067983 */ /* 0x001ee80000300800 */
[----:B-1----:R-:W3:Y:S04]  /*a550*/  LDL.LU R7, [R1+0x221c] ;  /* 0x00221c0001077983 */ /* 0x002ee80000300800 */
[----:B----4-:R-:W4:Y:S04]  /*a560*/  LDL.LU R8, [R1+0x2218] ;  /* 0x0022180001087983 */ /* 0x010f280000300800 */
[----:B------:R-:W3:Y:S01]  /*a570*/  LDL.LU R9, [R1+0x2214] ;  /* 0x0022140001097983 */ /* 0x000ee20000300800 */
[----:B--2---:R-:W-:-:S05]  /*a580*/  LOP3.LUT R17, R25, 0x60, RZ, 0x3c, !PT ;  /* 0x0000006019117812 */ /* 0x004fca00078e3cff */
[----:B------:R0:W-:Y:S01]  /*a590*/  STS.U16 [R17+0x1800], R10 ;  /* 0x0018000a11007388 */ /* 0x0001e20000000400 */
[----:B------:R-:W-:-:S03]  /*a5a0*/  LOP3.LUT R25, R25, 0x70, RZ, 0x3c, !PT ;  /* 0x0000007019197812 */ /* 0x000fc600078e3cff */
[----:B------:R1:W-:Y:S04]  /*a5b0*/  STS.U16 [R17+0x1a00], R11 ;  /* 0x001a000b11007388 */ /* 0x0003e80000000400 */
[----:B------:R2:W-:Y:S04]  /*a5c0*/  STS.U16 [R17+0x3800], R12 ;  /* 0x0038000c11007388 */ /* 0x0005e80000000400 */
[----:B0-----:R-:W3:Y:S04]  /*a5d0*/  LDL.LU R10, [R1+0x2210] ;  /* 0x00221000010a7983 */ /* 0x001ee80000300800 */
[----:B-1----:R-:W3:Y:S04]  /*a5e0*/  LDL.LU R11, [R1+0x220c] ;  /* 0x00220c00010b7983 */ /* 0x002ee80000300800 */
[----:B--2---:R-:W2:Y:S04]  /*a5f0*/  LDL.LU R12, [R1+0x2208] ;  /* 0x00220800010c7983 */ /* 0x004ea80000300800 */
[----:B------:R0:W-:Y:S04]  /*a600*/  STS.U16 [R17+0x3a00], R13 ;  /* 0x003a000d11007388 */ /* 0x0001e80000000400 */
[----:B------:R1:W-:Y:S04]  /*a610*/  STS.U16 [R17+0x5800], R14 ;  /* 0x0058000e11007388 */ /* 0x0003e80000000400 */
[----:B------:R4:W-:Y:S04]  /*a620*/  STS.U16 [R17+0x5a00], R15 ;  /* 0x005a000f11007388 */ /* 0x0009e80000000400 */
[----:B0-----:R-:W2:Y:S04]  /*a630*/  LDL.LU R13, [R1+0x2204] ;  /* 0x00220400010d7983 */ /* 0x001ea80000300800 */
[----:B-1----:R-:W2:Y:S04]  /*a640*/  LDL.LU R14, [R1+0x2200] ;  /* 0x00220000010e7983 */ /* 0x002ea80000300800 */
[----:B----4-:R-:W4:Y:S04]  /*a650*/  LDL.LU R15, [R1+0x21fc] ;  /* 0x0021fc00010f7983 */ /* 0x010f280000300800 */
[----:B------:R0:W-:Y:S04]  /*a660*/  STS.U16 [R17+0x7800], R16 ;  /* 0x0078001011007388 */ /* 0x0001e80000000400 */
[----:B------:R1:W-:Y:S04]  /*a670*/  STS.U16 [R17+0x7a00], R18 ;  /* 0x007a001211007388 */ /* 0x0003e80000000400 */
[----:B------:R1:W-:Y:S04]  /*a680*/  STS.U16 [R25+0x1c00], R19 ;  /* 0x001c001319007388 */ /* 0x0003e80000000400 */
[----:B0-----:R-:W2:Y:S04]  /*a690*/  LDL.LU R16, [R1+0x21f8] ;  /* 0x0021f80001107983 */ /* 0x001ea80000300800 */
[----:B-1----:R-:W2:Y:S04]  /*a6a0*/  LDL.LU R17, [R1+0x21f4] ;  /* 0x0021f40001117983 */ /* 0x002ea80000300800 */
[----:B------:R-:W2:Y:S04]  /*a6b0*/  LDL.LU R18, [R1+0x21f0] ;  /* 0x0021f00001127983 */ /* 0x000ea80000300800 */
[----:B------:R-:W2:Y:S04]  /*a6c0*/  LDL.LU R19, [R1+0x21ec] ;  /* 0x0021ec0001137983 */ /* 0x000ea80000300800 */
[----:B------:R0:W-:Y:S04]  /*a6d0*/  STS.U16 [R25+0x1e00], R20 ;  /* 0x001e001419007388 */ /* 0x0001e80000000400 */
[----:B------:R1:W-:Y:S04]  /*a6e0*/  STS.U16 [R25+0x3c00], R21 ;  /* 0x003c001519007388 */ /* 0x0003e80000000400 */
[----:B------:R1:W-:Y:S04]  /*a6f0*/  STS.U16 [R25+0x3e00], R22 ;  /* 0x003e001619007388 */ /* 0x0003e80000000400 */
[----:B0-----:R-:W2:Y:S04]  /*a700*/  LDL.LU R20, [R1+0x21e8] ;  /* 0x0021e80001147983 */ /* 0x001ea80000300800 */
[----:B-1----:R-:W2:Y:S04]  /*a710*/  LDL.LU R21, [R1+0x21e4] ;  /* 0x0021e40001157983 */ /* 0x002ea80000300800 */
[----:B------:R-:W2:Y:S04]  /*a720*/  LDL.LU R22, [R1+0x21e0] ;  /* 0x0021e00001167983 */ /* 0x000ea80000300800 */
[----:B------:R0:W-:Y:S04]  /*a730*/  STS.U16 [R25+0x5c00], R23 ;  /* 0x005c001719007388 */ /* 0x0001e80000000400 */
[----:B------:R1:W-:Y:S04]  /*a740*/  STS.U16 [R25+0x5e00], R24 ;  /* 0x005e001819007388 */ /* 0x0003e80000000400 */
[----:B------:R1:W-:Y:S04]  /*a750*/  STS.U16 [R25+0x7c00], R28 ;  /* 0x007c001c19007388 */ /* 0x0003e80000000400 */
[----:B0-----:R-:W2:Y:S04]  /*a760*/  LDL.LU R23, [R1+0x21dc] ;  /* 0x0021dc0001177983 */ /* 0x001ea80000300800 */
[----:B-1----:R-:W2:Y:S04]  /*a770*/  LDL.LU R24, [R1+0x21d8] ;  /* 0x0021d80001187983 */ /* 0x002ea80000300800 */
[----:B------:R-:W2:Y:S04]  /*a780*/  LDL.LU R28, [R1+0x21d4] ;  /* 0x0021d400011c7983 */ /* 0x000ea80000300800 */
[----:B--2---:R0:W-:Y:S04]  /*a790*/  STS.U16 [R25+0x7e00], R28 ;  /* 0x007e001c19007388 */ /* 0x0041e80000000400 */
[----:B0-----:R-:W2:Y:S04]  /*a7a0*/  LDL.LU R25, [R1+0x21d0] ;  /* 0x0021d00001197983 */ /* 0x001ea80000300800 */
[----:B------:R-:W2:Y:S04]  /*a7b0*/  LDL.LU R28, [R1+0x21cc] ;  /* 0x0021cc00011c7983 */ /* 0x000ea80000300800 */
[----:B--2---:R0:W-:Y:S04]  /*a7c0*/  STS.U16 [R28+0x8000], R26 ;  /* 0x0080001a1c007388 */ /* 0x0041e80000000400 */
[----:B------:R1:W-:Y:S04]  /*a7d0*/  STS.U16 [R28+0x8200], R27 ;  /* 0x0082001b1c007388 */ /* 0x0003e80000000400 */
[----:B------:R2:W-:Y:S04]  /*a7e0*/  STS.U16 [R28+0x8400], R0 ;  /* 0x008400001c007388 */ /* 0x0005e80000000400 */
[----:B0-----:R-:W3:Y:S04]  /*a7f0*/  LDL.LU R26, [R1+0x21c8] ;  /* 0x0021c800011a7983 */ /* 0x001ee80000300800 */
[----:B-1----:R-:W3:Y:S04]  /*a800*/  LDL.LU R27, [R1+0x21c4] ;  /* 0x0021c400011b7983 */ /* 0x002ee80000300800 */
[----:B--2---:R-:W2:Y:S04]  /*a810*/  LDL.LU R0, [R1+0x21c0] ;  /* 0x0021c00001007983 */ /* 0x004ea80000300800 */
[----:B------:R0:W-:Y:S04]  /*a820*/  STS.U16 [R28+0x8600], R29 ;  /* 0x0086001d1c007388 */ /* 0x0001e80000000400 */
[----:B0-----:R-:W2:Y:S04]  /*a830*/  LDL.LU R29, [R1+0x21bc] ;  /* 0x0021bc00011d7983 */ /* 0x001ea80000300800 */
[----:B------:R-:W-:Y:S04]  /*a840*/  STS.U16 [R28+0x8800], R3 ;  /* 0x008800031c007388 */ /* 0x000fe80000000400 */
[----:B------:R-:W-:Y:S04]  /*a850*/  STS.U16 [R28+0x8a00], R2 ;  /* 0x008a00021c007388 */ /* 0x000fe80000000400 */
[----:B------:R-:W-:Y:S04]  /*a860*/  STS.U16 [R28+0x9400], R25 ;  /* 0x009400191c007388 */ /* 0x000fe80000000400 */
[----:B------:R-:W-:Y:S04]  /*a870*/  STS.U16 [R28+0x9600], R24 ;  /* 0x009600181c007388 */ /* 0x000fe80000000400 */
[----:B------:R-:W-:Y:S04]  /*a880*/  STS.U16 [R28+0x9800], R23 ;  /* 0x009800171c007388 */ /* 0x000fe80000000400 */
[----:B------:R-:W-:Y:S04]  /*a890*/  STS.U16 [R28+0x9a00], R22 ;  /* 0x009a00161c007388 */ /* 0x000fe80000000400 */
[----:B--2---:R0:W-:Y:S04]  /*a8a0*/  STS.U16 [R28+0x8c00], R29 ;  /* 0x008c001d1c007388 */ /* 0x0041e80000000400 */
[----:B0-----:R-:W2:Y:S04]  /*a8b0*/  LDL.LU R29, [R1+0x21b8] ;  /* 0x0021b800011d7983 */ /* 0x001ea80000300800 */
[----:B------:R0:W-:Y:S04]  /*a8c0*/  STS.U16 [R28+0x8e00], R0 ;  /* 0x008e00001c007388 */ /* 0x0001e80000000400 */
[----:B0-----:R-:W0:Y:S04]  /*a8d0*/  S2R R0, SR_TID.X ;  /* 0x0000000000007919 */ /* 0x001e280000002100 */
[----:B---3--:R0:W-:Y:S04]  /*a8e0*/  STS.U16 [R28+0x9000], R27 ;  /* 0x0090001b1c007388 */ /* 0x0081e80000000400 */
[----:B------:R-:W-:Y:S04]  /*a8f0*/  STS.U16 [R28+0x9200], R26 ;  /* 0x0092001a1c007388 */ /* 0x000fe80000000400 */
[----:B------:R-:W-:Y:S04]  /*a900*/  STS.U16 [R28+0x9c00], R21 ;  /* 0x009c00151c007388 */ /* 0x000fe80000000400 */
[----:B------:R-:W-:Y:S04]  /*a910*/  STS.U16 [R28+0x9e00], R20 ;  /* 0x009e00141c007388 */ /* 0x000fe80000000400 */
[----:B------:R-:W-:Y:S04]  /*a920*/  STS.U16 [R28+0xa000], R19 ;  /* 0x00a000131c007388 */ /* 0x000fe80000000400 */
[----:B------:R-:W-:Y:S01]  /*a930*/  STS.U16 [R28+0xa200], R18 ;  /* 0x00a200121c007388 */ /* 0x000fe20000000400 */
[----:B0-----:R-:W-:-:S03]  /*a940*/  IMAD.SHL.U32 R27, R0, 0x2, RZ ;  /* 0x00000002001b7824 */ /* 0x001fc600078e00ff */
[----:B------:R-:W-:Y:S04]  /*a950*/  STS.U16 [R28+0xa400], R17 ;  /* 0x00a400111c007388 */ /* 0x000fe80000000400 */
[----:B------:R-:W-:Y:S04]  /*a960*/  STS.U16 [R28+0xa600], R16 ;  /* 0x00a600101c007388 */ /* 0x000fe80000000400 */
[----:B----4-:R-:W-:Y:S04]  /*a970*/  STS.U16 [R28+0xa800], R15 ;  /* 0x00a8000f1c007388 */ /* 0x010fe80000000400 */
[----:B------:R-:W-:Y:S04]  /*a980*/  STS.U16 [R28+0xaa00], R14 ;  /* 0x00aa000e1c007388 */ /* 0x000fe80000000400 */
        /* <DEDUP_REMOVED lines=10> */
[----:B------:R-:W-:Y:S01]  /*aa30*/  BAR.SYNC.DEFER_BLOCKING 0x0 ;  /* 0x0000000000007b1d */ /* 0x000fe20000010000 */
[C---:B------:R-:W-:Y:S01]  /*aa40*/  LOP3.LUT R3, R0.reuse, 0x7, RZ, 0xc0, !PT ;  /* 0x0000000700037812 */ /* 0x040fe200078ec0ff */
[C---:B------:R-:W-:Y:S01]  /*aa50*/  IMAD.SHL.U32 R2, R0.reuse, 0x200, RZ ;  /* 0x0000020000027824 */ /* 0x040fe200078e00ff */
[----:B------:R-:W-:-:S02]  /*aa60*/  LOP3.LUT R0, R0, 0xc0, RZ, 0xc0, !PT ;  /* 0x000000c000007812 */ /* 0x000fc400078ec0ff */
[----:B------:R-:W-:Y:S01]  /*aa70*/  LOP3.LUT R27, R27, 0x10, RZ, 0xc0, !PT ;  /* 0x000000101b1b7812 */ /* 0x000fe200078ec0ff */
[----:B------:R-:W-:-:S03]  /*aa80*/  IMAD R3, R3, 0x410, RZ ;  /* 0x0000041003037824 */ /* 0x000fc600078e02ff */
[----:B------:R-:W-:Y:S02]  /*aa90*/  LEA.HI R0, R0, R27, RZ, 0x1f ;  /* 0x0000001b00007211 */ /* 0x000fe400078ff8ff */
[----:B------:R-:W-:Y:S02]  /*aaa0*/  LOP3.LUT R2, R2, 0x2000, RZ, 0xc0, !PT ;  /* 0x0000200002027812 */ /* 0x000fe400078ec0ff */
[----:B------:R-:W-:-:S05]  /*aab0*/  LOP3.LUT R0, R3, R0, RZ, 0x3c, !PT ;  /* 0x0000000003007212 */ /* 0x000fca00078e3cff */
[----:B------:R-:W-:-:S05]  /*aac0*/  IMAD.IADD R0, R2, 0x1, R0 ;  /* 0x0000000102007824 */ /* 0x000fca00078e0200 */
[----:B------:R-:W0:Y:S04]  /*aad0*/  LDSM.16.MT88.4 R12, [R0] ;  /* 0x00000000000c783b */ /* 0x000e280000004200 */
[----:B------:R-:W1:Y:S04]  /*aae0*/  LDSM.16.MT88.4 R4, [R0+0x80] ;  /* 0x000080000004783b */ /* 0x000e680000004200 */
[----:B------:R-:W-:Y:S04]  /*aaf0*/  STL [R1+0x101c], R28 ;  /* 0x00101c1c01007387 */ /* 0x000fe80000100800 */
[----:B------:R-:W-:Y:S04]  /*ab00*/  LDSM.16.MT88.4 R24, [R0+0x380] ;  /* 0x000380000018783b */ /* 0x000fe80000004200 */
[----:B------:R-:W-:Y:S04]  /*ab10*/  LDSM.16.MT88.4 R20, [R0+0x300] ;  /* 0x000300000014783b */ /* 0x000fe80000004200 */
[----:B0-----:R0:W-:Y:S01]  /*ab20*/  STL.64 [R1+0x10], R12 ;  /* 0x0000100c01007387 */ /* 0x0011e20000100a00 */
[----:B------:R-:W-:-:S03]  /*ab30*/  IMAD.MOV.U32 R9, RZ, RZ, R12 ;  /* 0x000000ffff097224 */ /* 0x000fc600078e000c */
[----:B------:R-:W-:Y:S01]  /*ab40*/  STL.64 [R1+0x18], R14 ;  /* 0x0000180e01007387 */ /* 0x000fe20000100a00 */
[----:B------:R-:W-:Y:S02]  /*ab50*/  IMAD.MOV.U32 R8, RZ, RZ, R13 ;  /* 0x000000ffff087224 */ /* 0x000fe400078e000d */
[----:B-1----:R-:W-:Y:S02]  /*ab60*/  IMAD.MOV.U32 R11, RZ, RZ, R6 ;  /* 0x000000ffff0b7224 */ /* 0x002fe400078e0006 */
[----:B------:R-:W-:Y:S02]  /*ab70*/  IMAD.MOV.U32 R10, RZ, RZ, R7 ;  /* 0x000000ffff0a7224 */ /* 0x000fe400078e0007 */
[----:B0-----:R-:W-:Y:S02]  /*ab80*/  IMAD.MOV.U32 R13, RZ, RZ, R4 ;  /* 0x000000ffff0d7224 */ /* 0x001fe400078e0004 */
[----:B------:R-:W-:Y:S02]  /*ab90*/  IMAD.MOV.U32 R12, RZ, RZ, R5 ;  /* 0x000000ffff0c7224 */ /* 0x000fe400078e0005 */
[----:B------:R-:W-:Y:S01]  /*aba0*/  IMAD.MOV.U32 R3, RZ, RZ, R14 ;  /* 0x000000ffff037224 */ /* 0x000fe200078e000e */
[----:B--2---:R-:W0:Y:S04]  /*abb0*/  LDSM.16.M88.4 R16, [R29+0x8000] ;  /* 0x008000001d10783b */ /* 0x004e280000000200 */
[----:B0-----:R-:W-:Y:S04]  /*abc0*/  STL.64 [R1+0x110], R16 ;  /* 0x0001101001007387 */ /* 0x001fe80000100a00 */
[----:B------:R-:W-:Y:S04]  /*abd0*/  STL.64 [R1+0x118], R18 ;  /* 0x0001181201007387 */ /* 0x000fe80000100a00 */
[----:B------:R-:W-:Y:S04]  /*abe0*/  STL.64 [R1], R4 ;  /* 0x0000000401007387 */ /* 0x000fe80000100a00 */
[----:B------:R-:W-:Y:S04]  /*abf0*/  STL.64 [R1+0x8], R6 ;  /* 0x0000080601007387 */ /* 0x000fe80000100a00 */
[----:B------:R-:W0:Y:S01]  /*ac00*/  LDSM.16.MT88.4 R4, [R0+0x100] ;  /* 0x000100000004783b */ /* 0x000e220000004200 */
[----:B------:R-:W-:-:S03]  /*ac10*/  IMAD.MOV.U32 R2, RZ, RZ, R15 ;  /* 0x000000ffff027224 */ /* 0x000fc600078e000f */
[----:B------:R-:W-:Y:S04]  /*ac20*/  LDSM.16.MT88.4 R16, [R0+0x280] ;  /* 0x000280000010783b */ /* 0x000fe80000004200 */
[----:B0-----:R0:W-:Y:S04]  /*ac30*/  STL.64 [R1+0x2170], R6 ;  /* 0x0021700601007387 */ /* 0x0011e80000100a00 */
[----:B------:R1:W-:Y:S01]  /*ac40*/  STL.64 [R1+0x2168], R4 ;  /* 0x0021680401007387 */ /* 0x0003e20000100a00 */
[----:B0-----:R-:W-:Y:S02]  /*ac50*/  IMAD.MOV.U32 R6, RZ, RZ, R11 ;  /* 0x000000ffff067224 */ /* 0x001fe400078e000b */
[----:B------:R-:W-:-:S02]  /*ac60*/  IMAD.MOV.U32 R7, RZ, RZ, R10 ;  /* 0x000000ffff077224 */ /* 0x000fc400078e000a */
[----:B-1----:R-:W-:Y:S02]  /*ac70*/  IMAD.MOV.U32 R4, RZ, RZ, R13 ;  /* 0x000000ffff047224 */ /* 0x002fe400078e000d */
[----:B------:R-:W-:Y:S01]  /*ac80*/  IMAD.MOV.U32 R5, RZ, RZ, R12 ;  /* 0x000000ffff057224 */ /* 0x000fe200078e000c */
[----:B------:R-:W-:Y:S04]  /*ac90*/  STL.64 [R1+0x2190], R6 ;  /* 0x0021900601007387 */ /* 0x000fe80000100a00 */
[----:B------:R0:W-:Y:S04]  /*aca0*/  STL.64 [R1+0x2188], R4 ;  /* 0x0021880401007387 */ /* 0x0001e80000100a00 */
[----:B------:R-:W-:Y:S01]  /*acb0*/  LDSM.16.MT88.4 R12, [R0+0x200] ;  /* 0x00020000000c783b */ /* 0x000fe20000004200 */
[----:B0-----:R-:W-:-:S02]  /*acc0*/  IMAD.MOV.U32 R4, RZ, RZ, R9 ;  /* 0x000000ffff047224 */ /* 0x001fc400078e0009 */
[----:B------:R-:W-:Y:S02]  /*acd0*/  IMAD.MOV.U32 R5, RZ, RZ, R8 ;  /* 0x000000ffff057224 */ /* 0x000fe400078e0008 */
[----:B------:R-:W0:Y:S01]  /*ace0*/  LDSM.16.MT88.4 R8, [R0+0x180] ;  /* 0x000180000008783b */ /* 0x000e220000004200 */
[----:B------:R-:W-:Y:S02]  /*acf0*/  IMAD.MOV.U32 R6, RZ, RZ, R3 ;  /* 0x000000ffff067224 */ /* 0x000fe400078e0003 */
[----:B------:R-:W-:-:S05]  /*ad00*/  IMAD.MOV.U32 R7, RZ, RZ, R2 ;  /* 0x000000ffff077224 */ /* 0x000fca00078e0002 */
[----:B------:R-:W-:Y:S04]  /*ad10*/  STL.64 [R1+0x21b0], R6 ;  /* 0x0021b00601007387 */ /* 0x000fe80000100a00 */
[----:B------:R-:W-:Y:S04]  /*ad20*/  STL.64 [R1+0x21a8], R4 ;  /* 0x0021a80401007387 */ /* 0x000fe80000100a00 */
[----:B------:R-:W1:Y:S04]  /*ad30*/  LDSM.16.M88.4 R4, [R29+0x8400] ;  /* 0x008400001d04783b */ /* 0x000e680000000200 */
[----:B0-----:R-:W-:Y:S04]  /*ad40*/  STL.64 [R1+0x2160], R10 ;  /* 0x0021600a01007387 */ /* 0x001fe80000100a00 */
[----:B------:R0:W-:Y:S04]  /*ad50*/  STL.64 [R1+0x2158], R8 ;  /* 0x0021580801007387 */ /* 0x0001e80000100a00 */
[----:B0-----:R-:W2:Y:S04]  /*ad60*/  LDL.LU.64 R8, [R1+0x390] ;  /* 0x0003900001087983 */ /* 0x001ea80000300a00 */
[----:B------:R-:W3:Y:S04]  /*ad70*/  LDL.LU.64 R10, [R1+0x398] ;  /* 0x00039800010a7983 */ /* 0x000ee80000300a00 */
[----:B---3--:R-:W-:Y:S04]  /*ad80*/  STL.64 [R1+0x2180], R10 ;  /* 0x0021800a01007387 */ /* 0x008fe80000100a00 */
[----:B--2---:R0:W-:Y:S04]  /*ad90*/  STL.64 [R1+0x2178], R8 ;  /* 0x0021780801007387 */ /* 0x0041e80000100a00 */
[----:B0-----:R-:W2:Y:S04]  /*ada0*/  LDL.LU.64 R8, [R1+0x500] ;  /* 0x0005000001087983 */ /* 0x001ea80000300a00 */
[----:B------:R-:W3:Y:S04]  /*adb0*/  LDL.LU.64 R10, [R1+0x508] ;  /* 0x00050800010a7983 */ /* 0x000ee80000300a00 */
[----:B---3--:R-:W-:Y:S04]  /*adc0*/  STL.64 [R1+0x21a0], R10 ;  /* 0x0021a00a01007387 */ /* 0x008fe80000100a00 */
[----:B--2---:R0:W-:Y:S04]  /*add0*/  STL.64 [R1+0x2198], R8 ;  /* 0x0021980801007387 */ /* 0x0041e80000100a00 */
[----:B0-----:R-:W2:Y:S04]  /*ade0*/  LDL.LU.64 R8, [R1+0x680] ;  /* 0x0006800001087983 */ /* 0x001ea80000300a00 */
[----:B------:R-:W2:Y:S04]  /*adf0*/  LDL.LU.64 R10, [R1+0x688] ;  /* 0x00068800010a7983 */ /* 0x000ea80000300a00 */
[----:B------:R-:W-:Y:S04]  /*ae00*/  STL.64 [R1+0x2150], R14 ;  /* 0x0021500e01007387 */ /* 0x000fe80000100a00 */
[----:B------:R0:W-:Y:S04]  /*ae10*/  STL.64 [R1+0x2148], R12 ;  /* 0x0021480c01007387 */ /* 0x0001e80000100a00 */
[----:B0-----:R-:W3:Y:S04]  /*ae20*/  LDL.LU.64 R12, [R1+0x2d0] ;  /* 0x0002d000010c7983 */ /* 0x001ee80000300a00 */
[----:B------:R-:W3:Y:S04]  /*ae30*/  LDL.LU.64 R14, [R1+0x2d8] ;  /* 0x0002d800010e7983 */ /* 0x000ee80000300a00 */
[----:B------:R-:W-:Y:S04]  /*ae40*/  STL.64 [R1+0x2140], R26 ;  /* 0x0021401a01007387 */ /* 0x000fe80000100a00 */
[----:B------:R0:W-:Y:S04]  /*ae50*/  STL.64 [R1+0x2138], R24 ;  /* 0x0021381801007387 */ /* 0x0001e80000100a00 */
[----:B0-----:R-:W2:Y:S04]  /*ae60*/  LDL.LU.64 R24, [R1+0x110] ;  /* 0x0001100001187983 */ /* 0x001ea80000300a00 */
[----:B-1----:R-:W-:Y:S04]  /*ae70*/  STL.64 [R1+0x100], R4 ;  /* 0x0001000401007387 */ /* 0x002fe80000100a00 */
[----:B------:R-:W-:Y:S04]  /*ae80*/  STL.64 [R1+0x108], R6 ;  /* 0x0001080601007387 */ /* 0x000fe80000100a00 */
[----:B------:R-:W0:Y:S04]  /*ae90*/  LDSM.16.M88.4 R4, [R29+0x8800] ;  /* 0x008800001d04783b */ /* 0x000e280000000200 */
[----:B0-----:R-:W-:Y:S04]  /*aea0*/  STL.64 [R1+0xf0], R4 ;  /* 0x0000f00401007387 */ /* 0x001fe80000100a00 */
[----:B------:R-:W-:Y:S04]  /*aeb0*/  STL.64 [R1+0xf8], R6 ;  /* 0x0000f80601007387 */ /* 0x000fe80000100a00 */
[----:B------:R-:W0:Y:S04]  /*aec0*/  LDSM.16.M88.4 R4, [R29+0x8c00] ;  /* 0x008c00001d04783b */ /* 0x000e280000000200 */
[----:B0-----:R-:W-:Y:S04]  /*aed0*/  STL.64 [R1+0xe0], R4 ;  /* 0x0000e00401007387 */ /* 0x001fe80000100a00 */
[----:B------:R0:W-:Y:S04]  /*aee0*/  STL.64 [R1+0xe8], R6 ;  /* 0x0000e80601007387 */ /* 0x0001e80000100a00 */
[----:B0-----:R-:W2:Y:S04]  /*aef0*/  LDL.LU.64 R6, [R1+0x21b0] ;  /* 0x0021b00001067983 */ /* 0x001ea80000300a00 */
[----:B------:R-:W2:Y:S04]  /*af00*/  LDL.LU.64 R4, [R1+0x21a8] ;  /* 0x0021a80001047983 */ /* 0x000ea80000300a00 */
[----:B------:R-:W-:Y:S01]  /*af10*/  STL [R1+0x20d0], R29 ;  /* 0x0020d01d01007387 */ /* 0x000fe20000100800 */
[-C--:B--2---:R-:W-:Y:S03]  /*af20*/  HMMA.16816.F32 R4, R4, R24.reuse, R8 ;  /* 0x000000180404723c */ /* 0x084fe60000001808 */
[----:B------:R-:W2:Y:S04]  /*af30*/  LDL.LU.64 R10, [R1+0x21a0] ;  /* 0x0021a000010a7983 */ /* 0x000ea80000300a00 */
[----:B------:R-:W2:Y:S11]  /*af40*/  LDL.LU.64 R8, [R1+0x2198] ;  /* 0x0021980001087983 */ /* 0x000eb60000300a00 */
[----:B------:R-:W-:Y:S05]  /*af50*/  @!UPT UIADD3 URZ, URZ, URZ, URZ ;  /* 0x0000003f3f3ff290 */ /* 0x000fea000fffe03f */
[----:B------:R-:W-:Y:S04]  /*af60*/  STL.64 [R1+0x680], R4 ;  /* 0x0006800401007387 */ /* 0x000fe80000100a00 */
[----:B------:R0:W-:Y:S04]  /*af70*/  STL.64 [R1+0x688], R6 ;  /* 0x0006880601007387 */ /* 0x0001e80000100a00 */
[----:B0-----:R-:W2:Y:S04]  /*af80*/  LDL.LU.64 R6, [R1+0x2190] ;  /* 0x0021900001067983 */ /* 0x001ea80000300a00 */
[----:B------:R-:W2:Y:S02]  /*af90*/  LDL.LU.64 R4, [R1+0x2188] ;  /* 0x0021880001047983 */ /* 0x000ea40000300a00 */
[-C--:B--2---:R-:W-:Y:S02]  /*afa0*/  HMMA.16816.F32 R4, R4, R24.reuse, R8 ;  /* 0x000000180404723c */ /* 0x084fe40000001808 */
[----:B------:R-:W2:Y:S04]  /*afb0*/  LDL.LU.64 R10, [R1+0x2180] ;  /* 0x00218000010a7983 */ /* 0x000ea80000300a00 */
[----:B------:R-:W2:Y:S11]  /*afc0*/  LDL.LU.64 R8, [R1+0x2178] ;  /* 0x0021780001087983 */ /* 0x000eb60000300a00 */
[----:B------:R-:W-:Y:S06]  /*afd0*/  @!UPT UIADD3 URZ, URZ, URZ, URZ ;  /* 0x0000003f3f3ff290 */ /* 0x000fec000fffe03f */
[----:B------:R-:W-:Y:S04]  /*afe0*/  STL.64 [R1+0x670], R4 ;  /* 0x0006700401007387 */ /* 0x000fe80000100a00 */
[----:B------:R0:W-:Y:S04]  /*aff0*/  STL.64 [R1+0x678], R6 ;  /* 0x0006780601007387 */ /* 0x0001e80000100a00 */
[----:B0-----:R-:W2:Y:S04]  /*b000*/  LDL.LU.64 R6, [R1+0x2170] ;  /* 0x0021700001067983 */ /* 0x001ea80000300a00 */
[----:B------:R-:W2:Y:S02]  /*b010*/  LDL.LU.64 R4, [R1+0x2168] ;  /* 0x0021680001047983 */ /* 0x000ea40000300a00 */
[-C--:B--2---:R-:W-:Y:S11]  /*b020*/  HMMA.16816.F32 R8, R4, R24.reuse, R8 ;  /* 0x000000180408723c */ /* 0x084ff60000001808 */
[----:B------:R-:W-:Y:S11]  /*b030*/  @!UPT UIADD3 URZ, URZ, URZ, URZ ;  /* 0x0000003f3f3ff290 */ /* 0x000ff6000fffe03f */
[----:B------:R-:W-:Y:S01]  /*b040*/  @!UPT UIADD3 URZ, URZ, URZ, URZ ;  /* 0x0000003f3f3ff290 */ /* 0x000fe2000fffe03f */
[----:B------:R-:W-:Y:S04]  /*b050*/  STL.64 [R1+0x760], R8 ;  /* 0x0007600801007387 */ /* 0x000fe80000100a00 */
[----:B------:R0:W-:Y:S04]  /*b060*/  STL.64 [R1+0x768], R10 ;  /* 0x0007680a01007387 */ /* 0x0001e80000100a00 */
[----:B0-----:R-:W3:Y:S04]  /*b070*/  LDL.LU.64 R10, [R1+0x2160] ;  /* 0x00216000010a7983 */ /* 0x001ee80000300a00 */
[----:B------:R-:W3:Y:S04]  /*b080*/  LDL.LU.64 R8, [R1+0x2158] ;  /* 0x0021580001087983 */ /* 0x000ee80000300a00 */
[----:B------:R-:W-:Y:S04]  /*b090*/  STL.64 [R1+0x2100], R6 ;  /* 0x0021000601007387 */ /* 0x000fe80000100a00 */
[----:B------:R0:W-:Y:S04]  /*b0a0*/  STL.64 [R1+0x20f8], R4 ;  /* 0x0020f80401007387 */ /* 0x0001e80000100a00 */
[----:B0-----:R-:W2:Y:S04]  /*b0b0*/  LDL.LU.64 R4, [R1+0x1c0] ;  /* 0x0001c00001047983 */ /* 0x001ea80000300a00 */
[----:B------:R-:W2:Y:S01]  /*b0c0*/  LDL.LU.64 R6, [R1+0x1c8] ;  /* 0x0001c80001067983 */ /* 0x000ea20000300a00 */
[----:B---3--:R-:W-:Y:S11]  /*b0d0*/  HMMA.16816.F32 R12, R8, R24, R12 ;  /* 0x00000018080c723c */ /* 0x008ff6000000180c */
[----:B------:R-:W-:Y:S11]  /*b0e0*/  @!UPT UIADD3 URZ, URZ, URZ, URZ ;  /* 0x0000003f3f3ff290 */ /* 0x000ff6000fffe03f */
[----:B------:R-:W-:Y:S01]  /*b0f0*/  @!UPT UIADD3 URZ, URZ, URZ, URZ ;  /* 0x0000003f3f3ff290 */ /* 0x000fe2000fffe03f */
[----:B------:R-:W-:Y:S04]  /*b100*/  STL.64 [R1+0x750], R12 ;  /* 0x0007500c01007387 */ /* 0x000fe80000100a00 */
[----:B------:R0:W-:Y:S04]  /*b110*/  STL.64 [R1+0x758], R14 ;  /* 0x0007580e01007387 */ /* 0x0001e80000100a00 */
[----:B0-----:R-:W3:Y:S04]  /*b120*/  LDL.LU.64 R14, [R1+0x2150] ;  /* 0x00215000010e7983 */ /* 0x001ee80000300a00 */
[----:B------:R-:W3:Y:S04]  /*b130*/  LDL.LU.64 R12, [R1+0x2148] ;  /* 0x00214800010c7983 */ /* 0x000ee80000300a00 */
[----:B------:R-:W-:Y:S04]  /*b140*/  STL [R1+0x20e4], R10 ;  /* 0x0020e40a01007387 */ /* 0x000fe80000100800 */
[----:B------:R-:W-:Y:S04]  /*b150*/  STL [R1+0x20e0], R11 ;  /* 0x0020e00b01007387 */ /* 0x000fe80000100800 */
[----:B------:R0:W-:Y:S04]  /*b160*/  STL.64 [R1+0x2118], R8 ;  /* 0x0021180801007387 */ /* 0x0001e80000100a00 */
[----:B0-----:R-:W3:Y:S04]  /*b170*/  LDL.LU.64 R8, [R1+0x270] ;  /* 0x0002700001087983 */ /* 0x001ee80000300a00 */
[----:B------:R-:W3:Y:S01]  /*b180*/  LDL.LU.64 R10, [R1+0x278] ;  /* 0x00027800010a7983 */ /* 0x000ee20000300a00 */
[----:B------:R-:W-:-:S02]  /*b190*/  IMAD.MOV.U32 R2, RZ, RZ, R24 ;  /* 0x000000ffff027224 */ /* 0x000fc400078e0018 */
[----:B------:R-:W-:Y:S01]  /*b1a0*/  IMAD.MOV.U32 R0, RZ, RZ, R25 ;  /* 0x000000ffff007224 */ /* 0x000fe200078e0019 */
[----:B---3--:R-:W-:Y:S11]  /*b1b0*/  HMMA.16816.F32 R8, R12, R24, R8 ;  /* 0x000000180c08723c */ /* 0x008ff60000001808 */
[----:B------:R-:W-:Y:S11]  /*b1c0*/  @!UPT UIADD3 URZ, URZ, URZ, URZ ;  /* 0x0000003f3f3ff290 */ /* 0x000ff6000fffe03f */
[----:B------:R-:W-:Y:S01]  /*b1d0*/  @!UPT UIADD3 URZ, URZ, URZ, URZ ;  /* 0x0000003f3f3ff290 */ /* 0x000fe2000fffe03f */
[----:B------:R0:W-:Y:S04]  /*b1e0*/  STL.64 [R1+0x7b0], R8 ;  /* 0x0007b00801007387 */ /* 0x0001e80000100a00 */
[----:B------:R1:W-:Y:S04]  /*b1f0*/  STL.64 [R1+0x7b8], R10 ;  /* 0x0007b80a01007387 */ /* 0x0003e80000100a00 */
[----:B------:R-:W-:Y:S04]  /*b200*/  STL [R1+0x20dc], R13 ;  /* 0x0020dc0d01007387 */ /* 0x000fe80000100800 */
[----:B------:R-:W-:Y:S04]  /*b210*/  STL [R1+0x20d8], R14 ;  /* 0x0020d80e01007387 */ /* 0x000fe80000100800 */
[----:B------:R-:W-:Y:S04]  /*b220*/  STL [R1+0x20d4], R15 ;  /* 0x0020d40f01007387 */ /* 0x000fe80000100800 */
[----:B------:R3:W-:Y:S04]  /*b230*/  STL [R1+0x2120], R12 ;  /* 0x0021200c01007387 */ /* 0x0007e80000100800 */
[----:B------:R-:W4:Y:S04]  /*b240*/  LDL.LU.64 R24, [R1+0x160] ;  /* 0x0001600001187983 */ /* 0x000f280000300a00 */
[----:B------:R-:W4:Y:S04]  /*b250*/  LDL.LU.64 R26, [R1+0x168] ;  /* 0x00016800011a7983 */ /* 0x000f280000300a00 */
[----:B0-----:R-:W4:Y:S04]  /*b260*/  LDL.LU.64 R8, [R1+0xc30] ;  /* 0x000c300001087983 */ /* 0x001f280000300a00 */
[----:B-1----:R-:W4:Y:S01]  /*b270*/  LDL.LU.64 R10, [R1+0xc38] ;  /* 0x000c3800010a7983 */ /* 0x002f220000300a00 */
[----:B---3--:R-:W-:-:S02]  /*b280*/  IMAD.MOV.U32 R12, RZ, RZ, R2 ;  /* 0x000000ffff0c7224 */ /* 0x008fc400078e0002 */
[----:B------:R-:W-:-:S07]  /*b290*/  IMAD.MOV.U32 R13, RZ, RZ, R0 ;  /* 0x000000ffff0d7224 */ /* 0x000fce00078e0000 */
[-C--:B--2---:R-:W-:Y:S11]  /*b2a0*/  HMMA.16816.F32 R4, R16, R12.reuse, R4 ;  /* 0x0000000c1004723c */ /* 0x084ff60000001804 */
[----:B------:R-:W-:Y:S11]  /*b2b0*/  @!UPT UIADD3 URZ, URZ, URZ, URZ ;  /* 0x0000003f3f3ff290 */ /* 0x000ff6000fffe03f */
[----:B------:R-:W-:Y:S01]  /*b2c0*/  @!UPT UIADD3 URZ, URZ, URZ, URZ ;  /* 0x0000003f3f3ff290 */ /* 0x000fe2000fffe03f */
[----:B------:R-:W-:Y:S04]  /*b2d0*/  STL.64 [R1+0x7a0], R4 ;  /* 0x0007a00401007387 */ /* 0x000fe80000100a00 */
[----:B------:R-:W-:Y:S04]  /*b2e0*/  STL.64 [R1+0x7a8], R6 ;  /* 0x0007a80601007387 */ /* 0x000fe80000100a00 */
[----:B----4-:R-:W-:Y:S04]  /*b2f0*/  STL.64 [R1+0x2130], R10 ;  /* 0x0021300a01007387 */ /* 0x010fe80000100a00 */
[----:B------:R0:W-:Y:S04]  /*b300*/  STL.64 [R1+0x2128], R8 ;  /* 0x0021280801007387 */ /* 0x0001e80000100a00 */
[----:B0-----:R-:W2:Y:S04]  /*b310*/  LDL.LU.64 R8, [R1+0x150] ;  /* 0x0001500001087983 */ /* 0x001ea80000300a00 */
[----:B------:R-:W2:Y:S04]  /*b320*/  LDL.LU.64 R10, [R1+0x158] ;  /* 0x00015800010a7983 */ /* 0x000ea80000300a00 */
[----:B------:R-:W3:Y:S04]  /*b330*/  LDL.LU.64 R4, [R1+0x4c0] ;  /* 0x0004c00001047983 */ /* 0x000ee80000300a00 */
[----:B------:R-:W4:Y:S01]  /*b340*/  LDL.LU.64 R6, [R1+0x4c8] ;  /* 0x0004c80001067983 */ /* 0x000f220000300a00 */
[-C--:B------:R-:W-:Y:S03]  /*b350*/  HMMA.16816.F32 R24, R20, R12.reuse, R24 ;  /* 0x0000000c1418723c */ /* 0x080fe60000001818 */
[----:B----4-:R0:W-:Y:S04]  /*b360*/  STL.64 [R1+0x2110], R6 ;  /* 0x0021100601007387 */ /* 0x0101e80000100a00 */
[----:B---3--:R1:W-:Y:S04]  /*b370*/  STL.64 [R1+0x2108], R4 ;  /* 0x0021080401007387 */ /* 0x0083e80000100a00 */
[----:B0-----:R-:W3:Y:S04]  /*b380*/  LDL.64 R6, [R1+0x18] ;  /* 0x0000180001067983 */ /* 0x001ee80000100a00 */
[----:B-1----:R-:W4:Y:S04]  /*b390*/  LDL.64 R4, [R1+0x10] ;  /* 0x0000100001047983 */ /* 0x002f280000100a00 */
[----:B------:R-:W-:Y:S04]  /*b3a0*/  STL.64 [R1+0x20c8], R18 ;  /* 0x0020c81201007387 */ /* 0x000fe80000100a00 */
[----:B------:R0:W-:Y:S04]  /*b3b0*/  STL.64 [R1+0x20c0], R16 ;  /* 0x0020c01001007387 */ /* 0x0001e80000100a00 */
[----:B0-----:R-:W4:Y:S04]  /*b3c0*/  LDL.LU.64 R16, [R1+0x100] ;  /* 0x0001000001107983 */ /* 0x001f280000300a00 */
[----:B------:R-:W-:Y:S04]  /*b3d0*/  STL.64 [R1+0x800], R24 ;  /* 0x0008001801007387 */ /* 0x000fe80000100a00 */
[----:B------:R0:W-:Y:S04]  /*b3e0*/  STL.64 [R1+0x808], R26 ;  /* 0x0008081a01007387 */ /* 0x0001e80000100a00 */
[----:B0-----:R-:W2:Y:S04]  /*b3f0*/  LDL.LU.64 R26, [R1+0x2140] ;  /* 0x00214000011a7983 */ /* 0x001ea80000300a00 */
[----:B------:R-:W2:Y:S04]  /*b400*/  LDL.LU.64 R24, [R1+0x2138] ;  /* 0x0021380001187983 */ /* 0x000ea80000300a00 */
[----:B------:R-:W-:Y:S04]  /*b410*/  STL.64 [R1+0x20f0], R22 ;  /* 0x0020f01601007387 */ /* 0x000fe80000100a00 */
[----:B------:R0:W-:Y:S04]  /*b420*/  STL.64 [R1+0x20e8], R20 ;  /* 0x0020e81401007387 */ /* 0x0001e80000100a00 */
[----:B0-----:R-:W3:Y:S04]  /*b430*/  LDL.LU.64 R20, [R1+0x3a0] ;  /* 0x0003a00001147983 */ /* 0x001ee80000300a00 */
[----:B------:R-:W3:Y:S01]  /*b440*/  LDL.LU.64 R22, [R1+0x3a8] ;  /* 0x0003a80001167983 */ /* 0x000ee20000300a00 */
[----:B--2---:R-:W-:Y:S03]  /*b450*/  HMMA.16816.F32 R12, R24, R12, R8 ;  /* 0x0000000c180c723c */ /* 0x004fe60000001808 */
[----:B------:R-:W4:Y:S04]  /*b460*/  LDL.LU.64 R10, [R1+0x2130] ;  /* 0x00213000010a7983 */ /* 0x000f280000300a00 */
[----:B------:R-:W4:Y:S11]  /*b470*/  LDL.LU.64 R8, [R1+0x2128] ;  /* 0x0021280001087983 */ /* 0x000f360000300a00 */
[----:B------:R-:W-:Y:S05]  /*b480*/  @!UPT UIADD3 URZ, URZ, URZ, URZ ;  /* 0x0000003f3f3ff290 */ /* 0x000fea000fffe03f */
[----:B------:R0:W-:Y:S04]  /*b490*/  STL.64 [R1+0x7f0], R12 ;  /* 0x0007f00c01007387 */ /* 0x0001e80000100a00 */
[----:B------:R1:W-:Y:S04]  /*b4a0*/  STL.64 [R1+0x7f8], R14 ;  /* 0x0007f80e01007387 */ /* 0x0003e80000100a00 */
[----:B0-----:R-:W2:Y:S04]  /*b4b0*/  LDL.LU R12, [R1+0x2120] ;  /* 0x00212000010c7983 */ /* 0x001ea80000300800 */
[----:B------:R0:W-:Y:S04]  /*b4c0*/  STL.64 [R1+0x20b8], R26 ;  /* 0x0020b81a01007387 */ /* 0x0001e80000100a00 */
[----:B------:R0:W-:Y:S01]  /*b4d0*/  STL.64 [R1+0x20b0], R24 ;  /* 0x0020b01801007387 */ /* 0x0001e20000100a00 */
[----:B---3--:R-:W-:-:S02]  /*b4e0*/  IMAD.MOV.U32 R13, RZ, RZ, R6 ;  /* 0x000000ffff0d7224 */ /* 0x008fc400078e0006 */
[----:B-1----:R-:W-:Y:S01]  /*b4f0*/  IMAD.MOV.U32 R14, RZ, RZ, R7 ;  /* 0x000000ffff0e7224 */ /* 0x002fe200078e0007 */
[----:B0-----:R-:W3:Y:S04]  /*b500*/  LDL.64 R26, [R1+0x8] ;  /* 0x00000800011a7983 */ /* 0x001ee80000100a00 */
[----:B------:R-:W3:Y:S01]  /*b510*/  LDL.64 R24, [R1] ;  /* 0x0000000001187983 */ /* 0x000ee20000100a00 */
[----:B----4-:R-:W-:Y:S11]  /*b520*/  HMMA.16816.F32 R8, R4, R16, R8 ;  /* 0x000000100408723c */ /* 0x010ff60000001808 */
[----:B------:R-:W-:Y:S11]  /*b530*/  @!UPT UIADD3 URZ, URZ, URZ, URZ ;  /* 0x0000003f3f3ff290 */ /* 0x000ff6000fffe03f */
[----:B------:R-:W-:Y:S01]  /*b540*/  @!UPT UIADD3 URZ, URZ, URZ, URZ ;  /* 0x0000003f3f3ff290 */ /* 0x000fe2000fffe03f */
[----:B------:R0:W-:Y:S04]  /*b550*/  STL.64 [R1+0x500], R8 ;  /* 0x0005000801007387 */ /* 0x0001e80000100a00 */
[----:B------:R1:W-:Y:S04]  /*b560*/  STL.64 [R1+0x508], R10 ;  /* 0x0005080a01007387 */ /* 0x0003e80000100a00 */
[----:B0-----:R-:W4:Y:S01]  /*b570*/  LDL.LU.64 R8, [R1+0x2118] ;  /* 0x0021180001087983 */ /* 0x001f220000300a00 */
[----:B-1----:R-:W-:-:S03]  /*b580*/  IMAD.MOV.U32 R10, RZ, RZ, R4 ;  /* 0x000000ffff0a7224 */ /* 0x002fc600078e0004 */
[----:B------:R-:W3:Y:S01]  /*b590*/  LDL.LU.64 R6, [R1+0x2110] ;  /* 0x0021100001067983 */ /* 0x000ee20000300a00 */
[----:B------:R-:W-:-:S03]  /*b5a0*/  IMAD.MOV.U32 R11, RZ, RZ, R5 ;  /* 0x000000ffff0b7224 */ /* 0x000fc600078e0005 */
[----:B------:R-:W3:Y:S02]  /*b5b0*/  LDL.LU.64 R4, [R1+0x2108] ;  /* 0x0021080001047983 */ /* 0x000ee40000300a00 */
[----:B---3--:R-:W-:Y:S11]  /*b5c0*/  HMMA.16816.F32 R4, R24, R16, R4 ;  /* 0x000000101804723c */ /* 0x008ff60000001804 */
[----:B------:R-:W-:Y:S11]  /*b5d0*/  @!UPT UIADD3 URZ, URZ, URZ, URZ ;  /* 0x0000003f3f3ff290 */ /* 0x000ff6000fffe03f */
[----:B------:R-:W-:Y:S01]  /*b5e0*/  @!UPT UIADD3 URZ, URZ, URZ, URZ ;  /* 0x0000003f3f3ff290 */ /* 0x000fe2000fffe03f */
[----:B------:R-:W-:Y:S04]  /*b5f0*/  STL.64 [R1+0x4f0], R4 ;  /* 0x0004f00401007387 */ /* 0x000fe80000100a00 */
[----:B------:R0:W-:Y:S04]  /*b600*/  STL.64 [R1+0x4f8], R6 ;  /* 0x0004f80601007387 */ /* 0x0001e80000100a00 */
[----:B0-----:R-:W3:Y:S04]  /*b610*/  LDL.LU.64 R6, [R1+0x2100] ;  /* 0x0021000001067983 */ /* 0x001ee80000300a00 */
[----:B------:R-:W3:Y:S01]  /*b620*/  LDL.LU.64 R4, [R1+0x20f8] ;  /* 0x0020f80001047983 */ /* 0x000ee20000300a00 */
[----:B------:R-:W-:-:S02]  /*b630*/  IMAD.MOV.U32 R28, RZ, RZ, R24 ;  /* 0x000000ffff1c7224 */ /* 0x000fc400078e0018 */
[----:B------:R-:W-:Y:S02]  /*b640*/  IMAD.MOV.U32 R3, RZ, RZ, R25 ;  /* 0x000000ffff037224 */ /* 0x000fe400078e0019 */
[----:B------:R-:W-:Y:S01]  /*b650*/  IMAD.MOV.U32 R2, RZ, RZ, R26 ;  /* 0x000000ffff027224 */ /* 0x000fe200078e001a */
[----:B------:R-:W4:Y:S01]  /*b660*/  LDL.LU.64 R24, [R1+0x360] ;  /* 0x0003600001187983 */ /* 0x000f220000300a00 */
[----:B------:R-:W-:-:S03]  /*b670*/  IMAD.MOV.U32 R0, RZ, RZ, R27 ;  /* 0x000000ffff007224 */ /* 0x000fc600078e001b */
[----:B------:R-:W4:Y:S01]  /*b680*/  LDL.LU.64 R26, [R1+0x368] ;  /* 0x00036800011a7983 */ /* 0x000f220000300a00 */
[----:B------:R-:W-:Y:S02]  /*b690*/  IMAD.MOV.U32 R15, RZ, RZ, R16 ;  /* 0x000000ffff0f7224 */ /* 0x000fe400078e0010 */
[----:B------:R-:W-:Y:S01]  /*b6a0*/  IMAD.MOV.U32 R29, RZ, RZ, R17 ;  /* 0x000000ffff1d7224 */ /* 0x000fe200078e0011 */
[----:B---3--:R-:W-:Y:S11]  /*b6b0*/  HMMA.16816.F32 R20, R4, R16, R20 ;  /* 0x000000100414723c */ /* 0x008ff60000001814 */
[----:B------:R-:W-:Y:S11]  /*b6c0*/  @!UPT UIADD3 URZ, URZ, URZ, URZ ;  /* 0x0000003f3f3ff290 */ /* 0x000ff6000fffe03f */
[----:B------:R-:W-:Y:S01]  /*b6d0*/  @!UPT UIADD3 URZ, URZ, URZ, URZ ;  /* 0x0000003f3f3ff290 */ /* 0x000fe2000fffe03f */
[----:B------:R-:W-:Y:S04]  /*b6e0*/  STL.64 [R1+0x660], R20 ;  /* 0x0006601401007387 */ /* 0x000fe80000100a00 */
[----:B------:R0:W-:Y:S04]  /*b6f0*/  STL.64 [R1+0x668], R22 ;  /* 0x0006681601007387 */ /* 0x0001e80000100a00 */
[----:B0-----:R-:W3:Y:S04]  /*b700*/  LDL.LU.64 R22, [R1+0x20f0] ;  /* 0x0020f00001167983 */ /* 0x001ee80000300a00 */
[----:B------:R-:W3:Y:S04]  /*b710*/  LDL.LU.64 R20, [R1+0x20e8] ;  /* 0x0020e80001147983 */ /* 0x000ee80000300a00 */
[----:B------:R-:W2:Y:S04]  /*b720*/  LDL.LU.64 R16, [R1+0x280] ;  /* 0x0002800001107983 */ /* 0x000ea80000300a00 */
[----:B------:R-:W2:Y:S04]  /*b730*/  LDL.LU.64 R18, [R1+0x288] ;  /* 0x0002880001127983 */ /* 0x000ea80000300a00 */
[----:B------:R0:W-:Y:S04]  /*b740*/  STL.64 [R1+0x2080], R6 ;  /* 0x0020800601007387 */ /* 0x0001e80000100a00 */
[----:B------:R1:W-:Y:S01]  /*b750*/  STL.64 [R1+0x2078], R4 ;  /* 0x0020780401007387 */ /* 0x0003e20000100a00 */
[----:B0-----:R-:W-:-:S02]  /*b760*/  IMAD.MOV.U32 R6, RZ, RZ, R13 ;  /* 0x000000ffff067224 */ /* 0x001fc400078e000d */
[----:B------:R-:W-:Y:S02]  /*b770*/  IMAD.MOV.U32 R7, RZ, RZ, R14 ;  /* 0x000000ffff077224 */ /* 0x000fe400078e000e */
[----:B-1----:R-:W-:Y:S02]  /*b780*/  IMAD.MOV.U32 R4, RZ, RZ, R10 ;  /* 0x000000ffff047224 */ /* 0x002fe400078e000a */
[----:B------:R-:W4:Y:S01]  /*b790*/  LDL.LU R10, [R1+0x20e4] ;  /* 0x0020e400010a7983 */ /* 0x000f220000300800 */
[----:B------:R-:W-:-:S03]  /*b7a0*/  IMAD.MOV.U32 R5, RZ, RZ, R11 ;  /* 0x000000ffff057224 */ /* 0x000fc600078e000b */
[----:B------:R-:W4:Y:S04]  /*b7b0*/  LDL.LU R11, [R1+0x20e0] ;  /* 0x0020e000010b7983 */ /* 0x000f280000300800 */
[----:B------:R-:W2:Y:S04]  /*b7c0*/  LDL.LU R13, [R1+0x20dc] ;  /* 0x0020dc00010d7983 */ /* 0x000ea80000300800 */
[----:B------:R-:W2:Y:S04]  /*b7d0*/  LDL.LU R14, [R1+0x20d8] ;  /* 0x0020d800010e7983 */ /* 0x000ea80000300800 */
[----:B------:R-:W-:Y:S04]  /*b7e0*/  STL.64 [R1+0x20a0], R6 ;  /* 0x0020a00601007387 */ /* 0x000fe80000100a00 */
[----:B------:R0:W-:Y:S02]  /*b7f0*/  STL.64 [R1+0x2098], R4 ;  /* 0x0020980401007387 */ /* 0x0001e40000100a00 */
[----:B0-----:R-:W-:-:S02]  /*b800*/  IMAD.MOV.U32 R4, RZ, RZ, R15 ;  /* 0x000000ffff047224 */ /* 0x001fc400078e000f */
[----:B------:R-:W2:Y:S01]  /*b810*/  LDL.LU R15, [R1+0x20d4] ;  /* 0x0020d400010f7983 */ /* 0x000ea20000300800 */
[----:B------:R-:W-:-:S03]  /*b820*/  IMAD.MOV.U32 R5, RZ, RZ, R29 ;  /* 0x000000ffff057224 */ /* 0x000fc600078e001d */
[----:B------:R-:W3:Y:S04]  /*b830*/  LDL.LU R29, [R1+0x20d0] ;  /* 0x0020d000011d7983 */ /* 0x000ee80000300800 */
[-C--:B----4-:R-:W-:Y:S08]  /*b840*/  HMMA.16816.F32 R24, R8, R4.reuse, R24 ;  /* 0x000000040818723c */ /* 0x090ff00000001818 */
[-C--:B--2---:R-:W-:Y:S11]  /*b850*/  HMMA.16816.F32 R16, R12, R4.reuse, R16 ;  /* 0x000000040c10723c */ /* 0x084ff60000001810 */
[----:B------:R-:W-:Y:S04]  /*b860*/  @!UPT UIADD3 URZ, URZ, URZ, URZ ;  /* 0x0000003f3f3ff290 */ /* 0x000fe8000fffe03f */
[----:B------:R0:W-:Y:S04]  /*b870*/  STL.64 [R1+0x650], R24 ;  /* 0x0006501801007387 */ /* 0x0001e80000100a00 */
[----:B------:R1:W-:Y:S04]  /*b880*/  STL.64 [R1+0x658], R26 ;  /* 0x0006581a01007387 */ /* 0x0003e80000100a00 */
[----:B0-----:R-:W3:Y:S04]  /*b890*/  LDL.LU.64 R24, [R1+0x170] ;  /* 0x0001700001187983 */ /* 0x001ee80000300a00 */
[----:B-1----:R-:W3:Y:S04]  /*b8a0*/  LDL.LU.64 R26, [R1+0x178] ;  /* 0x00017800011a7983 */ /* 0x002ee80000300a00 */
[----:B------:R-:W-:Y:S04]  /*b8b0*/  STL.64 [R1+0x2090], R10 ;  /* 0x0020900a01007387 */ /* 0x000fe80000100a00 */
[----:B------:R0:W-:Y:S04]  /*b8c0*/  STL.64 [R1+0x2088], R8 ;  /* 0x0020880801007387 */ /* 0x0001e80000100a00 */
[----:B0-----:R-:W2:Y:S04]  /*b8d0*/  LDL.LU.64 R8, [R1+0x200] ;  /* 0x0002000001087983 */ /* 0x001ea80000300a00 */
[----:B------:R-:W2:Y:S04]  /*b8e0*/  LDL.LU.64 R10, [R1+0x208] ;  /* 0x00020800010a7983 */ /* 0x000ea80000300a00 */
[----:B------:R-:W-:Y:S04]  /*b8f0*/  STL.64 [R1+0x740], R16 ;  /* 0x0007401001007387 */ /* 0x000fe80000100a00 */
[----:B------:R0:W-:Y:S04]  /*b900*/  STL.64 [R1+0x748], R18 ;  /* 0x0007481201007387 */ /* 0x0001e80000100a00 */
[----:B0-----:R-:W2:Y:S04]  /*b910*/  LDL.LU.64 R18, [R1+0x20c8] ;  /* 0x0020c80001127983 */ /* 0x001ea80000300a00 */
[----:B------:R-:W2:Y:S04]  /*b920*/  LDL.LU.64 R16, [R1+0x20c0] ;  /* 0x0020c00001107983 */ /* 0x000ea80000300a00 */
[----:B------:R-:W-:Y:S04]  /*b930*/  STL.64 [R1+0x2070], R14 ;  /* 0x0020700e01007387 */ /* 0x000fe80000100a00 */
[----:B------:R0:W-:Y:S04]  /*b940*/  STL.64 [R1+0x2068], R12 ;  /* 0x0020680c01007387 */ /* 0x0001e80000100a00 */
[----:B0-----:R-:W4:Y:S01]  /*b950*/  LDL.LU.64 R12, [R1+0xf0] ;  /* 0x0000f000010c7983 */ /* 0x001f220000300a00 */
[-C--:B---3--:R-:W-:Y:S08]  /*b960*/  HMMA.16816.F32 R24, R20, R4.reuse, R24 ;  /* 0x000000041418723c */ /* 0x088ff00000001818 */
[-C--:B--2---:R-:W-:Y:S01]  /*b970*/  HMMA.16816.F32 R8, R16, R4.reuse, R8 ;  /* 0x000000041008723c */ /* 0x084fe20000001808 */
[----:B----4-:R0:W-:Y:S04]  /*b980*/  STL.64 [R1+0x20a8], R12 ;  /* 0x0020a80c01007387 */ /* 0x0101e80000100a00 */
[----:B0-----:R-:W2:Y:S04]  /*b990*/  LDL.LU.64 R12, [R1+0x140] ;  /* 0x00014000010c7983 */ /* 0x001ea80000300a00 */
[----:B------:R-:W2:Y:S11]  /*b9a0*/  LDL.LU.64 R14, [R1+0x148] ;  /* 0x00014800010e7983 */ /* 0x000eb60000300a00 */
[----:B------:R-:W-:Y:S03]  /*b9b0*/  @!UPT UIADD3 URZ, URZ, URZ, URZ ;  /* 0x0000003f3f3ff290 */ /* 0x000fe6000fffe03f */
[----:B------:R0:W-:Y:S04]  /*b9c0*/  STL.64 [R1+0x730], R8 ;  /* 0x0007300801007387 */ /* 0x0001e80000100a00 */
[----:B------:R1:W-:Y:S04]  /*b9d0*/  STL.64 [R1+0x738], R10 ;  /* 0x0007380a01007387 */ /* 0x0003e80000100a00 */
[----:B0-----:R-:W3:Y:S04]  /*b9e0*/  LDL.LU.64 R8, [R1+0xc20] ;  /* 0x000c200001087983 */ /* 0x001ee80000300a00 */
[----:B-1----:R-:W3:Y:S04]  /*b9f0*/  LDL.LU.64 R10, [R1+0xc28] ;  /* 0x000c2800010a7983 */ /* 0x002ee80000300a00 */
[----:B------:R-:W-:Y:S04]  /*ba00*/  STL.64 [R1+0x2060], R18 ;  /* 0x0020601201007387 */ /* 0x000fe80000100a00 */
[----:B------:R0:W-:Y:S04]  /*ba10*/  STL.64 [R1+0x2058], R16 ;  /* 0x0020581001007387 */ /* 0x0001e80000100a00 */
[----:B0-----:R-:W4:Y:S04]  /*ba20*/  LDL.LU.64 R16, [R1+0x620] ;  /* 0x0006200001107983 */ /* 0x001f280000300a00 */
[----:B------:R-:W4:Y:S04]  /*ba30*/  LDL.LU.64 R18, [R1+0x628] ;  /* 0x0006280001127983 */ /* 0x000f280000300a00 */
[----:B------:R-:W-:Y:S04]  /*ba40*/  STL.64 [R1+0x790], R24 ;  /* 0x0007901801007387 */ /* 0x000fe80000100a00 */
[----:B------:R0:W-:Y:S04]  /*ba50*/  STL.64 [R1+0x798], R26 ;  /* 0x0007981a01007387 */ /* 0x0001e80000100a00 */
[----:B0-----:R-:W2:Y:S04]  /*ba60*/  LDL.LU.64 R26, [R1+0x20b8] ;  /* 0x0020b800011a7983 */ /* 0x001ea80000300a00 */
[----:B------:R-:W2:Y:S04]  /*ba70*/  LDL.LU.64 R24, [R1+0x20b0] ;  /* 0x0020b00001187983 */ /* 0x000ea80000300a00 */
[----:B------:R-:W-:Y:S04]  /*ba80*/  STL.64 [R1+0x2050], R22 ;  /* 0x0020501601007387 */ /* 0x000fe80000100a00 */
[----:B------:R-:W-:Y:S01]  /*ba90*/  STL.64 [R1+0x2048], R20 ;  /* 0x0020481401007387 */ /* 0x000fe20000100a00 */
[----:B--2---:R-:W-:Y:S03]  /*baa0*/  HMMA.16816.F32 R4, R24, R4, R12 ;  /* 0x000000041804723c */ /* 0x004fe6000000180c */
[----:B------:R-:W3:Y:S11]  /*bab0*/  LDL.LU.64 R12, [R1+0x20a8] ;  /* 0x0020a800010c7983 */ /* 0x000ef60000300a00 */
[----:B------:R-:W-:Y:S09]  /*bac0*/  @!UPT UIADD3 URZ, URZ, URZ, URZ ;  /* 0x0000003f3f3ff290 */ /* 0x000ff2000fffe03f */
        /* <DEDUP_REMOVED lines=8> */
[----:B---3--:R-:W-:Y:S03]  /*bb50*/  HMMA.16816.F32 R4, R4, R12, R8 ;  /* 0x0000000c0404723c */ /* 0x008fe60000001808 */
[----:B------:R-:W3:Y:S04]  /*bb60*/  LDL.LU.64 R10, [R1+0x2090] ;  /* 0x00209000010a7983 */ /* 0x000ee80000300a00 */
[----:B------:R-:W3:Y:S11]  /*bb70*/  LDL.LU.64 R8, [R1+0x2088] ;  /* 0x0020880001087983 */ /* 0x000ef60000300a00 */
[----:B------:R-:W-:Y:S05]  /*bb80*/  @!UPT UIADD3 URZ, URZ, URZ, URZ ;  /* 0x0000003f3f3ff290 */ /* 0x000fea000fffe03f */
[----:B------:R-:W-:Y:S04]  /*bb90*/  STL.64 [R1+0x4c0], R4 ;  /* 0x0004c00401007387 */ /* 0x000fe80000100a00 */
[----:B------:R0:W-:Y:S04]  /*bba0*/  STL.64 [R1+0x4c8], R6 ;  /* 0x0004c80601007387 */ /* 0x0001e80000100a00 */
[----:B0-----:R-:W4:Y:S04]  /*bbb0*/  LDL.LU.64 R6, [R1+0x2080] ;  /* 0x0020800001067983 */ /* 0x001f280000300a00 */
[----:B------:R-:W4:Y:S01]  /*bbc0*/  LDL.LU.64 R4, [R1+0x2078] ;  /* 0x0020780001047983 */ /* 0x000f220000300a00 */
[----:B------:R-:W-:-:S02]  /*bbd0*/  IMAD.MOV.U32 R20, RZ, RZ, R28 ;  /* 0x000000ffff147224 */ /* 0x000fc400078e001c */
[----:B------:R-:W-:Y:S02]  /*bbe0*/  IMAD.MOV.U32 R21, RZ, RZ, R3 ;  /* 0x000000ffff157224 */ /* 0x000fe400078e0003 */
[----:B------:R-:W-:Y:S02]  /*bbf0*/  IMAD.MOV.U32 R22, RZ, RZ, R2 ;  /* 0x000000ffff167224 */ /* 0x000fe400078e0002 */
[----:B------:R-:W-:-:S07]  /*bc00*/  IMAD.MOV.U32 R23, RZ, RZ, R0 ;  /* 0x000000ffff177224 */ /* 0x000fce00078e0000 */
[-C--:B--2---:R-:W-:Y:S01]  /*bc10*/  HMMA.16816.F32 R20, R20, R12.reuse, R24 ;  /* 0x0000000c1414723c */ /* 0x084fe20000001818 */
[----:B------:R-:W-:Y:S02]  /*bc20*/  IMAD.MOV.U32 R2, RZ, RZ, R12 ;  /* 0x000000ffff027224 */ /* 0x000fe400078e000c */
[----:B------:R-:W-:Y:S11]  /*bc30*/  IMAD.MOV.U32 R0, RZ, RZ, R13 ;  /* 0x000000ffff007224 */ /* 0x000ff600078e000d */
[----:B------:R-:W-:Y:S09]  /*bc40*/  @!UPT UIADD3 URZ, URZ, URZ, URZ ;  /* 0x0000003f3f3ff290 */ /* 0x000ff2000fffe03f */
[----:B------:R-:W-:Y:S04]  /*bc50*/  STL.64 [R1+0x4b0], R20 ;  /* 0x0004b01401007387 */ /* 0x000fe80000100a00 */
[----:B------:R-:W-:Y:S01]  /*bc60*/  STL.64 [R1+0x4b8], R22 ;  /* 0x0004b81601007387 */ /* 0x000fe20000100a00 */
[----:B----4-:R-:W-:Y:S11]  /*bc70*/  HMMA.16816.F32 R16, R4, R12, R16 ;  /* 0x0000000c0410723c */ /* 0x010ff60000001810 */
[----:B------:R-:W-:Y:S11]  /*bc80*/  @!UPT UIADD3 URZ, URZ, URZ, URZ ;  /* 0x0000003f3f3ff290 */ /* 0x000ff6000fffe03f */
[----:B------:R-:W-:Y:S01]  /*bc90*/  @!UPT UIADD3 URZ, URZ, URZ, URZ ;  /* 0x0000003f3f3ff290 */ /* 0x000fe2000fffe03f */
[----:B------:R0:W-:Y:S04]  /*bca0*/  STL.64 [R1+0x620], R16 ;  /* 0x0006201001007387 */ /* 0x0001e80000100a00 */
[----:B------:R1:W-:Y:S04]  /*bcb0*/  STL.64 [R1+0x628], R18 ;  /* 0x0006281201007387 */ /* 0x0003e80000100a00 */
[----:B------:R-:W3:Y:S04]  /*bcc0*/  LDL.LU.64 R12, [R1+0x380] ;  /* 0x00038000010c7983 */ /* 0x000ee80000300a00 */
[----:B------:R-:W3:Y:S04]  /*bcd0*/  LDL.LU.64 R14, [R1+0x388] ;  /* 0x00038800010e7983 */ /* 0x000ee80000300a00 */
[----:B0-----:R-:W2:Y:S04]  /*bce0*/  LDL.LU.64 R16, [R1+0x2a0] ;  /* 0x0002a00001107983 */ /* 0x001ea80000300a00 */
[----:B-1----:R-:W2:Y:S04]  /*bcf0*/  LDL.LU.64 R18, [R1+0x2a8] ;  /* 0x0002a80001127983 */ /* 0x002ea80000300a00 */
[----:B------:R-:W4:Y:S04]  /*bd00*/  LDL.LU.64 R20, [R1+0x220] ;  /* 0x0002200001147983 */ /* 0x000f280000300a00 */
[----:B------:R-:W4:Y:S04]  /*bd10*/  LDL.LU.64 R22, [R1+0x228] ;  /* 0x0002280001167983 */ /* 0x000f280000300a00 */
[----:B------:R-:W2:Y:S04]  /*bd20*/  LDL.LU.64 R24, [R1+0x190] ;  /* 0x0001900001187983 */ /* 0x000ea80000300a00 */
[----:B------:R-:W2:Y:S04]  /*bd30*/  LDL.LU.64 R26, [R1+0x198] ;  /* 0x00019800011a7983 */ /* 0x000ea80000300a00 */
[----:B------:R0:W-:Y:S04]  /*bd40*/  STL.64 [R1+0x1ff0], R6 ;  /* 0x001ff00601007387 */ /* 0x0001e80000100a00 */
[----:B------:R1:W-:Y:S04]  /*bd50*/  STL.64 [R1+0x1fe8], R4 ;  /* 0x001fe80401007387 */ /* 0x0003e80000100a00 */
[----:B0-----:R-:W2:Y:S04]  /*bd60*/  LDL.64 R6, [R1+0x8] ;  /* 0x0000080001067983 */ /* 0x001ea80000100a00 */
[----:B-1----:R-:W3:Y:S04]  /*bd70*/  LDL.64 R4, [R1] ;  /* 0x0000000001047983 */ /* 0x002ee80000100a00 */
[----:B--2---:R0:W-:Y:S04]  /*bd80*/  STL.64 [R1+0x2000], R6 ;  /* 0x0020000601007387 */ /* 0x0041e80000100a00 */
[----:B---3--:R1:W-:Y:S04]  /*bd90*/  STL.64 [R1+0x1ff8], R4 ;  /* 0x001ff80401007387 */ /* 0x0083e80000100a00 */
[----:B0-----:R-:W2:Y:S04]  /*bda0*/  LDL.64 R6, [R1+0x18] ;  /* 0x0000180001067983 */ /* 0x001ea80000100a00 */
[----:B-1----:R-:W3:Y:S04]  /*bdb0*/  LDL.64 R4, [R1+0x10] ;  /* 0x0000100001047983 */ /* 0x002ee80000100a00 */
[----:B--2---:R-:W-:Y:S04]  /*bdc0*/  STL.64 [R1+0x2020], R6 ;  /* 0x0020200601007387 */ /* 0x004fe80000100a00 */
[----:B---3--:R0:W-:Y:S02]  /*bdd0*/  STL.64 [R1+0x2018], R4 ;  /* 0x0020180401007387 */ /* 0x0081e40000100a00 */
[----:B0-----:R-:W-:-:S02]  /*bde0*/  IMAD.MOV.U32 R4, RZ, RZ, R2 ;  /* 0x000000ffff047224 */ /* 0x001fc400078e0002 */
[----:B------:R-:W-:-:S07]  /*bdf0*/  IMAD.MOV.U32 R5, RZ, RZ, R0 ;  /* 0x000000ffff057224 */ /* 0x000fce00078e0000 */
[-C--:B------:R-:W-:Y:S11]  /*be00*/  HMMA.16816.F32 R12, R8, R4.reuse, R12 ;  /* 0x00000004080c723c */ /* 0x080ff6000000180c */
[----:B------:R-:W-:Y:S11]  /*be10*/  @!UPT UIADD3 URZ, URZ, URZ, URZ ;  /* 0x0000003f3f3ff290 */ /* 0x000ff6000fffe03f */
[----:B------:R-:W-:Y:S01]  /*be20*/  @!UPT UIADD3 URZ, URZ, URZ, URZ ;  /* 0x0000003f3f3ff290 */ /* 0x000fe2000fffe03f */
        /* <DEDUP_REMOVED lines=8> */
[-C--:B--2---:R-:W-:Y:S03]  /*beb0*/  HMMA.16816.F32 R16, R12, R4.reuse, R16 ;  /* 0x000000040c10723c */ /* 0x084fe60000001810 */
[----:B---3--:R-:W-:Y:S04]  /*bec0*/  STL.64 [R1+0x2030], R10 ;  /* 0x0020300a01007387 */ /* 0x008fe80000100a00 */
[----:B------:R0:W-:Y:S04]  /*bed0*/  STL.64 [R1+0x2028], R8 ;  /* 0x0020280801007387 */ /* 0x0001e80000100a00 */
[----:B0-----:R-:W2:Y:S04]  /*bee0*/  LDL.LU.64 R8, [R1+0x130] ;  /* 0x0001300001087983 */ /* 0x001ea80000300a00 */
[----:B------:R-:W2:Y:S08]  /*bef0*/  LDL.LU.64 R10, [R1+0x138] ;  /* 0x00013800010a7983 */ /* 0x000eb00000300a00 */
[----:B------:R-:W-:Y:S04]  /*bf00*/  STL.64 [R1+0x6a0], R16 ;  /* 0x0006a01001007387 */ /* 0x000fe80000100a00 */
[----:B------:R0:W-:Y:S04]  /*bf10*/  STL.64 [R1+0x6a8], R18 ;  /* 0x0006a81201007387 */ /* 0x0001e80000100a00 */
[----:B0-----:R-:W4:Y:S04]  /*bf20*/  LDL.LU.64 R18, [R1+0x2060] ;  /* 0x0020600001127983 */ /* 0x001f280000300a00 */
[----:B------:R-:W4:Y:S02]  /*bf30*/  LDL.LU.64 R16, [R1+0x2058] ;  /* 0x0020580001107983 */ /* 0x000f240000300a00 */
[-C--:B----4-:R-:W-:Y:S11]  /*bf40*/  HMMA.16816.F32 R20, R16, R4.reuse, R20 ;  /* 0x000000041014723c */ /* 0x090ff60000001814 */
        /* <DEDUP_REMOVED lines=8> */
[----:B0-----:R-:W4:Y:S04]  /*bfd0*/  LDL.LU.64 R16, [R1+0xb10] ;  /* 0x000b100001107983 */ /* 0x001f280000300a00 */
[----:B------:R-:W4:Y:S01]  /*bfe0*/  LDL.LU.64 R18, [R1+0xb18] ;  /* 0x000b180001127983 */ /* 0x000f220000300a00 */
[-C--:B---3--:R-:W-:Y:S11]  /*bff0*/  HMMA.16816.F32 R24, R20, R4.reuse, R24 ;  /* 0x000000041418723c */ /* 0x088ff60000001818 */
        /* <DEDUP_REMOVED lines=8> */
[----:B0-----:R-:W3:Y:S01]  /*c080*/  LDL.LU.64 R20, [R1+0xe0] ;  /* 0x0000e00001147983 */ /* 0x001ee20000300a00 */
[----:B--2---:R-:W-:Y:S03]  /*c090*/  HMMA.16816.F32 R4, R24, R4, R8 ;  /* 0x000000041804723c */ /* 0x004fe60000001808 */
[----:B------:R-:W3:Y:S04]  /*c0a0*/  LDL.LU.64 R10, [R1+0x2030] ;  /* 0x00203000010a7983 */ /* 0x000ee80000300a00 */
[----:B------:R-:W3:Y:S11]  /*c0b0*/  LDL.LU.64 R8, [R1+0x2028] ;  /* 0x0020280001087983 */ /* 0x000ef60000300a00 */
[----:B------:R-:W-:Y:S05]  /*c0c0*/  @!UPT UIADD3 URZ, URZ, URZ, URZ ;  /* 0x0000003f3f3ff290 */ /* 0x000fea000fffe03f */
        /* <DEDUP_REMOVED lines=8> */
[----:B---3--:R-:W-:Y:S01]  /*c150*/  HMMA.16816.F32 R8, R4, R20, R8 ;  /* 0x000000140408723c */ /* 0x008fe20000001808 */
[----:B------:R-:W-:-:S02]  /*c160*/  IMAD.MOV.U32 R2, RZ, RZ, R6 ;  /* 0x000000ffff027224 */ /* 0x000fc400078e0006 */
[----:B------:R-:W-:Y:S02]  /*c170*/  IMAD.MOV.U32 R0, RZ, RZ, R7 ;  /* 0x000000ffff007224 */ /* 0x000fe400078e0007 */
[----:B------:R-:W-:Y:S02]  /*c180*/  IMAD.MOV.U32 R22, RZ, RZ, R4 ;  /* 0x000000ffff167224 */ /* 0x000fe400078e0004 */
[----:B------:R-:W-:Y:S11]  /*c190*/  IMAD.MOV.U32 R3, RZ, RZ, R5 ;  /* 0x000000ffff037224 */ /* 0x000ff600078e0005 */
[----:B------:R-:W-:Y:S05]  /*c1a0*/  @!UPT UIADD3 URZ, URZ, URZ, URZ ;  /* 0x0000003f3f3ff290 */ /* 0x000fea000fffe03f */
[----:B------:R-:W-:Y:S04]  /*c1b0*/  STL.64 [R1+0x3a0], R8 ;  /* 0x0003a00801007387 */ /* 0x000fe80000100a00 */
[----:B------:R0:W-:Y:S04]  /*c1c0*/  STL.64 [R1+0x3a8], R10 ;  /* 0x0003a80a01007387 */ /* 0x0001e80000100a00 */
[----:B0-----:R-:W3:Y:S04]  /*c1d0*/  LDL.LU.64 R10, [R1+0x2010] ;  /* 0x00201000010a7983 */ /* 0x001ee80000300a00 */
[----:B------:R-:W3:Y:S04]  /*c1e0*/  LDL.LU.64 R8, [R1+0x2008] ;  /* 0x0020080001087983 */ /* 0x000ee80000300a00 */
[----:B------:R-:W4:Y:S04]  /*c1f0*/  LDL.LU.64 R6, [R1+0x2000] ;  /* 0x0020000001067983 */ /* 0x000f280000300a00 */
[----:B------:R-:W4:Y:S02]  /*c200*/  LDL.LU.64 R4, [R1+0x1ff8] ;  /* 0x001ff80001047983 */ /* 0x000f240000300a00 */
[----:B----4-:R-:W-:Y:S11]  /*c210*/  HMMA.16816.F32 R16, R4, R20, R16 ;  /* 0x000000140410723c */ /* 0x010ff60000001810 */
[----:B------:R-:W-:Y:S11]  /*c220*/  @!UPT UIADD3 URZ, URZ, URZ, URZ ;  /* 0x0000003f3f3ff290 */ /* 0x000ff6000fffe03f */
[----:B------:R-:W-:Y:S01]  /*c230*/  @!UPT UIADD3 URZ, URZ, URZ, URZ ;  /* 0x0000003f3f3ff290 */ /* 0x000fe2000fffe03f */
[----:B------:R0:W-:Y:S04]  /*c240*/  STL.64 [R1+0x390], R16 ;  /* 0x0003901001007387 */ /* 0x0001e80000100a00 */
[----:B------:R1:W-:Y:S01]  /*c250*/  STL.64 [R1+0x398], R18 ;  /* 0x0003981201007387 */ /* 0x0003e20000100a00 */
[----:B0-----:R-:W-:Y:S02]  /*c260*/  IMAD.MOV.U32 R17, RZ, RZ, R6 ;  /* 0x000000ffff117224 */ /* 0x001fe400078e0006 */
[----:B------:R-:W-:Y:S02]  /*c270*/  IMAD.MOV.U32 R16, RZ, RZ, R7 ;  /* 0x000000ffff107224 */ /* 0x000fe400078e0007 */
[----:B-1----:R-:W-:Y:S01]  /*c280*/  IMAD.MOV.U32 R19, RZ, RZ, R4 ;  /* 0x000000ffff137224 */ /* 0x002fe200078e0004 */
[----:B------:R-:W2:Y:S01]  /*c290*/  LDL.LU.64 R6, [R1+0x1ff0] ;  /* 0x001ff00001067983 */ /* 0x000ea20000300a00 */
[----:B------:R-:W-:-:S03]  /*c2a0*/  IMAD.MOV.U32 R18, RZ, RZ, R5 ;  /* 0x000000ffff127224 */ /* 0x000fc600078e0005 */
[----:B------:R-:W2:Y:S02]  /*c2b0*/  LDL.LU.64 R4, [R1+0x1fe8] ;  /* 0x001fe80001047983 */ /* 0x000ea40000300a00 */
[----:B--2---:R-:W-:Y:S11]  /*c2c0*/  HMMA.16816.F32 R24, R4, R20, R24 ;  /* 0x000000140418723c */ /* 0x004ff60000001818 */
[----:B------:R-:W-:Y:S11]  /*c2d0*/  @!UPT UIADD3 URZ, URZ, URZ, URZ ;  /* 0x0000003f3f3ff290 */ /* 0x000ff6000fffe03f */
[----:B------:R-:W-:Y:S01]  /*c2e0*/  @!UPT UIADD3 URZ, URZ, URZ, URZ ;  /* 0x0000003f3f3ff290 */ /* 0x000fe2000fffe03f */
[----:B------:R0:W-:Y:S04]  /*c2f0*/  STL.64 [R1+0x4e0], R24 ;  /* 0x0004e01801007387 */ /* 0x0001e80000100a00 */
[----:B------:R1:W-:Y:S04]  /*c300*/  STL.64 [R1+0x4e8], R26 ;  /* 0x0004e81a01007387 */ /* 0x0003e80000100a00 */
[----:B0-----:R-:W3:Y:S04]  /*c310*/  LDL.LU.64 R24, [R1+0x450] ;  /* 0x0004500001187983 */ /* 0x001ee80000300a00 */
[----:B-1----:R-:W3:Y:S04]  /*c320*/  LDL.LU.64 R26, [R1+0x458] ;  /* 0x00045800011a7983 */ /* 0x002ee80000300a00 */
[----:B------:R0:W-:Y:S04]  /*c330*/  STL.64 [R1+0x1f70], R6 ;  /* 0x001f700601007387 */ /* 0x0001e80000100a00 */
[----:B------:R1:W-:Y:S01]  /*c340*/  STL.64 [R1+0x1f68], R4 ;  /* 0x001f680401007387 */ /* 0x0003e20000100a00 */
[----:B0-----:R-:W-:-:S02]  /*c350*/  IMAD.MOV.U32 R6, RZ, RZ, R17 ;  /* 0x000000ffff067224 */ /* 0x001fc400078e0011 */
[----:B------:R-:W-:Y:S02]  /*c360*/  IMAD.MOV.U32 R7, RZ, RZ, R16 ;  /* 0x000000ffff077224 */ /* 0x000fe400078e0010 */
[----:B-1----:R-:W-:Y:S01]  /*c370*/  IMAD.MOV.U32 R4, RZ, RZ, R19 ;  /* 0x000000ffff047224 */ /* 0x002fe200078e0013 */
[----:B------:R-:W2:Y:S01]  /*c380*/  LDL.LU.64 R16, [R1+0x2c0] ;  /* 0x0002c00001107983 */ /* 0x000ea20000300a00 */
[----:B------:R-:W-:-:S03]  /*c390*/  IMAD.MOV.U32 R5, RZ, RZ, R18 ;  /* 0x000000ffff057224 */ /* 0x000fc600078e0012 */
[----:B------:R-:W2:Y:S04]  /*c3a0*/  LDL.LU.64 R18, [R1+0x2c8] ;  /* 0x0002c80001127983 */ /* 0x000ea80000300a00 */
[----:B------:R0:W-:Y:S04]  /*c3b0*/  STL.64 [R1+0x1f90], R6 ;  /* 0x001f900601007387 */ /* 0x0001e80000100a00 */
[----:B------:R1:W-:Y:S01]  /*c3c0*/  STL.64 [R1+0x1f88], R4 ;  /* 0x001f880401007387 */ /* 0x0003e20000100a00 */
[----:B0-----:R-:W-:Y:S02]  /*c3d0*/  IMAD.MOV.U32 R6, RZ, RZ, R2 ;  /* 0x000000ffff067224 */ /* 0x001fe400078e0002 */
[----:B------:R-:W-:-:S02]  /*c3e0*/  IMAD.MOV.U32 R7, RZ, RZ, R0 ;  /* 0x000000ffff077224 */ /* 0x000fc400078e0000 */
[----:B-1----:R-:W-:Y:S02]  /*c3f0*/  IMAD.MOV.U32 R4, RZ, RZ, R22 ;  /* 0x000000ffff047224 */ /* 0x002fe400078e0016 */
[----:B------:R-:W-:Y:S01]  /*c400*/  IMAD.MOV.U32 R5, RZ, RZ, R3 ;  /* 0x000000ffff057224 */ /* 0x000fe200078e0003 */
[----:B------:R-:W-:Y:S04]  /*c410*/  STL.64 [R1+0x1fb0], R6 ;  /* 0x001fb00601007387 */ /* 0x000fe80000100a00 */
[----:B------:R3:W-:Y:S01]  /*c420*/  STL.64 [R1+0x1fa8], R4 ;  /* 0x001fa80401007387 */ /* 0x0007e20000100a00 */
[----:B------:R-:W-:Y:S02]  /*c430*/  IMAD.MOV.U32 R2, RZ, RZ, R20 ;  /* 0x000000ffff027224 */ /* 0x000fe400078e0014 */
[----:B------:R-:W-:Y:S01]  /*c440*/  IMAD.MOV.U32 R0, RZ, RZ, R21 ;  /* 0x000000ffff007224 */ /* 0x000fe200078e0015 */
[----:B---3--:R-:W-:Y:S11]  /*c450*/  HMMA.16816.F32 R4, R8, R20, R24 ;  /* 0x000000140804723c */ /* 0x008ff60000001818 */
[----:B------:R-:W-:Y:S11]  /*c460*/  @!UPT UIADD3 URZ, URZ, URZ, URZ ;  /* 0x0000003f3f3ff290 */ /* 0x000ff6000fffe03f */
[----:B------:R-:W-:Y:S01]  /*c470*/  @!UPT UIADD3 URZ, URZ, URZ, URZ ;  /* 0x0000003f3f3ff290 */ /* 0x000fe2000fffe03f */
[----:B------:R0:W-:Y:S04]  /*c480*/  STL.64 [R1+0x4d0], R4 ;  /* 0x0004d00401007387 */ /* 0x0001e80000100a00 */
[----:B------:R1:W-:Y:S04]  /*c490*/  STL.64 [R1+0x4d8], R6 ;  /* 0x0004d80601007387 */ /* 0x0003e80000100a00 */
[----:B------:R-:W3:Y:S04]  /*c4a0*/  LDL.LU.64 R20, [R1+0x240] ;  /* 0x0002400001147983 */ /* 0x000ee80000300a00 */
[----:B------:R-:W3:Y:S04]  /*c4b0*/  LDL.LU.64 R22, [R1+0x248] ;  /* 0x0002480001167983 */ /* 0x000ee80000300a00 */
[----:B------:R-:W4:Y:S04]  /*c4c0*/  LDL.LU.64 R24, [R1+0x1a0] ;  /* 0x0001a00001187983 */ /* 0x000f280000300a00 */
[----:B------:R-:W4:Y:S04]  /*c4d0*/  LDL.LU.64 R26, [R1+0x1a8] ;  /* 0x0001a800011a7983 */ /* 0x000f280000300a00 */
[----:B0-----:R-:W3:Y:S04]  /*c4e0*/  LDL.LU.64 R4, [R1+0x120] ;  /* 0x0001200001047983 */ /* 0x001ee80000300a00 */
[----:B-1----:R-:W3:Y:S04]  /*c4f0*/  LDL.LU.64 R6, [R1+0x128] ;  /* 0x0001280001067983 */ /* 0x002ee80000300a00 */
[----:B------:R-:W-:Y:S04]  /*c500*/  STL.64 [R1+0x1f50], R10 ;  /* 0x001f500a01007387 */ /* 0x000fe80000100a00 */
[----:B------:R0:W-:Y:S02]  /*c510*/  STL.64 [R1+0x1f48], R8 ;  /* 0x001f480801007387 */ /* 0x0001e40000100a00 */
[----:B0-----:R-:W-:-:S02]  /*c520*/  IMAD.MOV.U32 R8, RZ, RZ, R2 ;  /* 0x000000ffff087224 */ /* 0x001fc400078e0002 */
[----:B------:R-:W-:-:S07]  /*c530*/  IMAD.MOV.U32 R9, RZ, RZ, R0 ;  /* 0x000000ffff097224 */ /* 0x000fce00078e0000 */
        /* <DEDUP_REMOVED lines=10> */
[----:B------:R-:W2:Y:S04]  /*c5e0*/  LDL.LU.64 R14, [R1+0x4a8] ;  /* 0x0004a800010e7983 */ /* 0x000ea80000300a00 */
[----:B--2---:R-:W-:Y:S04]  /*c5f0*/  STL.64 [R1+0x1f80], R14 ;  /* 0x001f800e01007387 */ /* 0x004fe80000100a00 */
[----:B------:R0:W-:Y:S04]  /*c600*/  STL.64 [R1+0x1f78], R12 ;  /* 0x001f780c01007387 */ /* 0x0001e80000100a00 */
[----:B0-----:R-:W2:Y:S04]  /*c610*/  LDL.LU.64 R12, [R1+0x930] ;  /* 0x00093000010c7983 */ /* 0x001ea80000300a00 */
[----:B------:R-:W2:Y:S01]  /*c620*/  LDL.LU.64 R14, [R1+0x938] ;  /* 0x00093800010e7983 */ /* 0x000ea20000300a00 */
[-C--:B---3--:R-:W-:Y:S03]  /*c630*/  HMMA.16816.F32 R20, R16, R8.reuse, R20 ;  /* 0x000000081014723c */ /* 0x088fe60000001814 */
[----:B--2---:R-:W-:Y:S04]  /*c640*/  STL.64 [R1+0x1fa0], R14 ;  /* 0x001fa00e01007387 */ /* 0x004fe80000100a00 */
        /* <DEDUP_REMOVED lines=13> */
[----:B------:R-:W3:Y:S02]  /*c720*/  LDL.LU.64 R24, [R1+0x1fb8] ;  /* 0x001fb80001187983 */ /* 0x000ee40000300a00 */
[----:B---3--:R-:W-:Y:S02]  /*c730*/  HMMA.16816.F32 R8, R24, R8, R4 ;  /* 0x000000081808723c */ /* 0x008fe40000001804 */
[----:B------:R-:W2:Y:S04]  /*c740*/  LDL.LU.64 R6, [R1+0x1fb0] ;  /* 0x001fb00001067983 */ /* 0x000ea80000300a00 */
[----:B------:R-:W2:Y:S04]  /*c750*/  LDL.LU.64 R4, [R1+0x1fa8] ;  /* 0x001fa80001047983 */ /* 0x000ea80000300a00 */
[----:B------:R-:W-:Y:S04]  /*c760*/  STL.64 [R1+0x1f40], R26 ;  /* 0x001f401a01007387 */ /* 0x000fe80000100a00 */
[----:B------:R-:W-:Y:S04]  /*c770*/  STL.64 [R1+0x1f38], R24 ;  /* 0x001f381801007387 */ /* 0x000fe80000100a00 */
[----:B------:R-:W0:Y:S05]  /*c780*/  LDSM.16.M88.4 R24, [R29+0x9400] ;  /* 0x009400001d18783b */ /* 0x000e2a0000000200 */
[----:B------:R-:W-:Y:S04]  /*c790*/  STL.64 [R1+0x7c0], R8 ;  /* 0x0007c00801007387 */ /* 0x000fe80000100a00 */
[----:B------:R-:W-:Y:S04]  /*c7a0*/  STL.64 [R1+0x7c8], R10 ;  /* 0x0007c80a01007387 */ /* 0x000fe80000100a00 */
[----:B------:R-:W-:Y:S04]  /*c7b0*/  LDSM.16.M88.4 R8, [R29+0x9000] ;  /* 0x009000001d08783b */ /* 0x000fe80000000200 */
[----:B0-----:R-:W-:Y:S04]  /*c7c0*/  STL.64 [R1+0xc0], R24 ;  /* 0x0000c01801007387 */ /* 0x001fe80000100a00 */
[----:B------:R-:W-:Y:S04]  /*c7d0*/  STL.64 [R1+0xc8], R26 ;  /* 0x0000c81a01007387 */ /* 0x000fe80000100a00 */
[----:B------:R-:W0:Y:S04]  /*c7e0*/  LDSM.16.M88.4 R24, [R29+0x9800] ;  /* 0x009800001d18783b */ /* 0x000e280000000200 */
[----:B0-----:R-:W-:Y:S04]  /*c7f0*/  STL.64 [R1+0xb0], R24 ;  /* 0x0000b01801007387 */ /* 0x001fe80000100a00 */
[----:B------:R-:W-:Y:S04]  /*c800*/  STL.64 [R1+0xb8], R26 ;  /* 0x0000b81a01007387 */ /* 0x000fe80000100a00 */
[----:B------:R-:W0:Y:S04]  /*c810*/  LDSM.16.M88.4 R24, [R29+0x9c00] ;  /* 0x009c00001d18783b */ /* 0x000e280000000200 */
[----:B------:R-:W-:Y:S04]  /*c820*/  STL.64 [R1+0xd8], R10 ;  /* 0x0000d80a01007387 */ /* 0x000fe80000100a00 */
[----:B0-----:R0:W-:Y:S04]  /*c830*/  STL.64 [R1+0xa0], R24 ;  /* 0x0000a01801007387 */ /* 0x0011e80000100a00 */
[----:B------:R1:W-:Y:S04]  /*c840*/  STL.64 [R1+0xa8], R26 ;  /* 0x0000a81a01007387 */ /* 0x0003e80000100a00 */
[----:B0-----:R-:W3:Y:S04]  /*c850*/  LDL.LU.64 R24, [R1+0x370] ;  /* 0x0003700001187983 */ /* 0x001ee80000300a00 */
[----:B-1----:R-:W3:Y:S04]  /*c860*/  LDL.LU.64 R26, [R1+0x378] ;  /* 0x00037800011a7983 */ /* 0x002ee80000300a00 */
        /* <DEDUP_REMOVED lines=9> */
[----:B--2---:R-:W-:Y:S02]  /*c900*/  HMMA.16816.F32 R4, R4, R8, R12 ;  /* 0x000000080404723c */ /* 0x004fe4000000180c */
[----:B------:R-:W2:Y:S04]  /*c910*/  LDL.LU.64 R14, [R1+0x1f80] ;  /* 0x001f8000010e7983 */ /* 0x000ea80000300a00 */
[----:B------:R-:W2:Y:S11]  /*c920*/  LDL.LU.64 R12, [R1+0x1f78] ;  /* 0x001f7800010c7983 */ /* 0x000eb60000300a00 */
[----:B------:R-:W-:Y:S06]  /*c930*/  @!UPT UIADD3 URZ, URZ, URZ, URZ ;  /* 0x0000003f3f3ff290 */ /* 0x000fec000fffe03f */
[----:B------:R-:W-:Y:S04]  /*c940*/  STL.64 [R1+0x2d0], R4 ;  /* 0x0002d00401007387 */ /* 0x000fe80000100a00 */
[----:B------:R0:W-:Y:S04]  /*c950*/  STL.64 [R1+0x2d8], R6 ;  /* 0x0002d80601007387 */ /* 0x0001e80000100a00 */
[----:B0-----:R-:W2:Y:S04]  /*c960*/  LDL.LU.64 R6, [R1+0x1f70] ;  /* 0x001f700001067983 */ /* 0x001ea80000300a00 */
[----:B------:R-:W2:Y:S01]  /*c970*/  LDL.LU.64 R4, [R1+0x1f68] ;  /* 0x001f680001047983 */ /* 0x000ea20000300a00 */
[----:B------:R-:W-:-:S02]  /*c980*/  IMAD.MOV.U32 R2, RZ, RZ, R8 ;  /* 0x000000ffff027224 */ /* 0x000fc400078e0008 */
[----:B------:R-:W-:Y:S01]  /*c990*/  IMAD.MOV.U32 R0, RZ, RZ, R9 ;  /* 0x000000ffff007224 */ /* 0x000fe200078e0009 */
[----:B--2---:R-:W-:Y:S11]  /*c9a0*/  HMMA.16816.F32 R12, R4, R8, R12 ;  /* 0x00000008040c723c */ /* 0x004ff6000000180c */
[----:B------:R-:W-:Y:S11]  /*c9b0*/  @!UPT UIADD3 URZ, URZ, URZ, URZ ;  /* 0x0000003f3f3ff290 */ /* 0x000ff6000fffe03f */
[----:B------:R-:W-:Y:S01]  /*c9c0*/  @!UPT UIADD3 URZ, URZ, URZ, URZ ;  /* 0x0000003f3f3ff290 */ /* 0x000fe2000fffe03f */
[----:B------:R-:W-:Y:S04]  /*c9d0*/  STL.64 [R1+0x4a0], R12 ;  /* 0x0004a00c01007387 */ /* 0x000fe80000100a00 */
[----:B------:R0:W-:Y:S04]  /*c9e0*/  STL.64 [R1+0x4a8], R14 ;  /* 0x0004a80e01007387 */ /* 0x0001e80000100a00 */
[----:B0-----:R-:W2:Y:S04]  /*c9f0*/  LDL.LU.64 R14, [R1+0x1f60] ;  /* 0x001f6000010e7983 */ /* 0x001ea80000300a00 */
[----:B------:R-:W2:Y:S04]  /*ca00*/  LDL.LU.64 R12, [R1+0x1f58] ;  /* 0x001f5800010c7983 */ /* 0x000ea80000300a00 */
[----:B------:R-:W3:Y:S04]  /*ca10*/  LDL.LU.64 R10, [R1+0x1f50] ;  /* 0x001f5000010a7983 */ /* 0x000ee80000300a00 */
[----:B------:R-:W3:Y:S04]  /*ca20*/  LDL.LU.64 R8, [R1+0x1f48] ;  /* 0x001f480001087983 */ /* 0x000ee80000300a00 */
[----:B------:R0:W-:Y:S04]  /*ca30*/  STL.64 [R1+0x1ef0], R6 ;  /* 0x001ef00601007387 */ /* 0x0001e80000100a00 */
[----:B------:R1:W-:Y:S04]  /*ca40*/  STL.64 [R1+0x1ee8], R4 ;  /* 0x001ee80401007387 */ /* 0x0003e80000100a00 */
[----:B0-----:R-:W4:Y:S04]  /*ca50*/  LDL.64 R6, [R1+0x8] ;  /* 0x0000080001067983 */ /* 0x001f280000100a00 */
[----:B-1----:R-:W2:Y:S04]  /*ca60*/  LDL.64 R4, [R1] ;  /* 0x0000000001047983 */ /* 0x002ea80000100a00 */
[----:B----4-:R0:W-:Y:S04]  /*ca70*/  STL.64 [R1+0x1f10], R6 ;  /* 0x001f100601007387 */ /* 0x0101e80000100a00 */
[----:B--2---:R1:W-:Y:S04]  /*ca80*/  STL.64 [R1+0x1f08], R4 ;  /* 0x001f080401007387 */ /* 0x0043e80000100a00 */
[----:B0-----:R-:W2:Y:S04]  /*ca90*/  LDL.64 R6, [R1+0x18] ;  /* 0x0000180001067983 */ /* 0x001ea80000100a00 */
[----:B-1----:R-:W4:Y:S04]  /*caa0*/  LDL.64 R4, [R1+0x10] ;  /* 0x0000100001047983 */ /* 0x002f280000100a00 */
[----:B--2---:R-:W-:Y:S04]  /*cab0*/  STL.64 [R1+0x1f20], R6 ;  /* 0x001f200601007387 */ /* 0x004fe80000100a00 */
[----:B----4-:R0:W-:Y:S02]  /*cac0*/  STL.64 [R1+0x1f18], R4 ;  /* 0x001f180401007387 */ /* 0x0101e40000100a00 */
[----:B0-----:R-:W-:-:S02]  /*cad0*/  IMAD.MOV.U32 R4, RZ, RZ, R2 ;  /* 0x000000ffff047224 */ /* 0x001fc400078e0002 */
[----:B------:R-:W-:-:S07]  /*cae0*/  IMAD.MOV.U32 R5, RZ, RZ, R0 ;  /* 0x000000ffff057224 */ /* 0x000fce00078e0000 */
[-C--:B---3--:R-:W-:Y:S11]  /*caf0*/  HMMA.16816.F32 R24, R8, R4.reuse, R24 ;  /* 0x000000040818723c */ /* 0x088ff60000001818 */
[----:B------:R-:W-:Y:S11]  /*cb00*/  @!UPT UIADD3 URZ, URZ, URZ, URZ ;  /* 0x0000003f3f3ff290 */ /* 0x000ff6000fffe03f */
[----:B------:R-:W-:Y:S01]  /*cb10*/  @!UPT UIADD3 URZ, URZ, URZ, URZ ;  /* 0x0000003f3f3ff290 */ /* 0x000fe2000fffe03f */
[----:B------:R0:W-:Y:S04]  /*cb20*/  STL.64 [R1+0x420], R24 ;  /* 0x0004201801007387 */ /* 0x0001e80000100a00 */
[----:B------:R1:W-:Y:S04]  /*cb30*/  STL.64 [R1+0x428], R26 ;  /* 0x0004281a01007387 */ /* 0x0003e80000100a00 */
[----:B0-----:R-:W2:Y:S04]  /*cb40*/  LDL.LU.64 R24, [R1+0x210] ;  /* 0x0002100001187983 */ /* 0x001ea80000300a00 */
[----:B-1----:R-:W2:Y:S04]  /*cb50*/  LDL.LU.64 R26, [R1+0x218] ;  /* 0x00021800011a7983 */ /* 0x002ea80000300a00 */
[----:B------:R-:W-:Y:S04]  /*cb60*/  STL [R1+0x1ed0], R11 ;  /* 0x001ed00b01007387 */ /* 0x000fe80000100800 */
[----:B------:R-:W-:Y:S04]  /*cb70*/  STL [R1+0x1f00], R10 ;  /* 0x001f000a01007387 */ /* 0x000fe80000100800 */
[----:B------:R0:W-:Y:S04]  /*cb80*/  STL.64 [R1+0x1ef8], R8 ;  /* 0x001ef80801007387 */ /* 0x0001e80000100a00 */
[----:B0-----:R-:W3:Y:S04]  /*cb90*/  LDL.LU.64 R8, [R1+0x2b0] ;  /* 0x0002b00001087983 */ /* 0x001ee80000300a00 */
[----:B------:R-:W3:Y:S02]  /*cba0*/  LDL.LU.64 R10, [R1+0x2b8] ;  /* 0x0002b800010a7983 */ /* 0x000ee40000300a00 */
[-C--:B---3--:R-:W-:Y:S11]  /*cbb0*/  HMMA.16816.F32 R8, R12, R4.reuse, R8 ;  /* 0x000000040c08723c */ /* 0x088ff60000001808 */
[----:B------:R-:W-:Y:S11]  /*cbc0*/  @!UPT UIADD3 URZ, URZ, URZ, URZ ;  /* 0x0000003f3f3ff290 */ /* 0x000ff6000fffe03f */
[----:B------:R-:W-:Y:S01]  /*cbd0*/  @!UPT UIADD3 URZ, URZ, URZ, URZ ;  /* 0x0000003f3f3ff290 */ /* 0x000fe2000fffe03f */
[----:B------:R0:W-:Y:S04]  /*cbe0*/  STL.64 [R1+0x600], R8 ;  /* 0x0006000801007387 */ /* 0x0001e80000100a00 */
[----:B------:R1:W-:Y:S04]  /*cbf0*/  STL.64 [R1+0x608], R10 ;  /* 0x0006080a01007387 */ /* 0x0003e80000100a00 */
[----:B0-----:R-:W3:Y:S04]  /*cc00*/  LDL.LU.64 R8, [R1+0x940] ;  /* 0x0009400001087983 */ /* 0x001ee80000300a00 */
[----:B-1----:R-:W4:Y:S04]  /*cc10*/  LDL.LU.64 R10, [R1+0x948] ;  /* 0x00094800010a7983 */ /* 0x002f280000300a00 */
[----:B----4-:R-:W-:Y:S04]  /*cc20*/  STL.64 [R1+0x1f30], R10 ;  /* 0x001f300a01007387 */ /* 0x010fe80000100a00 */
[----:B---3--:R0:W-:Y:S04]  /*cc30*/  STL.64 [R1+0x1f28], R8 ;  /* 0x001f280801007387 */ /* 0x0081e80000100a00 */
[----:B0-----:R-:W3:Y:S04]  /*cc40*/  LDL.LU.64 R8, [R1+0x180] ;  /* 0x0001800001087983 */ /* 0x001ee80000300a00 */
[----:B------:R-:W3:Y:S04]  /*cc50*/  LDL.LU.64 R10, [R1+0x188] ;  /* 0x00018800010a7983 */ /* 0x000ee80000300a00 */
[----:B------:R-:W-:Y:S04]  /*cc60*/  STL.64 [R1+0x1ee0], R14 ;  /* 0x001ee00e01007387 */ /* 0x000fe80000100a00 */
[----:B------:R0:W-:Y:S04]  /*cc70*/  STL.64 [R1+0x1ed8], R12 ;  /* 0x001ed80c01007387 */ /* 0x0001e80000100a00 */
[----:B0-----:R-:W4:Y:S04]  /*cc80*/  LDL.LU.64 R12, [R1+0x260] ;  /* 0x00026000010c7983 */ /* 0x001f280000300a00 */
[----:B------:R-:W4:Y:S01]  /*cc90*/  LDL.LU.64 R14, [R1+0x268] ;  /* 0x00026800010e7983 */ /* 0x000f220000300a00 */
[-C--:B--2---:R-:W-:Y:S08]  /*cca0*/  HMMA.16816.F32 R24, R20, R4.reuse, R24 ;  /* 0x000000041418723c */ /* 0x084ff00000001818 */
[-C--:B----4-:R-:W-:Y:S11]  /*ccb0*/  HMMA.16816.F32 R12, R16, R4.reuse, R12 ;  /* 0x00000004100c723c */ /* 0x090ff6000000180c */
[----:B------:R-:W-:Y:S11]  /*ccc0*/  @!UPT UIADD3 URZ, URZ, URZ, URZ ;  /* 0x0000003f3f3ff290 */ /* 0x000ff6000fffe03f */
[----:B------:R-:W-:Y:S01]  /*ccd0*/  @!UPT UIADD3 URZ, URZ, URZ, URZ ;  /* 0x0000003f3f3ff290 */ /* 0x000fe2000fffe03f */
[----:B------:R0:W-:Y:S04]  /*cce0*/  STL.64 [R1+0x580], R12 ;  /* 0x0005800c01007387 */ /* 0x0001e80000100a00 */
[----:B------:R1:W-:Y:S04]  /*ccf0*/  STL.64 [R1+0x588], R14 ;  /* 0x0005880e01007387 */ /* 0x0003e80000100a00 */
[----:B0-----:R-:W2:Y:S04]  /*cd00*/  LDL.LU.64 R12, [R1+0x490] ;  /* 0x00049000010c7983 */ /* 0x001ea80000300a00 */
[----:B-1----:R-:W2:Y:S04]  /*cd10*/  LDL.LU.64 R14, [R1+0x498] ;  /* 0x00049800010e7983 */ /* 0x002ea80000300a00 */
[----:B------:R-:W-:Y:S04]  /*cd20*/  STL.64 [R1+0x1ec8], R18 ;  /* 0x001ec81201007387 */ /* 0x000fe80000100a00 */
[----:B------:R0:W-:Y:S04]  /*cd30*/  STL.64 [R1+0x1ec0], R16 ;  /* 0x001ec01001007387 */ /* 0x0001e80000100a00 */
[----:B0-----:R-:W4:Y:S04]  /*cd40*/  LDL.LU.64 R16, [R1+0xc0] ;  /* 0x0000c00001107983 */ /* 0x001f280000300a00 */
[----:B------:R-:W-:Y:S04]  /*cd50*/  STL.64 [R1+0x720], R24 ;  /* 0x0007201801007387 */ /* 0x000fe80000100a00 */
[----:B------:R0:W-:Y:S04]  /*cd60*/  STL.64 [R1+0x728], R26 ;  /* 0x0007281a01007387 */ /* 0x0001e80000100a00 */
[----:B0-----:R-:W3:Y:S04]  /*cd70*/  LDL.LU.64 R26, [R1+0x1f40] ;  /* 0x001f4000011a7983 */ /* 0x001ee80000300a00 */
[----:B------:R-:W3:Y:S02]  /*cd80*/  LDL.LU.64 R24, [R1+0x1f38] ;  /* 0x001f380001187983 */ /* 0x000ee40000300a00 */
[----:B---3--:R-:W-:Y:S02]  /*cd90*/  HMMA.16816.F32 R4, R24, R4, R8 ;  /* 0x000000041804723c */ /* 0x008fe40000001808 */
[----:B------:R-:W3:Y:S04]  /*cda0*/  LDL.LU.64 R10, [R1+0x1f30] ;  /* 0x001f3000010a7983 */ /* 0x000ee80000300a00 */
[----:B------:R-:W3:Y:S11]  /*cdb0*/  LDL.LU.64 R8, [R1+0x1f28] ;  /* 0x001f280001087983 */ /* 0x000ef60000300a00 */
[----:B------:R-:W-:Y:S06]  /*cdc0*/  @!UPT UIADD3 URZ, URZ, URZ, URZ ;  /* 0x0000003f3f3ff290 */ /* 0x000fec000fffe03f */
[----:B------:R-:W-:Y:S04]  /*cdd0*/  STL.64 [R1+0x830], R4 ;  /* 0x0008300401007387 */ /* 0x000fe80000100a00 */
[----:B------:R0:W-:Y:S04]  /*cde0*/  STL.64 [R1+0x838], R6 ;  /* 0x0008380601007387 */ /* 0x0001e80000100a00 */
[----:B0-----:R-:W2:Y:S04]  /*cdf0*/  LDL.LU.64 R6, [R1+0x1f20] ;  /* 0x001f200001067983 */ /* 0x001ea80000300a00 */
[----:B------:R-:W4:Y:S04]  /*ce00*/  LDL.LU.64 R4, [R1+0x1f18] ;  /* 0x001f180001047983 */ /* 0x000f280000300a00 */
[----:B------:R-:W-:Y:S04]  /*ce10*/  STL.64 [R1+0x1eb8], R26 ;  /* 0x001eb81a01007387 */ /* 0x000fe80000100a00 */
[----:B------:R0:W-:Y:S04]  /*ce20*/  STL.64 [R1+0x1eb0], R24 ;  /* 0x001eb01801007387 */ /* 0x0001e80000100a00 */
[----:B0-----:R-:W4:Y:S04]  /*ce30*/  LDL.LU.64 R24, [R1+0xbf0] ;  /* 0x000bf00001187983 */ /* 0x001f280000300a00 */
[----:B------:R-:W4:Y:S01]  /*ce40*/  LDL.LU.64 R26, [R1+0xbf8] ;  /* 0x000bf800011a7983 */ /* 0x000f220000300a00 */
[----:B--2---:R-:W-:Y:S01]  /*ce50*/  IMAD.MOV.U32 R3, RZ, RZ, R7 ;  /* 0x000000ffff037224 */ /* 0x004fe200078e0007 */
[----:B----4-:R-:W-:Y:S11]  /*ce60*/  HMMA.16816.F32 R24, R4, R16, R24 ;  /* 0x000000100418723c */ /* 0x010ff60000001818 */
[----:B------:R-:W-:Y:S11]  /*ce70*/  @!UPT UIADD3 URZ, URZ, URZ, URZ ;  /* 0x0000003f3f3ff290 */ /* 0x000ff6000fffe03f */
[----:B------:R-:W-:Y:S01]  /*ce80*/  @!UPT UIADD3 URZ, URZ, URZ, URZ ;  /* 0x0000003f3f3ff290 */ /* 0x000fe2000fffe03f */
[----:B------:R0:W-:Y:S04]  /*ce90*/  STL.64 [R1+0x370], R24 ;  /* 0x0003701801007387 */ /* 0x0001e80000100a00 */
[----:B------:R1:W-:Y:S01]  /*cea0*/  STL.64 [R1+0x378], R26 ;  /* 0x0003781a01007387 */ /* 0x0003e20000100a00 */
[----:B0-----:R-:W-:Y:S02]  /*ceb0*/  IMAD.MOV.U32 R24, RZ, RZ, R6 ;  /* 0x000000ffff187224 */ /* 0x001fe400078e0006 */
[----:B------:R-:W-:Y:S01]  /*cec0*/  IMAD.MOV.U32 R25, RZ, RZ, R5 ;  /* 0x000000ffff197224 */ /* 0x000fe200078e0005 */
[----:B------:R-:W3:Y:S01]  /*ced0*/  LDL.LU.64 R6, [R1+0x1f10] ;  /* 0x001f100001067983 */ /* 0x000ee20000300a00 */
[----:B-1----:R-:W-:-:S03]  /*cee0*/  IMAD.MOV.U32 R26, RZ, RZ, R4 ;  /* 0x000000ffff1a7224 */ /* 0x002fc600078e0004 */
[----:B------:R-:W3:Y:S02]  /*cef0*/  LDL.LU.64 R4, [R1+0x1f08] ;  /* 0x001f080001047983 */ /* 0x000ee40000300a00 */
[----:B---3--:R-:W-:Y:S01]  /*cf00*/  HMMA.16816.F32 R8, R4, R16, R8 ;  /* 0x000000100408723c */ /* 0x008fe20000001808 */
[----:B------:R-:W-:Y:S02]  /*cf10*/  IMAD.MOV.U32 R28, RZ, RZ, R6 ;  /* 0x000000ffff1c7224 */ /* 0x000fe400078e0006 */
[----:B------:R-:W-:Y:S02]  /*cf20*/  IMAD.MOV.U32 R27, RZ, RZ, R7 ;  /* 0x000000ffff1b7224 */ /* 0x000fe400078e0007 */
[----:B------:R-:W-:Y:S11]  /*cf30*/  IMAD.MOV.U32 R29, RZ, RZ, R5 ;  /* 0x000000ffff1d7224 */ /* 0x000ff600078e0005 */
[----:B------:R-:W-:Y:S07]  /*cf40*/  @!UPT UIADD3 URZ, URZ, URZ, URZ ;  /* 0x0000003f3f3ff290 */ /* 0x000fee000fffe03f */
[----:B------:R-:W-:Y:S04]  /*cf50*/  STL.64 [R1+0x2c0], R8 ;  /* 0x0002c00801007387 */ /* 0x000fe80000100a00 */
[----:B------:R0:W-:Y:S04]  /*cf60*/  STL.64 [R1+0x2c8], R10 ;  /* 0x0002c80a01007387 */ /* 0x0001e80000100a00 */
[----:B0-----:R-:W2:Y:S01]  /*cf70*/  LDL.LU R10, [R1+0x1f00] ;  /* 0x001f0000010a7983 */ /* 0x001ea20000300800 */
[----:B------:R-:W-:-:S03]  /*cf80*/  IMAD.MOV.U32 R11, RZ, RZ, R4 ;  /* 0x000000ffff0b7224 */ /* 0x000fc600078e0004 */
[----:B------:R-:W2:Y:S04]  /*cf90*/  LDL.LU.64 R8, [R1+0x1ef8] ;  /* 0x001ef80001087983 */ /* 0x000ea80000300a00 */
[----:B------:R-:W3:Y:S04]  /*cfa0*/  LDL.LU.64 R6, [R1+0x1ef0] ;  /* 0x001ef00001067983 */ /* 0x000ee80000300a00 */
[----:B------:R-:W3:Y:S01]  /*cfb0*/  LDL.LU.64 R4, [R1+0x1ee8] ;  /* 0x001ee80001047983 */ /* 0x000ee20000300a00 */
        /* <DEDUP_REMOVED lines=11> */
[----:B------:R-:W-:Y:S04]  /*d070*/  STL.64 [R1+0x1e58], R6 ;  /* 0x001e580601007387 */ /* 0x000fe80000100a00 */
[----:B------:R0:W-:Y:S02]  /*d080*/  STL.64 [R1+0x1e50], R4 ;  /* 0x001e500401007387 */ /* 0x0001e40000100a00 */
[----:B0-----:R-:W-:-:S02]  /*d090*/  IMAD.MOV.U32 R4, RZ, RZ, R11 ;  /* 0x000000ffff047224 */ /* 0x001fc400078e000b */
[----:B------:R-:W2:Y:S01]  /*d0a0*/  LDL.LU R11, [R1+0x1ed0] ;  /* 0x001ed000010b7983 */ /* 0x000ea20000300800 */
[----:B------:R-:W-:Y:S02]  /*d0b0*/  IMAD.MOV.U32 R6, RZ, RZ, R28 ;  /* 0x000000ffff067224 */ /* 0x000fe400078e001c */
[----:B------:R-:W-:Y:S02]  /*d0c0*/  IMAD.MOV.U32 R7, RZ, RZ, R27 ;  /* 0x000000ffff077224 */ /* 0x000fe400078e001b */
[----:B------:R-:W-:-:S03]  /*d0d0*/  IMAD.MOV.U32 R5, RZ, RZ, R29 ;  /* 0x000000ffff057224 */ /* 0x000fc600078e001d */
[----:B------:R0:W-:Y:S04]  /*d0e0*/  STL.64 [R1+0x1e78], R6 ;  /* 0x001e780601007387 */ /* 0x0001e80000100a00 */
[----:B------:R1:W-:Y:S01]  /*d0f0*/  STL.64 [R1+0x1e70], R4 ;  /* 0x001e700401007387 */ /* 0x0003e20000100a00 */
[----:B0-----:R-:W-:Y:S02]  /*d100*/  IMAD.MOV.U32 R6, RZ, RZ, R24 ;  /* 0x000000ffff067224 */ /* 0x001fe400078e0018 */
[----:B------:R-:W-:Y:S02]  /*d110*/  IMAD.MOV.U32 R7, RZ, RZ, R3 ;  /* 0x000000ffff077224 */ /* 0x000fe400078e0003 */
[----:B-1----:R-:W-:Y:S02]  /*d120*/  IMAD.MOV.U32 R4, RZ, RZ, R26 ;  /* 0x000000ffff047224 */ /* 0x002fe400078e001a */
[----:B------:R-:W-:Y:S01]  /*d130*/  IMAD.MOV.U32 R5, RZ, RZ, R25 ;  /* 0x000000ffff057224 */ /* 0x000fe200078e0019 */
[----:B------:R-:W-:Y:S04]  /*d140*/  STL.64 [R1+0x1e98], R6 ;  /* 0x001e980601007387 */ /* 0x000fe80000100a00 */
[----:B------:R0:W-:Y:S02]  /*d150*/  STL.64 [R1+0x1e90], R4 ;  /* 0x001e900401007387 */ /* 0x0001e40000100a00 */
[----:B0-----:R-:W-:-:S02]  /*d160*/  IMAD.MOV.U32 R4, RZ, RZ, R2 ;  /* 0x000000ffff047224 */ /* 0x001fc400078e0002 */
[----:B------:R-:W-:-:S07]  /*d170*/  IMAD.MOV.U32 R5, RZ, RZ, R0 ;  /* 0x000000ffff057224 */ /* 0x000fce00078e0000 */
[-C--:B--2---:R-:W-:Y:S01]  /*d180*/  HMMA.16816.F32 R24, R8, R4.reuse, R16 ;  /* 0x000000040818723c */ /* 0x084fe20000001810 */
[----:B------:R-:W3:Y:S04]  /*d190*/  LDL.LU.64 R16, [R1+0x340] ;  /* 0x0003400001107983 */ /* 0x000ee80000300a00 */
[----:B------:R-:W3:Y:S11]  /*d1a0*/  LDL.LU.64 R18, [R1+0x348] ;  /* 0x0003480001127983 */ /* 0x000ef60000300a00 */
[----:B------:R-:W-:Y:S07]  /*d1b0*/  @!UPT UIADD3 URZ, URZ, URZ, URZ ;  /* 0x0000003f3f3ff290 */ /* 0x000fee000fffe03f */
[----:B------:R0:W-:Y:S04]  /*d1c0*/  STL.64 [R1+0x410], R24 ;  /* 0x0004101801007387 */ /* 0x0001e80000100a00 */
[----:B------:R1:W-:Y:S04]  /*d1d0*/  STL.64 [R1+0x418], R26 ;  /* 0x0004181a01007387 */ /* 0x0003e80000100a00 */
[----:B0-----:R-:W2:Y:S04]  /*d1e0*/  LDL.LU.64 R24, [R1+0x230] ;  /* 0x0002300001187983 */ /* 0x001ea80000300a00 */
[----:B-1----:R-:W2:Y:S04]  /*d1f0*/  LDL.LU.64 R26, [R1+0x238] ;  /* 0x00023800011a7983 */ /* 0x002ea80000300a00 */
[----:B------:R-:W-:Y:S04]  /*d200*/  STL.64 [R1+0x1e48], R10 ;  /* 0x001e480a01007387 */ /* 0x000fe80000100a00 */
[----:B------:R0:W-:Y:S04]  /*d210*/  STL.64 [R1+0x1e40], R8 ;  /* 0x001e400801007387 */ /* 0x0001e80000100a00 */
[----:B0-----:R-:W4:Y:S04]  /*d220*/  LDL.LU.64 R8, [R1+0x480] ;  /* 0x0004800001087983 */ /* 0x001f280000300a00 */
[----:B------:R-:W2:Y:S04]  /*d230*/  LDL.LU.64 R10, [R1+0x488] ;  /* 0x00048800010a7983 */ /* 0x000ea80000300a00 */
[----:B--2---:R-:W-:Y:S04]  /*d240*/  STL.64 [R1+0x1e68], R10 ;  /* 0x001e680a01007387 */ /* 0x004fe80000100a00 */
[----:B----4-:R0:W-:Y:S04]  /*d250*/  STL.64 [R1+0x1e60], R8 ;  /* 0x001e600801007387 */ /* 0x0101e80000100a00 */
[----:B0-----:R-:W2:Y:S04]  /*d260*/  LDL.LU.64 R8, [R1+0x960] ;  /* 0x0009600001087983 */ /* 0x001ea80000300a00 */
[----:B------:R-:W4:Y:S01]  /*d270*/  LDL.LU.64 R10, [R1+0x968] ;  /* 0x00096800010a7983 */ /* 0x000f220000300a00 */
[-C--:B---3--:R-:W-:Y:S03]  /*d280*/  HMMA.16816.F32 R16, R12, R4.reuse, R16 ;  /* 0x000000040c10723c */ /* 0x088fe60000001810 */
[----:B----4-:R-:W-:Y:S04]  /*d290*/  STL.64 [R1+0x1e88], R10 ;  /* 0x001e880a01007387 */ /* 0x010fe80000100a00 */
        /* <DEDUP_REMOVED lines=13> */
[----:B0-----:R-:W3:Y:S04]  /*d370*/  LDL.LU.64 R12, [R1+0x290] ;  /* 0x00029000010c7983 */ /* 0x001ee80000300a00 */
[----:B------:R-:W3:Y:S01]  /*d380*/  LDL.LU.64 R14, [R1+0x298] ;  /* 0x00029800010e7983 */ /* 0x000ee20000300a00 */
[-C--:B------:R-:W-:Y:S08]  /*d390*/  HMMA.16816.F32 R24, R20, R4.reuse, R24 ;  /* 0x000000041418723c */ /* 0x080ff00000001818 */
[-C--:B---3--:R-:W-:Y:S11]  /*d3a0*/  HMMA.16816.F32 R12, R16, R4.reuse, R12 ;  /* 0x00000004100c723c */ /* 0x088ff6000000180c */
[----:B------:R-:W-:Y:S11]  /*d3b0*/  @!UPT UIADD3 URZ, URZ, URZ, URZ ;  /* 0x0000003f3f3ff290 */ /* 0x000ff6000fffe03f */
[----:B------:R-:W-:Y:S01]  /*d3c0*/  @!UPT UIADD3 URZ, URZ, URZ, URZ ;  /* 0x0000003f3f3ff290 */ /* 0x000fe2000fffe03f */
[----:B------:R0:W-:Y:S04]  /*d3d0*/  STL.64 [R1+0x570], R12 ;  /* 0x0005700c01007387 */ /* 0x0001e80000100a00 */
[----:B------:R1:W-:Y:S04]  /*d3e0*/  STL.64 [R1+0x578], R14 ;  /* 0x0005780e01007387 */ /* 0x0003e80000100a00 */
[----:B0-----:R-:W3:Y:S04]  /*d3f0*/  LDL.LU.64 R12, [R1+0x400] ;  /* 0x00040000010c7983 */ /* 0x001ee80000300a00 */
[----:B-1----:R-:W3:Y:S04]  /*d400*/  LDL.LU.64 R14, [R1+0x408] ;  /* 0x00040800010e7983 */ /* 0x002ee80000300a00 */
[----:B------:R-:W-:Y:S04]  /*d410*/  STL.64 [R1+0x1e28], R18 ;  /* 0x001e281201007387 */ /* 0x000fe80000100a00 */
[----:B------:R0:W-:Y:S04]  /*d420*/  STL.64 [R1+0x1e20], R16 ;  /* 0x001e201001007387 */ /* 0x0001e80000100a00 */
[----:B0-----:R-:W4:Y:S04]  /*d430*/  LDL.LU.64 R16, [R1+0xb0] ;  /* 0x0000b00001107983 */ /* 0x001f280000300a00 */
[----:B------:R-:W-:Y:S04]  /*d440*/  STL.64 [R1+0x710], R24 ;  /* 0x0007101801007387 */ /* 0x000fe80000100a00 */
[----:B------:R0:W-:Y:S04]  /*d450*/  STL.64 [R1+0x718], R26 ;  /* 0x0007181a01007387 */ /* 0x0001e80000100a00 */
[----:B0-----:R-:W2:Y:S04]  /*d460*/  LDL.LU.64 R26, [R1+0x1eb8] ;  /* 0x001eb800011a7983 */ /* 0x001ea80000300a00 */
[----:B------:R-:W2:Y:S02]  /*d470*/  LDL.LU.64 R24, [R1+0x1eb0] ;  /* 0x001eb00001187983 */ /* 0x000ea40000300a00 */
[----:B--2---:R-:W-:Y:S02]  /*d480*/  HMMA.16816.F32 R4, R24, R4, R8 ;  /* 0x000000041804723c */ /* 0x004fe40000001808 */
[----:B------:R-:W4:Y:S04]  /*d490*/  LDL.LU.64 R10, [R1+0x1ea8] ;  /* 0x001ea800010a7983 */ /* 0x000f280000300a00 */
[----:B------:R-:W4:Y:S11]  /*d4a0*/  LDL.LU.64 R8, [R1+0x1ea0] ;  /* 0x001ea00001087983 */ /* 0x000f360000300a00 */
[----:B------:R-:W-:Y:S06]  /*d4b0*/  @!UPT UIADD3 URZ, URZ, URZ, URZ ;  /* 0x0000003f3f3ff290 */ /* 0x000fec000fffe03f */
[----:B------:R-:W-:Y:S04]  /*d4c0*/  STL.64 [R1+0x820], R4 ;  /* 0x0008200401007387 */ /* 0x000fe80000100a00 */
[----:B------:R0:W-:Y:S04]  /*d4d0*/  STL.64 [R1+0x828], R6 ;  /* 0x0008280601007387 */ /* 0x0001e80000100a00 */
[----:B0-----:R-:W4:Y:S04]  /*d4e0*/  LDL.LU.64 R6, [R1+0x1e98] ;  /* 0x001e980001067983 */ /* 0x001f280000300a00 */
[----:B------:R-:W4:Y:S02]  /*d4f0*/  LDL.LU.64 R4, [R1+0x1e90] ;  /* 0x001e900001047983 */ /* 0x000f240000300a00 */
[-C--:B----4-:R-:W-:Y:S02]  /*d500*/  HMMA.16816.F32 R4, R4, R16.reuse, R8 ;  /* 0x000000100404723c */ /* 0x090fe40000001808 */
[----:B------:R-:W2:Y:S04]  /*d510*/  LDL.LU.64 R10, [R1+0x1e88] ;  /* 0x001e8800010a7983 */ /* 0x000ea80000300a00 */
[----:B------:R-:W2:Y:S11]  /*d520*/  LDL.LU.64 R8, [R1+0x1e80] ;  /* 0x001e800001087983 */ /* 0x000eb60000300a00 */
[----:B------:R-:W-:Y:S06]  /*d530*/  @!UPT UIADD3 URZ, URZ, URZ, URZ ;  /* 0x0000003f3f3ff290 */ /* 0x000fec000fffe03f */
        /* <DEDUP_REMOVED lines=19> */
[----:B------:R0:W-:Y:S04]  /*d670*/  STL.64 [R1+0x1dd8], R6 ;  /* 0x001dd80601007387 */ /* 0x0001e80000100a00 */
[----:B------:R1:W-:Y:S04]  /*d680*/  STL.64 [R1+0x1dd0], R4 ;  /* 0x001dd00401007387 */ /* 0x0003e80000100a00 */
[----:B0-----:R-:W2:Y:S04]  /*d690*/  LDL.64 R6, [R1+0x8] ;  /* 0x0000080001067983 */ /* 0x001ea80000100a00 */
[----:B-1----:R-:W4:Y:S01]  /*d6a0*/  LDL.64 R4, [R1] ;  /* 0x0000000001047983 */ /* 0x002f220000100a00 */
[----:B---3--:R-:W-:Y:S03]  /*d6b0*/  HMMA.16816.F32 R12, R8, R16, R12 ;  /* 0x00000010080c723c */ /* 0x008fe6000000180c */
[----:B--2---:R-:W-:Y:S04]  /*d6c0*/  STL.64 [R1+0x1df8], R6 ;  /* 0x001df80601007387 */ /* 0x004fe80000100a00 */
[----:B----4-:R0:W-:Y:S04]  /*d6d0*/  STL.64 [R1+0x1df0], R4 ;  /* 0x001df00401007387 */ /* 0x0101e80000100a00 */
[----:B0-----:R-:W2:Y:S04]  /*d6e0*/  LDL.LU.64 R4, [R1+0x350] ;  /* 0x0003500001047983 */ /* 0x001ea80000300a00 */
[----:B------:R-:W2:Y:S08]  /*d6f0*/  LDL.LU.64 R6, [R1+0x358] ;  /* 0x0003580001067983 */ /* 0x000eb00000300a00 */
[----:B------:R-:W-:Y:S04]  /*d700*/  STL.64 [R1+0x400], R12 ;  /* 0x0004000c01007387 */ /* 0x000fe80000100a00 */
[----:B------:R0:W-:Y:S04]  /*d710*/  STL.64 [R1+0x408], R14 ;  /* 0x0004080e01007387 */ /* 0x0001e80000100a00 */
[----:B0-----:R-:W2:Y:S04]  /*d720*/  LDL.LU.64 R14, [R1+0x1e38] ;  /* 0x001e3800010e7983 */ /* 0x001ea80000300a00 */
[----:B------:R-:W2:Y:S04]  /*d730*/  LDL.LU.64 R12, [R1+0x1e30] ;  /* 0x001e3000010c7983 */ /* 0x000ea80000300a00 */
[----:B------:R-:W-:Y:S01]  /*d740*/  STL.64 [R1+0x1dc8], R10 ;  /* 0x001dc80a01007387 */ /* 0x000fe20000100a00 */
[----:B------:R-:W-:-:S03]  /*d750*/  IMAD.MOV.U32 R2, RZ, RZ, R16 ;  /* 0x000000ffff027224 */ /* 0x000fc600078e0010 */
[----:B------:R0:W-:Y:S01]  /*d760*/  STL.64 [R1+0x1dc0], R8 ;  /* 0x001dc00801007387 */ /* 0x0001e20000100a00 */
[----:B------:R-:W-:Y:S01]  /*d770*/  IMAD.MOV.U32 R0, RZ, RZ, R17 ;  /* 0x000000ffff007224 */ /* 0x000fe200078e0011 */
[----:B--2---:R-:W-:Y:S11]  /*d780*/  HMMA.16816.F32 R4, R12, R16, R4 ;  /* 0x000000100c04723c */ /* 0x004ff60000001804 */
[----:B------:R-:W-:Y:S11]  /*d790*/  @!UPT UIADD3 URZ, URZ, URZ, URZ ;  /* 0x0000003f3f3ff290 */ /* 0x000ff6000fffe03f */
[----:B------:R-:W-:Y:S01]  /*d7a0*/  @!UPT UIADD3 URZ, URZ, URZ, URZ ;  /* 0x0000003f3f3ff290 */ /* 0x000fe2000fffe03f */
[----:B------:R1:W-:Y:S04]  /*d7b0*/  STL.64 [R1+0x5e0], R4 ;  /* 0x0005e00401007387 */ /* 0x0003e80000100a00 */
[----:B------:R2:W-:Y:S04]  /*d7c0*/  STL.64 [R1+0x5e8], R6 ;  /* 0x0005e80601007387 */ /* 0x0005e80000100a00 */
[----:B------:R-:W3:Y:S04]  /*d7d0*/  LDL.LU.64 R18, [R1+0x1e28] ;  /* 0x001e280001127983 */ /* 0x000ee80000300a00 */
[----:B------:R-:W4:Y:S04]  /*d7e0*/  LDL.LU.64 R16, [R1+0x1e20] ;  /* 0x001e200001107983 */ /* 0x000f280000300a00 */
[----:B0-----:R-:W3:Y:S04]  /*d7f0*/  LDL.LU.64 R8, [R1+0x250] ;  /* 0x0002500001087983 */ /* 0x001ee80000300a00 */
[----:B------:R-:W3:Y:S04]  /*d800*/  LDL.LU.64 R10, [R1+0x258] ;  /* 0x00025800010a7983 */ /* 0x000ee80000300a00 */
[----:B-1----:R-:W3:Y:S04]  /*d810*/  LDL.LU.64 R4, [R1+0xbd0] ;  /* 0x000bd00001047983 */ /* 0x002ee80000300a00 */
[----:B--2---:R-:W2:Y:S04]  /*d820*/  LDL.LU.64 R6, [R1+0xbd8] ;  /* 0x000bd80001067983 */ /* 0x004ea80000300a00 */
[----:B--2---:R-:W-:Y:S04]  /*d830*/  STL.64 [R1+0x1e08], R6 ;  /* 0x001e080601007387 */ /* 0x004fe80000100a00 */
[----:B---3--:R-:W-:Y:S04]  /*d840*/  STL.64 [R1+0x1e00], R4 ;  /* 0x001e000401007387 */ /* 0x008fe80000100a00 */
[----:B------:R-:W-:Y:S04]  /*d850*/  STL [R1+0x1dbc], R15 ;  /* 0x001dbc0f01007387 */ /* 0x000fe80000100800 */
[----:B------:R-:W-:Y:S04]  /*d860*/  STL [R1+0x1de8], R14 ;  /* 0x001de80e01007387 */ /* 0x000fe80000100800 */
[----:B------:R0:W-:Y:S04]  /*d870*/  STL.64 [R1+0x1de0], R12 ;  /* 0x001de00c01007387 */ /* 0x0001e80000100a00 */
[----:B0-----:R-:W2:Y:S04]  /*d880*/  LDL.LU.64 R12, [R1+0x310] ;  /* 0x00031000010c7983 */ /* 0x001ea80000300a00 */
[----:B------:R-:W2:Y:S01]  /*d890*/  LDL.LU.64 R14, [R1+0x318] ;  /* 0x00031800010e7983 */ /* 0x000ea20000300a00 */
[----:B------:R-:W-:-:S02]  /*d8a0*/  IMAD.MOV.U32 R4, RZ, RZ, R2 ;  /* 0x000000ffff047224 */ /* 0x000fc400078e0002 */
[----:B------:R-:W-:Y:S01]  /*d8b0*/  IMAD.MOV.U32 R5, RZ, RZ, R0 ;  /* 0x000000ffff057224 */ /* 0x000fe200078e0000 */
[----:B------:R-:W-:Y:S04]  /*d8c0*/  STL.64 [R1+0x1e18], R18 ;  /* 0x001e181201007387 */ /* 0x000fe80000100a00 */
[----:B----4-:R0:W-:Y:S02]  /*d8d0*/  STL.64 [R1+0x1e10], R16 ;  /* 0x001e101001007387 */ /* 0x0101e40000100a00 */
[-C--:B--2---:R-:W-:Y:S11]  /*d8e0*/  HMMA.16816.F32 R12, R16, R4.reuse, R12 ;  /* 0x00000004100c723c */ /* 0x084ff6000000180c */
[----:B------:R-:W-:Y:S11]  /*d8f0*/  @!UPT UIADD3 URZ, URZ, URZ, URZ ;  /* 0x0000003f3f3ff290 */ /* 0x000ff6000fffe03f */
[----:B------:R-:W-:Y:S01]  /*d900*/  @!UPT UIADD3 URZ, URZ, URZ, URZ ;  /* 0x0000003f3f3ff290 */ /* 0x000fe2000fffe03f */
[----:B------:R1:W-:Y:S04]  /*d910*/  STL.64 [R1+0x560], R12 ;  /* 0x0005600c01007387 */ /* 0x0003e80000100a00 */
[----:B------:R2:W-:Y:S04]  /*d920*/  STL.64 [R1+0x568], R14 ;  /* 0x0005680e01007387 */ /* 0x0005e80000100a00 */
[----:B0-----:R-:W3:Y:S04]  /*d930*/  LDL.LU.64 R16, [R1+0x1d0] ;  /* 0x0001d00001107983 */ /* 0x001ee80000300a00 */
[----:B------:R-:W3:Y:S01]  /*d940*/  LDL.LU.64 R18, [R1+0x1d8] ;  /* 0x0001d80001127983 */ /* 0x000ee20000300a00 */
[-C--:B------:R-:W-:Y:S03]  /*d950*/  HMMA.16816.F32 R8, R20, R4.reuse, R8 ;  /* 0x000000041408723c */ /* 0x080fe60000001808 */
[----:B-1----:R-:W4:Y:S04]  /*d960*/  LDL.LU.64 R12, [R1+0x970] ;  /* 0x00097000010c7983 */ /* 0x002f280000300a00 */
[----:B--2---:R-:W4:Y:S11]  /*d970*/  LDL.LU.64 R14, [R1+0x978] ;  /* 0x00097800010e7983 */ /* 0x004f360000300a00 */
[----:B------:R-:W-:Y:S05]  /*d980*/  @!UPT UIADD3 URZ, URZ, URZ, URZ ;  /* 0x0000003f3f3ff290 */ /* 0x000fea000fffe03f */
[----:B------:R0:W-:Y:S04]  /*d990*/  STL.64 [R1+0x700], R8 ;  /* 0x0007000801007387 */ /* 0x0001e80000100a00 */
[----:B------:R1:W-:Y:S04]  /*d9a0*/  STL.64 [R1+0x708], R10 ;  /* 0x0007080a01007387 */ /* 0x0003e80000100a00 */
[----:B0-----:R-:W2:Y:S04]  /*d9b0*/  LDL.LU.64 R8, [R1+0x470] ;  /* 0x0004700001087983 */ /* 0x001ea80000300a00 */
[----:B-1----:R-:W2:Y:S04]  /*d9c0*/  LDL.LU.64 R10, [R1+0x478] ;  /* 0x00047800010a7983 */ /* 0x002ea80000300a00 */
[----:B------:R-:W-:Y:S04]  /*d9d0*/  STL.64 [R1+0x1db0], R22 ;  /* 0x001db01601007387 */ /* 0x000fe80000100a00 */
[----:B------:R0:W-:Y:S04]  /*d9e0*/  STL.64 [R1+0x1da8], R20 ;  /* 0x001da81401007387 */ /* 0x0001e80000100a00 */
[----:B0-----:R-:W2:Y:S01]  /*d9f0*/  LDL.LU.64 R20, [R1+0xa0] ;  /* 0x0000a00001147983 */ /* 0x001ea20000300a00 */
[----:B---3--:R-:W-:Y:S03]  /*da00*/  HMMA.16816.F32 R4, R24, R4, R16 ;  /* 0x000000041804723c */ /* 0x008fe60000001810 */
[----:B------:R-:W3:Y:S04]  /*da10*/  LDL.LU.64 R18, [R1+0x1e18] ;  /* 0x001e180001127983 */ /* 0x000ee80000300a00 */
[----:B------:R-:W3:Y:S11]  /*da20*/  LDL.LU.64 R16, [R1+0x1e10] ;  /* 0x001e100001107983 */ /* 0x000ef60000300a00 */
[----:B------:R-:W-:Y:S05]  /*da30*/  @!UPT UIADD3 URZ, URZ, URZ, URZ ;  /* 0x0000003f3f3ff290 */ /* 0x000fea000fffe03f */
[----:B------:R-:W-:Y:S04]  /*da40*/  STL.64 [R1+0x810], R4 ;  /* 0x0008100401007387 */ /* 0x000fe80000100a00 */
[----:B------:R0:W-:Y:S04]  /*da50*/  STL.64 [R1+0x818], R6 ;  /* 0x0008180601007387 */ /* 0x0001e80000100a00 */
[----:B0-----:R-:W2:Y:S04]  /*da60*/  LDL.LU.64 R6, [R1+0x1e08] ;  /* 0x001e080001067983 */ /* 0x001ea80000300a00 */
[----:B------:R-:W2:Y:S04]  /*da70*/  LDL.LU.64 R4, [R1+0x1e00] ;  /* 0x001e000001047983 */ /* 0x000ea80000300a00 */
[----:B------:R0:W-:Y:S04]  /*da80*/  STL.64 [R1+0x1da0], R26 ;  /* 0x001da01a01007387 */ /* 0x0001e80000100a00 */
[----:B------:R1:W-:Y:S04]  /*da90*/  STL.64 [R1+0x1d98], R24 ;  /* 0x001d981801007387 */ /* 0x0003e80000100a00 */
[----:B0-----:R-:W2:Y:S04]  /*daa0*/  LDL.64 R26, [R1+0x18] ;  /* 0x00001800011a7983 */ /* 0x001ea80000100a00 */
[----:B-1----:R-:W2:Y:S02]  /*dab0*/  LDL.64 R24, [R1+0x10] ;  /* 0x0000100001187983 */ /* 0x002ea40000100a00 */
[----:B--2---:R-:W-:Y:S11]  /*dac0*/  HMMA.16816.F32 R4, R24, R20, R4 ;  /* 0x000000141804723c */ /* 0x004ff60000001804 */
[----:B------:R-:W-:Y:S11]  /*dad0*/  @!UPT UIADD3 URZ, URZ, URZ, URZ ;  /* 0x0000003f3f3ff290 */ /* 0x000ff6000fffe03f */
[----:B------:R-:W-:Y:S01]  /*dae0*/  @!UPT UIADD3 URZ, URZ, URZ, URZ ;  /* 0x0000003f3f3ff290 */ /* 0x000fe2000fffe03f */
[----:B------:R-:W-:Y:S04]  /*daf0*/  STL.64 [R1+0x350], R4 ;  /* 0x0003500401007387 */ /* 0x000fe80000100a00 */
[----:B------:R0:W-:Y:S04]  /*db00*/  STL.64 [R1+0x358], R6 ;  /* 0x0003580601007387 */ /* 0x0001e80000100a00 */
[----:B0-----:R-:W4:Y:S04]  /*db10*/  LDL.LU.64 R6, [R1+0x1df8] ;  /* 0x001df80001067983 */ /* 0x001f280000300a00 */
[----:B------:R-:W4:Y:S01]  /*db20*/  LDL.LU.64 R4, [R1+0x1df0] ;  /* 0x001df00001047983 */ /* 0x000f220000300a00 */
[----:B------:R-:W-:-:S02]  /*db30*/  IMAD.MOV.U32 R28, RZ, RZ, R24 ;  /* 0x000000ffff1c7224 */ /* 0x000fc400078e0018 */
[----:B------:R-:W-:Y:S02]  /*db40*/  IMAD.MOV.U32 R3, RZ, RZ, R25 ;  /* 0x000000ffff037224 */ /* 0x000fe400078e0019 */
[----:B------:R-:W-:Y:S01]  /*db50*/  IMAD.MOV.U32 R2, RZ, RZ, R26 ;  /* 0x000000ffff027224 */ /* 0x000fe200078e001a */
[----:B------:R-:W2:Y:S01]  /*db60*/  LDL.LU.64 R24, [R1+0x3d0] ;  /* 0x0003d00001187983 */ /* 0x000ea20000300a00 */
[----:B------:R-:W-:-:S03]  /*db70*/  IMAD.MOV.U32 R0, RZ, RZ, R27 ;  /* 0x000000ffff007224 */ /* 0x000fc600078e001b */
[----:B------:R-:W2:Y:S01]  /*db80*/  LDL.LU.64 R26, [R1+0x3d8] ;  /* 0x0003d800011a7983 */ /* 0x000ea20000300a00 */
[----:B----4-:R-:W-:Y:S01]  /*db90*/  HMMA.16816.F32 R12, R4, R20, R12 ;  /* 0x00000014040c723c */ /* 0x010fe2000000180c */
        /* <DEDUP_REMOVED lines=9> */
[----:B------:R-:W4:Y:S04]  /*dc30*/  LDL.LU.64 R6, [R1+0x1dd8] ;  /* 0x001dd80001067983 */ /* 0x000f280000300a00 */
[----:B------:R-:W4:Y:S02]  /*dc40*/  LDL.LU.64 R4, [R1+0x1dd0] ;  /* 0x001dd00001047983 */ /* 0x000f240000300a00 */
[----:B----4-:R-:W-:Y:S11]  /*dc50*/  HMMA.16816.F32 R8, R4, R20, R8 ;  /* 0x000000140408723c */ /* 0x010ff60000001808 */
[----:B------:R-:W-:Y:S11]  /*dc60*/  @!UPT UIADD3 URZ, URZ, URZ, URZ ;  /* 0x0000003f3f3ff290 */ /* 0x000ff6000fffe03f */
[----:B------:R-:W-:Y:S01]  /*dc70*/  @!UPT UIADD3 URZ, URZ, URZ, URZ ;  /* 0x0000003f3f3ff290 */ /* 0x000fe2000fffe03f */
[----:B------:R-:W-:Y:S04]  /*dc80*/  STL.64 [R1+0x470], R8 ;  /* 0x0004700801007387 */ /* 0x000fe80000100a00 */
[----:B------:R0:W-:Y:S04]  /*dc90*/  STL.64 [R1+0x478], R10 ;  /* 0x0004780a01007387 */ /* 0x0001e80000100a00 */
[----:B0-----:R-:W4:Y:S04]  /*dca0*/  LDL.LU.64 R10, [R1+0x1dc8] ;  /* 0x001dc800010a7983 */ /* 0x001f280000300a00 */
[----:B------:R-:W2:Y:S04]  /*dcb0*/  LDL.LU.64 R8, [R1+0x1dc0] ;  /* 0x001dc00001087983 */ /* 0x000ea80000300a00 */
[----:B------:R0:W-:Y:S04]  /*dcc0*/  STL.64 [R1+0x1d60], R6 ;  /* 0x001d600601007387 */ /* 0x0001e80000100a00 */
[----:B------:R1:W-:Y:S01]  /*dcd0*/  STL.64 [R1+0x1d58], R4 ;  /* 0x001d580401007387 */ /* 0x0003e20000100a00 */
[----:B0-----:R-:W-:-:S02]  /*dce0*/  IMAD.MOV.U32 R6, RZ, RZ, R23 ;  /* 0x000000ffff067224 */ /* 0x001fc400078e0017 */
[----:B------:R-:W-:Y:S02]  /*dcf0*/  IMAD.MOV.U32 R7, RZ, RZ, R22 ;  /* 0x000000ffff077224 */ /* 0x000fe400078e0016 */
[----:B-1----:R-:W-:Y:S02]  /*dd00*/  IMAD.MOV.U32 R4, RZ, RZ, R15 ;  /* 0x000000ffff047224 */ /* 0x002fe400078e000f */
[----:B------:R-:W-:Y:S01]  /*dd10*/  IMAD.MOV.U32 R5, RZ, RZ, R29 ;  /* 0x000000ffff057224 */ /* 0x000fe200078e001d */
[----:B------:R-:W3:Y:S04]  /*dd20*/  LDL.LU R15, [R1+0x1dbc] ;  /* 0x001dbc00010f7983 */ /* 0x000ee80000300800 */
[----:B------:R-:W3:Y:S04]  /*dd30*/  LDL.LU R29, [R1+0x1db8] ;  /* 0x001db800011d7983 */ /* 0x000ee80000300800 */
[----:B------:R-:W-:Y:S04]  /*dd40*/  STL.64 [R1+0x1d80], R6 ;  /* 0x001d800601007387 */ /* 0x000fe80000100a00 */
[----:B------:R0:W-:Y:S04]  /*dd50*/  STL.64 [R1+0x1d78], R4 ;  /* 0x001d780401007387 */ /* 0x0001e80000100a00 */
[----:B0-----:R-:W3:Y:S04]  /*dd60*/  LDL.LU.64 R4, [R1+0x3f0] ;  /* 0x0003f00001047983 */ /* 0x001ee80000300a00 */
[----:B------:R-:W3:Y:S04]  /*dd70*/  LDL.LU.64 R6, [R1+0x3f8] ;  /* 0x0003f80001067983 */ /* 0x000ee80000300a00 */
[----:B----4-:R-:W-:Y:S04]  /*dd80*/  STL.64 [R1+0x1d50], R10 ;  /* 0x001d500a01007387 */ /* 0x010fe80000100a00 */
[----:B--2---:R-:W-:Y:S01]  /*dd90*/  STL.64 [R1+0x1d48], R8 ;  /* 0x001d480801007387 */ /* 0x004fe20000100a00 */
[-C--:B---3--:R-:W-:Y:S11]  /*dda0*/  HMMA.16816.F32 R4, R8, R20.reuse, R4 ;  /* 0x000000140804723c */ /* 0x088ff60000001804 */
[----:B------:R-:W-:Y:S11]  /*ddb0*/  @!UPT UIADD3 URZ, URZ, URZ, URZ ;  /* 0x0000003f3f3ff290 */ /* 0x000ff6000fffe03f */
[----:B------:R-:W-:Y:S01]  /*ddc0*/  @!UPT UIADD3 URZ, URZ, URZ, URZ ;  /* 0x0000003f3f3ff290 */ /* 0x000fe2000fffe03f */
[----:B------:R-:W-:Y:S04]  /*ddd0*/  STL.64 [R1+0x3f0], R4 ;  /* 0x0003f00401007387 */ /* 0x000fe80000100a00 */
[----:B------:R0:W-:Y:S02]  /*dde0*/  STL.64 [R1+0x3f8], R6 ;  /* 0x0003f80601007387 */ /* 0x0001e40000100a00 */
[----:B0-----:R-:W-:Y:S01]  /*ddf0*/  HMMA.16816.F32 R4, R12, R20, R24 ;  /* 0x000000140c04723c */ /* 0x001fe20000001818 */
[----:B------:R-:W-:Y:S02]  /*de00*/  IMAD.MOV.U32 R9, RZ, RZ, R20 ;  /* 0x000000ffff097224 */ /* 0x000fe400078e0014 */
[----:B------:R-:W-:Y:S11]  /*de10*/  IMAD.MOV.U32 R8, RZ, RZ, R21 ;  /* 0x000000ffff087224 */ /* 0x000ff600078e0015 */
[----:B------:R-:W-:Y:S09]  /*de20*/  @!UPT UIADD3 URZ, URZ, URZ, URZ ;  /* 0x0000003f3f3ff290 */ /* 0x000ff2000fffe03f */
[----:B------:R0:W-:Y:S04]  /*de30*/  STL.64 [R1+0x5d0], R4 ;  /* 0x0005d00401007387 */ /* 0x0001e80000100a00 */
[----:B------:R1:W-:Y:S04]  /*de40*/  STL.64 [R1+0x5d8], R6 ;  /* 0x0005d80601007387 */ /* 0x0003e80000100a00 */
[----:B------:R-:W2:Y:S04]  /*de50*/  LDL.LU.64 R20, [R1+0x330] ;  /* 0x0003300001147983 */ /* 0x000ea80000300a00 */
[----:B------:R-:W2:Y:S04]  /*de60*/  LDL.LU.64 R22, [R1+0x338] ;  /* 0x0003380001167983 */ /* 0x000ea80000300a00 */
[----:B0-----:R-:W3:Y:S04]  /*de70*/  LDL.LU.64 R4, [R1+0xbc0] ;  /* 0x000bc00001047983 */ /* 0x001ee80000300a00 */
[----:B-1----:R-:W4:Y:S04]  /*de80*/  LDL.LU.64 R6, [R1+0xbc8] ;  /* 0x000bc80001067983 */ /* 0x002f280000300a00 */
[----:B----4-:R-:W-:Y:S04]  /*de90*/  STL.64 [R1+0x1d90], R6 ;  /* 0x001d900601007387 */ /* 0x010fe80000100a00 */
[----:B---3--:R0:W-:Y:S04]  /*dea0*/  STL.64 [R1+0x1d88], R4 ;  /* 0x001d880401007387 */ /* 0x0081e80000100a00 */
[----:B------:R-:W3:Y:S04]  /*deb0*/  LDL.LU.64 R24, [R1+0x300] ;  /* 0x0003000001187983 */ /* 0x000ee80000300a00 */
[----:B------:R-:W3:Y:S01]  /*dec0*/  LDL.LU.64 R26, [R1+0x308] ;  /* 0x00030800011a7983 */ /* 0x000ee20000300a00 */
[----:B0-----:R-:W-:-:S02]  /*ded0*/  IMAD.MOV.U32 R4, RZ, RZ, R9 ;  /* 0x000000ffff047224 */ /* 0x001fc400078e0009 */
[----:B------:R-:W-:Y:S02]  /*dee0*/  IMAD.MOV.U32 R5, RZ, RZ, R8 ;  /* 0x000000ffff057224 */ /* 0x000fe400078e0008 */
[----:B------:R-:W4:Y:S04]  /*def0*/  LDL.LU.64 R8, [R1+0x460] ;  /* 0x0004600001087983 */ /* 0x000f280000300a00 */
[----:B------:R-:W3:Y:S01]  /*df00*/  LDL.LU.64 R10, [R1+0x468] ;  /* 0x00046800010a7983 */ /* 0x000ee20000300a00 */
[-C--:B--2---:R-:W-:Y:S03]  /*df10*/  HMMA.16816.F32 R20, R16, R4.reuse, R20 ;  /* 0x000000041014723c */ /* 0x084fe60000001814 */
[----:B---3--:R-:W-:Y:S04]  /*df20*/  STL.64 [R1+0x1d70], R10 ;  /* 0x001d700a01007387 */ /* 0x008fe80000100a00 */
[----:B----4-:R0:W-:Y:S04]  /*df30*/  STL.64 [R1+0x1d68], R8 ;  /* 0x001d680801007387 */ /* 0x0101e80000100a00 */
[----:B0-----:R-:W2:Y:S04]  /*df40*/  LDL.LU.64 R8, [R1+0x980] ;  /* 0x0009800001087983 */ /* 0x001ea80000300a00 */
[----:B------:R-:W2:Y:S04]  /*df50*/  LDL.LU.64 R10, [R1+0x988] ;  /* 0x00098800010a7983 */ /* 0x000ea80000300a00 */
[----:B------:R-:W-:Y:S04]  /*df60*/  STL.64 [R1+0x1d40], R14 ;  /* 0x001d400e01007387 */ /* 0x000fe80000100a00 */
[----:B------:R-:W-:Y:S04]  /*df70*/  STL.64 [R1+0x1d38], R12 ;  /* 0x001d380c01007387 */ /* 0x000fe80000100a00 */
        /* <DEDUP_REMOVED lines=13> */
[----:B0-----:R-:W4:Y:S04]  /*e050*/  LDL.LU.64 R26, [R1+0x1da0] ;  /* 0x001da000011a7983 */ /* 0x001f280000300a00 */
[----:B------:R-:W4:Y:S02]  /*e060*/  LDL.LU.64 R24, [R1+0x1d98] ;  /* 0x001d980001187983 */ /* 0x000f240000300a00 */
[----:B----4-:R-:W-:Y:S02]  /*e070*/  HMMA.16816.F32 R4, R24, R4, R16 ;  /* 0x000000041804723c */ /* 0x010fe40000001810 */
[----:B------:R-:W-:Y:S11]  /*e080*/  LDSM.16.M88.4 R16, [R29+0xa000] ;  /* 0x00a000001d10783b */ /* 0x000ff60000000200 */
[----:B------:R-:W-:Y:S10]  /*e090*/  @!UPT UIADD3 URZ, URZ, URZ, URZ ;  /* 0x0000003f3f3ff290 */ /* 0x000ff4000fffe03f */
[----:B------:R-:W-:Y:S04]  /*e0a0*/  STL.64 [R1+0x840], R4 ;  /* 0x0008400401007387 */ /* 0x000fe80000100a00 */
[----:B------:R-:W-:Y:S04]  /*e0b0*/  STL.64 [R1+0x848], R6 ;  /* 0x0008480601007387 */ /* 0x000fe80000100a00 */
[----:B------:R-:W0:Y:S04]  /*e0c0*/  LDSM.16.M88.4 R4, [R29+0xa400] ;  /* 0x00a400001d04783b */ /* 0x000e280000000200 */
[----:B0-----:R-:W-:Y:S04]  /*e0d0*/  STL.64 [R1+0x80], R4 ;  /* 0x0000800401007387 */ /* 0x001fe80000100a00 */
[----:B------:R-:W-:Y:S04]  /*e0e0*/  STL.64 [R1+0x88], R6 ;  /* 0x0000880601007387 */ /* 0x000fe80000100a00 */
[----:B------:R-:W0:Y:S04]  /*e0f0*/  LDSM.16.M88.4 R4, [R29+0xa800] ;  /* 0x00a800001d04783b */ /* 0x000e280000000200 */
[----:B0-----:R-:W-:Y:S04]  /*e100*/  STL.64 [R1+0x70], R4 ;  /* 0x0000700401007387 */ /* 0x001fe80000100a00 */
[----:B------:R-:W-:Y:S04]  /*e110*/  STL.64 [R1+0x78], R6 ;  /* 0x0000780601007387 */ /* 0x000fe80000100a00 */
[----:B------:R-:W0:Y:S04]  /*e120*/  LDSM.16.M88.4 R4, [R29+0xac00] ;  /* 0x00ac00001d04783b */ /* 0x000e280000000200 */
[----:B0-----:R-:W-:Y:S04]  /*e130*/  STL.64 [R1+0x60], R4 ;  /* 0x0000600401007387 */ /* 0x001fe80000100a00 */
[----:B------:R0:W-:Y:S04]  /*e140*/  STL.64 [R1+0x68], R6 ;  /* 0x0000680601007387 */ /* 0x0001e80000100a00 */
[----:B0-----:R-:W3:Y:S04]  /*e150*/  LDL.LU.64 R6, [R1+0x1d90] ;  /* 0x001d900001067983 */ /* 0x001ee80000300a00 */
[----:B------:R-:W3:Y:S01]  /*e160*/  LDL.LU.64 R4, [R1+0x1d88] ;  /* 0x001d880001047983 */ /* 0x000ee20000300a00 */
[----:B------:R-:W-:-:S02]  /*e170*/  IMAD.MOV.U32 R12, RZ, RZ, R28 ;  /* 0x000000ffff0c7224 */ /* 0x000fc400078e001c */
[----:B------:R-:W-:Y:S02]  /*e180*/  IMAD.MOV.U32 R13, RZ, RZ, R3 ;  /* 0x000000ffff0d7224 */ /* 0x000fe400078e0003 */
[----:B------:R-:W-:Y:S02]  /*e190*/  IMAD.MOV.U32 R14, RZ, RZ, R2 ;  /* 0x000000ffff0e7224 */ /* 0x000fe400078e0002 */
[----:B------:R-:W-:Y:S01]  /*e1a0*/  IMAD.MOV.U32 R15, RZ, RZ, R0 ;  /* 0x000000ffff0f7224 */ /* 0x000fe200078e0000 */
[----:B------:R-:W-:Y:S04]  /*e1b0*/  STL.64 [R1+0x98], R18 ;  /* 0x0000981201007387 */ /* 0x000fe80000100a00 */
[----:B------:R-:W-:Y:S02]  /*e1c0*/  STL [R1+0x1b80], R29 ;  /* 0x001b801d01007387 */ /* 0x000fe40000100800 */
[-C--:B---3--:R-:W-:Y:S02]  /*e1d0*/  HMMA.16816.F32 R12, R12, R16.reuse, R4 ;  /* 0x000000100c0c723c */ /* 0x088fe40000001804 */
[----:B------:R-:W2:Y:S04]  /*e1e0*/  LDL.LU.64 R6, [R1+0x1d80] ;  /* 0x001d800001067983 */ /* 0x000ea80000300a00 */
[----:B------:R-:W2:Y:S11]  /*e1f0*/  LDL.LU.64 R4, [R1+0x1d78] ;  /* 0x001d780001047983 */ /* 0x000eb60000300a00 */
[----:B------:R-:W-:Y:S06]  /*e200*/  @!UPT UIADD3 URZ, URZ, URZ, URZ ;  /* 0x0000003f3f3ff290 */ /* 0x000fec000fffe03f */
[----:B------:R0:W-:Y:S04]  /*e210*/  STL.64 [R1+0x340], R12 ;  /* 0x0003400c01007387 */ /* 0x0001e80000100a00 */
[----:B------:R1:W-:Y:S04]  /*e220*/  STL.64 [R1+0x348], R14 ;  /* 0x0003480e01007387 */ /* 0x0003e80000100a00 */
[----:B0-----:R-:W3:Y:S04]  /*e230*/  LDL.LU.64 R12, [R1+0x3e0] ;  /* 0x0003e000010c7983 */ /* 0x001ee80000300a00 */
[----:B-1----:R-:W3:Y:S01]  /*e240*/  LDL.LU.64 R14, [R1+0x3e8] ;  /* 0x0003e800010e7983 */ /* 0x002ee20000300a00 */
[----:B--2---:R-:W-:Y:S03]  /*e250*/  HMMA.16816.F32 R4, R4, R16, R8 ;  /* 0x000000100404723c */ /* 0x004fe60000001808 */
[----:B------:R-:W2:Y:S04]  /*e260*/  LDL.LU.64 R10, [R1+0x1d70] ;  /* 0x001d7000010a7983 */ /* 0x000ea80000300a00 */
[----:B------:R-:W2:Y:S11]  /*e270*/  LDL.LU.64 R8, [R1+0x1d68] ;  /* 0x001d680001087983 */ /* 0x000eb60000300a00 */
[----:B------:R-:W-:Y:S05]  /*e280*/  @!UPT UIADD3 URZ, URZ, URZ, URZ ;  /* 0x0000003f3f3ff290 */ /* 0x000fea000fffe03f */
        /* <DEDUP_REMOVED lines=38> */
[-C--:B--2---:R-:W-:Y:S11]  /*e4f0*/  HMMA.16816.F32 R16, R12, R4.reuse, R16 ;  /* 0x000000040c10723c */ /* 0x084ff60000001810 */
[----:B------:R-:W-:Y:S11]  /*e500*/  @!UPT UIADD3 URZ, URZ, URZ, URZ ;  /* 0x0000003f3f3ff290 */ /* 0x000ff6000fffe03f */
[----:B------:R-:W-:Y:S01]  /*e510*/  @!UPT UIADD3 URZ, URZ, URZ, URZ ;  /* 0x0000003f3f3ff290 */ /* 0x000fe2000fffe03f */
[----:B------:R-:W-:Y:S04]  /*e520*/  STL.64 [R1+0x5c0], R16 ;  /* 0x0005c01001007387 */ /* 0x000fe80000100a00 */
[----:B------:R0:W-:Y:S04]  /*e530*/  STL.64 [R1+0x5c8], R18 ;  /* 0x0005c81201007387 */ /* 0x0001e80000100a00 */
[----:B0-----:R-:W2:Y:S04]  /*e540*/  LDL.LU.64 R18, [R1+0x1d30] ;  /* 0x001d300001127983 */ /* 0x001ea80000300a00 */
[----:B------:R-:W4:Y:S04]  /*e550*/  LDL.LU.64 R16, [R1+0x1d28] ;  /* 0x001d280001107983 */ /* 0x000f280000300a00 */
[----:B------:R-:W-:Y:S04]  /*e560*/  STL.64 [R1+0x1cb8], R14 ;  /* 0x001cb80e01007387 */ /* 0x000fe80000100a00 */
[----:B------:R0:W-:Y:S04]  /*e570*/  STL.64 [R1+0x1cb0], R12 ;  /* 0x001cb00c01007387 */ /* 0x0001e80000100a00 */
[----:B0-----:R-:W2:Y:S04]  /*e580*/  LDL.LU.64 R12, [R1+0x3c0] ;  /* 0x0003c000010c7983 */ /* 0x001ea80000300a00 */
[----:B------:R-:W2:Y:S04]  /*e590*/  LDL.LU.64 R14, [R1+0x3c8] ;  /* 0x0003c800010e7983 */ /* 0x000ea80000300a00 */
[----:B----4-:R-:W-:Y:S01]  /*e5a0*/  STL [R1+0x1ca8], R17 ;  /* 0x001ca81101007387 */ /* 0x010fe20000100800 */
[-C--:B--2---:R-:W-:Y:S03]  /*e5b0*/  HMMA.16816.F32 R12, R16, R4.reuse, R12 ;  /* 0x00000004100c723c */ /* 0x084fe6000000180c */
[----:B------:R-:W-:Y:S11]  /*e5c0*/  STL [R1+0x1ca4], R18 ;  /* 0x001ca41201007387 */ /* 0x000ff60000100800 */
[----:B------:R-:W-:Y:S09]  /*e5d0*/  @!UPT UIADD3 URZ, URZ, URZ, URZ ;  /* 0x0000003f3f3ff290 */ /* 0x000ff2000fffe03f */
[----:B------:R-:W-:Y:S04]  /*e5e0*/  STL.64 [R1+0x540], R12 ;  /* 0x0005400c01007387 */ /* 0x000fe80000100a00 */
[----:B------:R-:W-:Y:S04]  /*e5f0*/  STL.64 [R1+0x548], R14 ;  /* 0x0005480e01007387 */ /* 0x000fe80000100a00 */
[----:B------:R-:W-:Y:S04]  /*e600*/  STL [R1+0x1ca0], R19 ;  /* 0x001ca01301007387 */ /* 0x000fe80000100800 */
[----:B------:R0:W-:Y:S04]  /*e610*/  STL [R1+0x1d00], R16 ;  /* 0x001d001001007387 */ /* 0x0001e80000100800 */
[----:B0-----:R-:W2:Y:S04]  /*e620*/  LDL.LU.64 R16, [R1+0xbb0] ;  /* 0x000bb00001107983 */ /* 0x001ea80000300a00 */
[----:B------:R-:W4:Y:S01]  /*e630*/  LDL.LU.64 R18, [R1+0xbb8] ;  /* 0x000bb80001127983 */ /* 0x000f220000300a00 */
[-C--:B---3--:R-:W-:Y:S03]  /*e640*/  HMMA.16816.F32 R12, R20, R4.reuse, R8 ;  /* 0x00000004140c723c */ /* 0x088fe60000001808 */
[----:B----4-:R-:W-:Y:S04]  /*e650*/  STL.64 [R1+0x1d20], R18 ;  /* 0x001d201201007387 */ /* 0x010fe80000100a00 */
[----:B--2---:R0:W-:Y:S04]  /*e660*/  STL.64 [R1+0x1d18], R16 ;  /* 0x001d181001007387 */ /* 0x0041e80000100a00 */
[----:B0-----:R-:W2:Y:S04]  /*e670*/  LDL.LU.64 R16, [R1+0x1f0] ;  /* 0x0001f00001107983 */ /* 0x001ea80000300a00 */
[----:B------:R-:W2:Y:S04]  /*e680*/  LDL.LU.64 R18, [R1+0x1f8] ;  /* 0x0001f80001127983 */ /* 0x000ea80000300a00 */
[----:B------:R-:W3:Y:S04]  /*e690*/  LDL.LU.64 R8, [R1+0x910] ;  /* 0x0009100001087983 */ /* 0x000ee80000300a00 */
[----:B------:R-:W4:Y:S04]  /*e6a0*/  LDL.LU.64 R10, [R1+0x918] ;  /* 0x00091800010a7983 */ /* 0x000f280000300a00 */
[----:B------:R-:W-:Y:S04]  /*e6b0*/  STL.64 [R1+0x6e0], R12 ;  /* 0x0006e00c01007387 */ /* 0x000fe80000100a00 */
[----:B------:R-:W-:Y:S01]  /*e6c0*/  STL.64 [R1+0x6e8], R14 ;  /* 0x0006e80e01007387 */ /* 0x000fe20000100a00 */
[----:B--2---:R-:W-:Y:S03]  /*e6d0*/  HMMA.16816.F32 R4, R24, R4, R16 ;  /* 0x000000041804723c */ /* 0x004fe60000001810 */
[----:B----4-:R-:W-:Y:S04]  /*e6e0*/  STL.64 [R1+0x1ce8], R10 ;  /* 0x001ce80a01007387 */ /* 0x010fe80000100a00 */
[----:B---3--:R0:W-:Y:S04]  /*e6f0*/  STL.64 [R1+0x1ce0], R8 ;  /* 0x001ce00801007387 */ /* 0x0081e80000100a00 */
[----:B0-----:R-:W2:Y:S04]  /*e700*/  LDL.LU.64 R8, [R1+0x9a0] ;  /* 0x0009a00001087983 */ /* 0x001ea80000300a00 */
[----:B------:R-:W2:Y:S04]  /*e710*/  LDL.LU.64 R10, [R1+0x9a8] ;  /* 0x0009a800010a7983 */ /* 0x000ea80000300a00 */
[----:B------:R-:W3:Y:S04]  /*e720*/  LDL.LU.64 R12, [R1+0x8e0] ;  /* 0x0008e000010c7983 */ /* 0x000ee80000300a00 */
[----:B------:R-:W3:Y:S04]  /*e730*/  LDL.LU.64 R14, [R1+0x8e8] ;  /* 0x0008e800010e7983 */ /* 0x000ee80000300a00 */
[----:B------:R-:W-:Y:S04]  /*e740*/  STL.64 [R1+0x1c98], R22 ;  /* 0x001c981601007387 */ /* 0x000fe80000100a00 */
[----:B------:R0:W-:Y:S04]  /*e750*/  STL.64 [R1+0x1c90], R20 ;  /* 0x001c901401007387 */ /* 0x0001e80000100a00 */
[----:B0-----:R-:W4:Y:S04]  /*e760*/  LDL.LU.64 R20, [R1+0x80] ;  /* 0x0000800001147983 */ /* 0x001f280000300a00 */
[----:B------:R-:W4:Y:S04]  /*e770*/  LDL.LU.64 R18, [R1+0x1d20] ;  /* 0x001d200001127983 */ /* 0x000f280000300a00 */
[----:B------:R-:W4:Y:S04]  /*e780*/  LDL.LU.64 R16, [R1+0x1d18] ;  /* 0x001d180001107983 */ /* 0x000f280000300a00 */
[----:B------:R-:W-:Y:S04]  /*e790*/  STL.64 [R1+0x850], R4 ;  /* 0x0008500401007387 */ /* 0x000fe80000100a00 */
[----:B------:R0:W-:Y:S04]  /*e7a0*/  STL.64 [R1+0x858], R6 ;  /* 0x0008580601007387 */ /* 0x0001e80000100a00 */
[----:B0-----:R-:W4:Y:S04]  /*e7b0*/  LDL.LU.64 R6, [R1+0x1d10] ;  /* 0x001d100001067983 */ /* 0x001f280000300a00 */
[----:B------:R-:W4:Y:S02]  /*e7c0*/  LDL.LU.64 R4, [R1+0x1d08] ;  /* 0x001d080001047983 */ /* 0x000f240000300a00 */
[----:B----4-:R-:W-:Y:S01]  /*e7d0*/  HMMA.16816.F32 R16, R4, R20, R16 ;  /* 0x000000140410723c */ /* 0x010fe20000001810 */
[----:B------:R-:W-:Y:S11]  /*e7e0*/  IMAD.MOV.U32 R29, RZ, RZ, R7 ;  /* 0x000000ffff1d7224 */ /* 0x000ff600078e0007 */
[----:B------:R-:W-:Y:S11]  /*e7f0*/  @!UPT UIADD3 URZ, URZ, URZ, URZ ;  /* 0x0000003f3f3ff290 */ /* 0x000ff6000fffe03f */
[----:B------:R0:W-:Y:S04]  /*e800*/  STL.64 [R1+0x330], R16 ;  /* 0x0003301001007387 */ /* 0x0001e80000100a00 */
[----:B------:R1:W-:Y:S04]  /*e810*/  STL.64 [R1+0x338], R18 ;  /* 0x0003381201007387 */ /* 0x0003e80000100a00 */
[----:B0-----:R-:W4:Y:S01]  /*e820*/  LDL.LU R16, [R1+0x1d00] ;  /* 0x001d000001107983 */ /* 0x001f220000300800 */
[----:B------:R-:W-:Y:S02]  /*e830*/  IMAD.MOV.U32 R17, RZ, RZ, R4 ;  /* 0x000000ffff117224 */ /* 0x000fe400078e0004 */
[----:B-1----:R-:W-:-:S02]  /*e840*/  IMAD.MOV.U32 R19, RZ, RZ, R6 ;  /* 0x000000ffff137224 */ /* 0x002fc400078e0006 */
[----:B------:R-:W-:Y:S01]  /*e850*/  IMAD.MOV.U32 R18, RZ, RZ, R5 ;  /* 0x000000ffff127224 */ /* 0x000fe200078e0005 */
[----:B------:R-:W2:Y:S04]  /*e860*/  LDL.LU.64 R6, [R1+0x1cf8] ;  /* 0x001cf80001067983 */ /* 0x000ea80000300a00 */
[----:B------:R-:W2:Y:S02]  /*e870*/  LDL.LU.64 R4, [R1+0x1cf0] ;  /* 0x001cf00001047983 */ /* 0x000ea40000300a00 */
[----:B--2---:R-:W-:Y:S01]  /*e880*/  HMMA.16816.F32 R8, R4, R20, R8 ;  /* 0x000000140408723c */ /* 0x004fe20000001808 */
[----:B------:R-:W-:Y:S02]  /*e890*/  IMAD.MOV.U32 R2, RZ, RZ, R6 ;  /* 0x000000ffff027224 */ /* 0x000fe400078e0006 */
[----:B------:R-:W-:-:S02]  /*e8a0*/  IMAD.MOV.U32 R0, RZ, RZ, R7 ;  /* 0x000000ffff007224 */ /* 0x000fc400078e0007 */
[----:B------:R-:W-:Y:S02]  /*e8b0*/  IMAD.MOV.U32 R28, RZ, RZ, R4 ;  /* 0x000000ffff1c7224 */ /* 0x000fe400078e0004 */
[----:B------:R-:W-:Y:S11]  /*e8c0*/  IMAD.MOV.U32 R3, RZ, RZ, R5 ;  /* 0x000000ffff037224 */ /* 0x000ff600078e0005 */
[----:B------:R-:W-:Y:S05]  /*e8d0*/  @!UPT UIADD3 URZ, URZ, URZ, URZ ;  /* 0x0000003f3f3ff290 */ /* 0x000fea000fffe03f */
[----:B------:R-:W-:Y:S04]  /*e8e0*/  STL.64 [R1+0x280], R8 ;  /* 0x0002800801007387 */ /* 0x000fe80000100a00 */
[----:B------:R0:W-:Y:S04]  /*e8f0*/  STL.64 [R1+0x288], R10 ;  /* 0x0002880a01007387 */ /* 0x0001e80000100a00 */
[----:B0-----:R-:W2:Y:S04]  /*e900*/  LDL.LU.64 R10, [R1+0x1ce8] ;  /* 0x001ce800010a7983 */ /* 0x001ea80000300a00 */
[----:B------:R-:W2:Y:S04]  /*e910*/  LDL.LU.64 R8, [R1+0x1ce0] ;  /* 0x001ce00001087983 */ /* 0x000ea80000300a00 */
[----:B------:R-:W2:Y:S04]  /*e920*/  LDL.LU.64 R6, [R1+0x1cd8] ;  /* 0x001cd80001067983 */ /* 0x000ea80000300a00 */
        /* <DEDUP_REMOVED lines=17> */
[----:B0-----:R-:W2:Y:S04]  /*ea40*/  LDL.LU.64 R14, [R1+0x1cb8] ;  /* 0x001cb800010e7983 */ /* 0x001ea80000300a00 */
[----:B------:R-:W2:Y:S04]  /*ea50*/  LDL.LU.64 R12, [R1+0x1cb0] ;  /* 0x001cb000010c7983 */ /* 0x000ea80000300a00 */
[----:B------:R-:W-:Y:S04]  /*ea60*/  STL.64 [R1+0x1c38], R10 ;  /* 0x001c380a01007387 */ /* 0x000fe80000100a00 */
[----:B------:R0:W-:Y:S02]  /*ea70*/  STL.64 [R1+0x1c30], R8 ;  /* 0x001c300801007387 */ /* 0x0001e40000100a00 */
[----:B0-----:R-:W-:-:S02]  /*ea80*/  IMAD.MOV.U32 R9, RZ, RZ, R20 ;  /* 0x000000ffff097224 */ /* 0x001fc400078e0014 */
[----:B------:R-:W-:Y:S01]  /*ea90*/  IMAD.MOV.U32 R8, RZ, RZ, R21 ;  /* 0x000000ffff087224 */ /* 0x000fe200078e0015 */
[----:B--2---:R-:W-:Y:S11]  /*eaa0*/  HMMA.16816.F32 R4, R12, R20, R4 ;  /* 0x000000140c04723c */ /* 0x004ff60000001804 */
[----:B------:R-:W-:Y:S11]  /*eab0*/  @!UPT UIADD3 URZ, URZ, URZ, URZ ;  /* 0x0000003f3f3ff290 */ /* 0x000ff6000fffe03f */
[----:B------:R-:W-:Y:S01]  /*eac0*/  @!UPT UIADD3 URZ, URZ, URZ, URZ ;  /* 0x0000003f3f3ff290 */ /* 0x000fe2000fffe03f */
[----:B------:R0:W-:Y:S04]  /*ead0*/  STL.64 [R1+0x5b0], R4 ;  /* 0x0005b00401007387 */ /* 0x0001e80000100a00 */
[----:B------:R1:W-:Y:S04]  /*eae0*/  STL.64 [R1+0x5b8], R6 ;  /* 0x0005b80601007387 */ /* 0x0003e80000100a00 */
[----:B------:R-:W4:Y:S04]  /*eaf0*/  LDL.LU.64 R20, [R1+0x440] ;  /* 0x0004400001147983 */ /* 0x000f280000300a00 */
[----:B------:R-:W4:Y:S04]  /*eb00*/  LDL.LU.64 R22, [R1+0x448] ;  /* 0x0004480001167983 */ /* 0x000f280000300a00 */
[----:B0-----:R-:W2:Y:S04]  /*eb10*/  LDL.LU.64 R4, [R1+0x9f0] ;  /* 0x0009f00001047983 */ /* 0x001ea80000300a00 */
[----:B-1----:R-:W3:Y:S04]  /*eb20*/  LDL.LU.64 R6, [R1+0x9f8] ;  /* 0x0009f80001067983 */ /* 0x002ee80000300a00 */
[----:B---3--:R0:W-:Y:S04]  /*eb30*/  STL.64 [R1+0x1c58], R6 ;  /* 0x001c580601007387 */ /* 0x0081e80000100a00 */
[----:B--2---:R1:W-:Y:S01]  /*eb40*/  STL.64 [R1+0x1c50], R4 ;  /* 0x001c500401007387 */ /* 0x0043e20000100a00 */
[----:B0-----:R-:W-:-:S02]  /*eb50*/  IMAD.MOV.U32 R6, RZ, RZ, R19 ;  /* 0x000000ffff067224 */ /* 0x001fc400078e0013 */
[----:B------:R-:W-:Y:S02]  /*eb60*/  IMAD.MOV.U32 R7, RZ, RZ, R29 ;  /* 0x000000ffff077224 */ /* 0x000fe400078e001d */
[----:B-1----:R-:W-:Y:S02]  /*eb70*/  IMAD.MOV.U32 R4, RZ, RZ, R17 ;  /* 0x000000ffff047224 */ /* 0x002fe400078e0011 */
[----:B------:R-:W-:Y:S01]  /*eb80*/  IMAD.MOV.U32 R5, RZ, RZ, R18 ;  /* 0x000000ffff057224 */ /* 0x000fe200078e0012 */
[----:B------:R-:W4:Y:S04]  /*eb90*/  LDL.LU R17, [R1+0x1ca8] ;  /* 0x001ca80001117983 */ /* 0x000f280000300800 */
[----:B------:R-:W4:Y:S04]  /*eba0*/  LDL.LU R18, [R1+0x1ca4] ;  /* 0x001ca40001127983 */ /* 0x000f280000300800 */
[----:B------:R-:W4:Y:S04]  /*ebb0*/  LDL.LU R19, [R1+0x1ca0] ;  /* 0x001ca00001137983 */ /* 0x000f280000300800 */
[----:B------:R-:W-:Y:S04]  /*ebc0*/  STL.64 [R1+0x1c78], R6 ;  /* 0x001c780601007387 */ /* 0x000fe80000100a00 */
[----:B------:R0:W-:Y:S02]  /*ebd0*/  STL.64 [R1+0x1c70], R4 ;  /* 0x001c700401007387 */ /* 0x0001e40000100a00 */
[----:B0-----:R-:W-:-:S02]  /*ebe0*/  IMAD.MOV.U32 R4, RZ, RZ, R9 ;  /* 0x000000ffff047224 */ /* 0x001fc400078e0009 */
[----:B------:R-:W-:Y:S02]  /*ebf0*/  IMAD.MOV.U32 R5, RZ, RZ, R8 ;  /* 0x000000ffff057224 */ /* 0x000fe400078e0008 */
[----:B------:R-:W2:Y:S04]  /*ec00*/  LDL.LU.64 R8, [R1+0x920] ;  /* 0x0009200001087983 */ /* 0x000ea80000300a00 */
[----:B------:R-:W3:Y:S04]  /*ec10*/  LDL.LU.64 R10, [R1+0x928] ;  /* 0x00092800010a7983 */ /* 0x000ee80000300a00 */
[----:B---3--:R-:W-:Y:S04]  /*ec20*/  STL.64 [R1+0x1c68], R10 ;  /* 0x001c680a01007387 */ /* 0x008fe80000100a00 */
[----:B--2---:R0:W-:Y:S04]  /*ec30*/  STL.64 [R1+0x1c60], R8 ;  /* 0x001c600801007387 */ /* 0x0041e80000100a00 */
[----:B0-----:R-:W2:Y:S04]  /*ec40*/  LDL.LU.64 R8, [R1+0xba0] ;  /* 0x000ba00001087983 */ /* 0x001ea80000300a00 */
[----:B------:R-:W3:Y:S01]  /*ec50*/  LDL.LU.64 R10, [R1+0xba8] ;  /* 0x000ba800010a7983 */ /* 0x000ee20000300a00 */
[-C--:B----4-:R-:W-:Y:S03]  /*ec60*/  HMMA.16816.F32 R20, R16, R4.reuse, R20 ;  /* 0x000000041014723c */ /* 0x090fe60000001814 */
        /* <DEDUP_REMOVED lines=11> */
[----:B------:R-:W3:Y:S02]  /*ed20*/  LDL.LU.64 R20, [R1+0x1c90] ;  /* 0x001c900001147983 */ /* 0x000ee40000300a00 */
[-C--:B---3--:R-:W-:Y:S08]  /*ed30*/  HMMA.16816.F32 R12, R20, R4.reuse, R12 ;  /* 0x00000004140c723c */ /* 0x088ff0000000180c */
[----:B--2---:R-:W-:Y:S11]  /*ed40*/  HMMA.16816.F32 R4, R24, R4, R8 ;  /* 0x000000041804723c */ /* 0x004ff60000001808 */
[----:B------:R-:W-:Y:S04]  /*ed50*/  @!UPT UIADD3 URZ, URZ, URZ, URZ ;  /* 0x0000003f3f3ff290 */ /* 0x000fe8000fffe03f */
[----:B------:R0:W-:Y:S04]  /*ed60*/  STL.64 [R1+0x6d0], R12 ;  /* 0x0006d00c01007387 */ /* 0x0001e80000100a00 */
[----:B------:R1:W-:Y:S04]  /*ed70*/  STL.64 [R1+0x6d8], R14 ;  /* 0x0006d80e01007387 */ /* 0x0003e80000100a00 */
[----:B0-----:R-:W2:Y:S04]  /*ed80*/  LDL.LU.64 R12, [R1+0x8f0] ;  /* 0x0008f000010c7983 */ /* 0x001ea80000300a00 */
[----:B-1----:R-:W2:Y:S04]  /*ed90*/  LDL.LU.64 R14, [R1+0x8f8] ;  /* 0x0008f800010e7983 */ /* 0x002ea80000300a00 */
[----:B------:R-:W-:Y:S04]  /*eda0*/  STL.64 [R1+0x1c18], R22 ;  /* 0x001c181601007387 */ /* 0x000fe80000100a00 */
[----:B------:R-:W-:Y:S04]  /*edb0*/  STL.64 [R1+0x1c10], R20 ;  /* 0x001c101401007387 */ /* 0x000fe80000100a00 */
[----:B------:R-:W3:Y:S04]  /*edc0*/  LDL.LU.64 R10, [R1+0x1c88] ;  /* 0x001c8800010a7983 */ /* 0x000ee80000300a00 */
[----:B------:R-:W3:Y:S04]  /*edd0*/  LDL.LU.64 R8, [R1+0x1c80] ;  /* 0x001c800001087983 */ /* 0x000ee80000300a00 */
[----:B------:R-:W-:Y:S04]  /*ede0*/  STL.64 [R1+0x860], R4 ;  /* 0x0008600401007387 */ /* 0x000fe80000100a00 */
[----:B------:R0:W-:Y:S04]  /*edf0*/  STL.64 [R1+0x868], R6 ;  /* 0x0008680601007387 */ /* 0x0001e80000100a00 */
[----:B0-----:R-:W3:Y:S04]  /*ee00*/  LDL.LU.64 R6, [R1+0x1c78] ;  /* 0x001c780001067983 */ /* 0x001ee80000300a00 */
[----:B------:R-:W3:Y:S04]  /*ee10*/  LDL.LU.64 R4, [R1+0x1c70] ;  /* 0x001c700001047983 */ /* 0x000ee80000300a00 */
[----:B------:R-:W-:Y:S04]  /*ee20*/  STL.64 [R1+0x1c08], R26 ;  /* 0x001c081a01007387 */ /* 0x000fe80000100a00 */
[----:B------:R0:W-:Y:S04]  /*ee30*/  STL.64 [R1+0x1c00], R24 ;  /* 0x001c001801007387 */ /* 0x0001e80000100a00 */
[----:B0-----:R-:W3:Y:S02]  /*ee40*/  LDL.LU.64 R24, [R1+0x70] ;  /* 0x0000700001187983 */ /* 0x001ee40000300a00 */
[----:B---3--:R-:W-:Y:S02]  /*ee50*/  HMMA.16816.F32 R4, R4, R24, R8 ;  /* 0x000000180404723c */ /* 0x008fe40000001808 */
[----:B------:R-:W3:Y:S04]  /*ee60*/  LDL.LU.64 R10, [R1+0x1c68] ;  /* 0x001c6800010a7983 */ /* 0x000ee80000300a00 */
[----:B------:R-:W3:Y:S11]  /*ee70*/  LDL.LU.64 R8, [R1+0x1c60] ;  /* 0x001c600001087983 */ /* 0x000ef60000300a00 */
[----:B------:R-:W-:Y:S06]  /*ee80*/  @!UPT UIADD3 URZ, URZ, URZ, URZ ;  /* 0x0000003f3f3ff290 */ /* 0x000fec000fffe03f */
        /* <DEDUP_REMOVED lines=8> */
[-C--:B----4-:R-:W-:Y:S01]  /*ef10*/  HMMA.16816.F32 R20, R20, R24.reuse, R4 ;  /* 0x000000181414723c */ /* 0x090fe20000001804 */
[----:B------:R-:W3:Y:S04]  /*ef20*/  LDL.LU.64 R6, [R1+0x1c48] ;  /* 0x001c480001067983 */ /* 0x000ee80000300a00 */
[----:B------:R-:W3:Y:S11]  /*ef30*/  LDL.LU.64 R4, [R1+0x1c40] ;  /* 0x001c400001047983 */ /* 0x000ef60000300a00 */
[----:B------:R-:W-:Y:S07]  /*ef40*/  @!UPT UIADD3 URZ, URZ, URZ, URZ ;  /* 0x0000003f3f3ff290 */ /* 0x000fee000fffe03f */
[----:B------:R0:W-:Y:S04]  /*ef50*/  STL.64 [R1+0x270], R20 ;  /* 0x0002701401007387 */ /* 0x0001e80000100a00 */
[----:B------:R1:W-:Y:S04]  /*ef60*/  STL.64 [R1+0x278], R22 ;  /* 0x0002781601007387 */ /* 0x0003e80000100a00 */
[----:B0-----:R-:W4:Y:S04]  /*ef70*/  LDL.LU.64 R20, [R1+0x520] ;  /* 0x0005200001147983 */ /* 0x001f280000300a00 */
[----:B-1----:R-:W4:Y:S01]  /*ef80*/  LDL.LU.64 R22, [R1+0x528] ;  /* 0x0005280001167983 */ /* 0x002f220000300a00 */
[----:B---3--:R-:W-:Y:S11]  /*ef90*/  HMMA.16816.F32 R8, R4, R24, R8 ;  /* 0x000000180408723c */ /* 0x008ff60000001808 */
[----:B------:R-:W-:Y:S11]  /*efa0*/  @!UPT UIADD3 URZ, URZ, URZ, URZ ;  /* 0x0000003f3f3ff290 */ /* 0x000ff6000fffe03f */
[----:B------:R-:W-:Y:S01]  /*efb0*/  @!UPT UIADD3 URZ, URZ, URZ, URZ ;  /* 0x0000003f3f3ff290 */ /* 0x000fe2000fffe03f */
[----:B------:R-:W-:Y:S04]  /*efc0*/  STL.64 [R1+0x440], R8 ;  /* 0x0004400801007387 */ /* 0x000fe80000100a00 */
[----:B------:R0:W-:Y:S04]  /*efd0*/  STL.64 [R1+0x448], R10 ;  /* 0x0004480a01007387 */ /* 0x0001e80000100a00 */
[----:B0-----:R-:W2:Y:S04]  /*efe0*/  LDL.LU.64 R10, [R1+0x1c38] ;  /* 0x001c3800010a7983 */ /* 0x001ea80000300a00 */
[----:B------:R-:W2:Y:S01]  /*eff0*/  LDL.LU.64 R8, [R1+0x1c30] ;  /* 0x001c300001087983 */ /* 0x000ea20000300a00 */
[----:B------:R-:W-:-:S02]  /*f000*/  IMAD.MOV.U32 R2, RZ, RZ, R24 ;  /* 0x000000ffff027224 */ /* 0x000fc400078e0018 */
[----:B------:R-:W-:Y:S02]  /*f010*/  IMAD.MOV.U32 R0, RZ, RZ, R25 ;  /* 0x000000ffff007224 */ /* 0x000fe400078e0019 */
[----:B------:R-:W3:Y:S04]  /*f020*/  LDL.LU.64 R24, [R1+0x430] ;  /* 0x0004300001187983 */ /* 0x000ee80000300a00 */
[----:B------:R-:W3:Y:S04]  /*f030*/  LDL.LU.64 R26, [R1+0x438] ;  /* 0x00043800011a7983 */ /* 0x000ee80000300a00 */
        /* <DEDUP_REMOVED lines=13> */
[----:B0-----:R-:W2:Y:S04]  /*f110*/  LDL.LU.64 R8, [R1+0x5a0] ;  /* 0x0005a00001087983 */ /* 0x001ea80000300a00 */
[----:B------:R-:W2:Y:S01]  /*f120*/  LDL.LU.64 R10, [R1+0x5a8] ;  /* 0x0005a800010a7983 */ /* 0x000ea20000300a00 */
[-C--:B----4-:R-:W-:Y:S08]  /*f130*/  HMMA.16816.F32 R20, R16, R4.reuse, R20 ;  /* 0x000000041014723c */ /* 0x090ff00000001814 */
[-C--:B--2---:R-:W-:Y:S11]  /*f140*/  HMMA.16816.F32 R8, R12, R4.reuse, R8 ;  /* 0x000000040c08723c */ /* 0x084ff60000001808 */
        /* <DEDUP_REMOVED lines=17> */
[-C--:B---3--:R-:W-:Y:S11]  /*f260*/  HMMA.16816.F32 R24, R20, R4.reuse, R24 ;  /* 0x000000041418723c */ /* 0x088ff60000001818 */
[----:B------:R-:W-:Y:S11]  /*f270*/  @!UPT UIADD3 URZ, URZ, URZ, URZ ;  /* 0x0000003f3f3ff290 */ /* 0x000ff6000fffe03f */
[----:B------:R-:W-:Y:S01]  /*f280*/  @!UPT UIADD3 URZ, URZ, URZ, URZ ;  /* 0x0000003f3f3ff290 */ /* 0x000fe2000fffe03f */
[----:B------:R-:W-:Y:S04]  /*f290*/  STL.64 [R1+0x6c0], R24 ;  /* 0x0006c01801007387 */ /* 0x000fe80000100a00 */
[----:B------:R0:W-:Y:S04]  /*f2a0*/  STL.64 [R1+0x6c8], R26 ;  /* 0x0006c81a01007387 */ /* 0x0001e80000100a00 */
[----:B0-----:R-:W2:Y:S04]  /*f2b0*/  LDL.LU.64 R26, [R1+0x1c08] ;  /* 0x001c0800011a7983 */ /* 0x001ea80000300a00 */
[----:B------:R-:W2:Y:S04]  /*f2c0*/  LDL.LU.64 R24, [R1+0x1c00] ;  /* 0x001c000001187983 */ /* 0x000ea80000300a00 */
[----:B------:R0:W-:Y:S04]  /*f2d0*/  STL.64 [R1+0x1b90], R22 ;  /* 0x001b901601007387 */ /* 0x0001e80000100a00 */
[----:B------:R1:W-:Y:S04]  /*f2e0*/  STL.64 [R1+0x1b88], R20 ;  /* 0x001b881401007387 */ /* 0x0003e80000100a00 */
[----:B0-----:R-:W3:Y:S04]  /*f2f0*/  LDL.64 R22, [R1+0x8] ;  /* 0x0000080001167983 */ /* 0x001ee80000100a00 */
[----:B-1----:R-:W2:Y:S04]  /*f300*/  LDL.64 R20, [R1] ;  /* 0x0000000001147983 */ /* 0x002ea80000100a00 */
[----:B---3--:R-:W-:Y:S04]  /*f310*/  STL.64 [R1+0x1bf8], R22 ;  /* 0x001bf81601007387 */ /* 0x008fe80000100a00 */
[----:B--2---:R0:W-:Y:S04]  /*f320*/  STL.64 [R1+0x1bf0], R20 ;  /* 0x001bf01401007387 */ /* 0x0041e80000100a00 */
[----:B0-----:R-:W4:Y:S04]  /*f330*/  LDL.LU.64 R20, [R1+0xb90] ;  /* 0x000b900001147983 */ /* 0x001f280000300a00 */
[----:B------:R-:W4:Y:S01]  /*f340*/  LDL.LU.64 R22, [R1+0xb98] ;  /* 0x000b980001167983 */ /* 0x000f220000300a00 */
[----:B------:R-:W-:Y:S03]  /*f350*/  HMMA.16816.F32 R8, R24, R4, R8 ;  /* 0x000000041808723c */ /* 0x000fe60000001808 */
[----:B------:R-:W2:Y:S04]  /*f360*/  LDL.LU.64 R4, [R1+0xa40] ;  /* 0x000a400001047983 */ /* 0x000ea80000300a00 */
[----:B------:R-:W2:Y:S11]  /*f370*/  LDL.LU.64 R6, [R1+0xa48] ;  /* 0x000a480001067983 */ /* 0x000eb60000300a00 */
[----:B------:R-:W-:Y:S05]  /*f380*/  @!UPT UIADD3 URZ, URZ, URZ, URZ ;  /* 0x0000003f3f3ff290 */ /* 0x000fea000fffe03f */
[----:B------:R0:W-:Y:S04]  /*f390*/  STL.64 [R1+0x880], R8 ;  /* 0x0008800801007387 */ /* 0x0001e80000100a00 */
[----:B------:R1:W-:Y:S04]  /*f3a0*/  STL.64 [R1+0x888], R10 ;  /* 0x0008880a01007387 */ /* 0x0003e80000100a00 */
[----:B0-----:R-:W3:Y:S04]  /*f3b0*/  LDL.LU.64 R8, [R1+0x950] ;  /* 0x0009500001087983 */ /* 0x001ee80000300a00 */
[----:B-1----:R-:W3:Y:S04]  /*f3c0*/  LDL.LU.64 R10, [R1+0x958] ;  /* 0x00095800010a7983 */ /* 0x002ee80000300a00 */
[----:B------:R-:W-:Y:S04]  /*f3d0*/  STL [R1+0x1bac], R25 ;  /* 0x001bac1901007387 */ /* 0x000fe80000100800 */
[----:B------:R-:W-:Y:S04]  /*f3e0*/  STL [R1+0x1ba8], R26 ;  /* 0x001ba81a01007387 */ /* 0x000fe80000100800 */
[----:B------:R-:W-:Y:S01]  /*f3f0*/  STL [R1+0x1b84], R27 ;  /* 0x001b841b01007387 */ /* 0x000fe20000100800 */
[----:B------:R-:W-:-:S02]  /*f400*/  IMAD.MOV.U32 R28, RZ, RZ, R16 ;  /* 0x000000ffff1c7224 */ /* 0x000fc400078e0010 */
[----:B------:R-:W-:Y:S02]  /*f410*/  IMAD.MOV.U32 R3, RZ, RZ, R17 ;  /* 0x000000ffff037224 */ /* 0x000fe400078e0011 */
[----:B------:R-:W-:Y:S02]  /*f420*/  IMAD.MOV.U32 R2, RZ, RZ, R18 ;  /* 0x000000ffff027224 */ /* 0x000fe400078e0012 */
[----:B------:R-:W-:Y:S01]  /*f430*/  IMAD.MOV.U32 R0, RZ, RZ, R19 ;  /* 0x000000ffff007224 */ /* 0x000fe200078e0013 */
[-C--:B----4-:R-:W-:Y:S11]  /*f440*/  HMMA.16816.F32 R20, R16, R12.reuse, R20 ;  /* 0x0000000c1014723c */ /* 0x090ff60000001814 */
[----:B------:R-:W-:Y:S11]  /*f450*/  @!UPT UIADD3 URZ, URZ, URZ, URZ ;  /* 0x0000003f3f3ff290 */ /* 0x000ff6000fffe03f */
[----:B------:R-:W-:Y:S01]  /*f460*/  @!UPT UIADD3 URZ, URZ, URZ, URZ ;  /* 0x0000003f3f3ff290 */ /* 0x000fe2000fffe03f */
[----:B------:R-:W-:Y:S04]  /*f470*/  STL.64 [R1+0x310], R20 ;  /* 0x0003101401007387 */ /* 0x000fe80000100a00 */
[----:B------:R0:W-:Y:S04]  /*f480*/  STL.64 [R1+0x318], R22 ;  /* 0x0003181601007387 */ /* 0x0001e80000100a00 */
[----:B0-----:R-:W2:Y:S04]  /*f490*/  LDL.LU.64 R22, [R1+0x1bf8] ;  /* 0x001bf80001167983 */ /* 0x001ea80000300a00 */
[----:B------:R-:W2:Y:S04]  /*f4a0*/  LDL.LU.64 R20, [R1+0x1bf0] ;  /* 0x001bf00001147983 */ /* 0x000ea80000300a00 */
[----:B------:R-:W4:Y:S04]  /*f4b0*/  LDL.LU.64 R16, [R1+0x590] ;  /* 0x0005900001107983 */ /* 0x000f280000300a00 */
[----:B------:R-:W3:Y:S01]  /*f4c0*/  LDL.LU.64 R18, [R1+0x598] ;  /* 0x0005980001127983 */ /* 0x000ee20000300a00 */
[----:B--2---:R-:W-:Y:S03]  /*f4d0*/  HMMA.16816.F32 R4, R20, R12, R4 ;  /* 0x0000000c1404723c */ /* 0x004fe60000001804 */
[----:B---3--:R-:W-:Y:S04]  /*f4e0*/  STL.64 [R1+0x1bc8], R18 ;  /* 0x001bc81201007387 */ /* 0x008fe80000100a00 */
[----:B----4-:R0:W-:Y:S04]  /*f4f0*/  STL.64 [R1+0x1bc0], R16 ;  /* 0x001bc01001007387 */ /* 0x0101e80000100a00 */
[----:B0-----:R-:W2:Y:S04]  /*f500*/  LDL.LU.64 R16, [R1+0x900] ;  /* 0x0009000001107983 */ /* 0x001ea80000300a00 */
[----:B------:R-:W2:Y:S08]  /*f510*/  LDL.LU.64 R18, [R1+0x908] ;  /* 0x0009080001127983 */ /* 0x000eb00000300a00 */
[----:B------:R-:W-:Y:S04]  /*f520*/  STL.64 [R1+0x260], R4 ;  /* 0x0002600401007387 */ /* 0x000fe80000100a00 */
[----:B------:R0:W-:Y:S04]  /*f530*/  STL.64 [R1+0x268], R6 ;  /* 0x0002680601007387 */ /* 0x0001e80000100a00 */
[----:B0-----:R-:W3:Y:S04]  /*f540*/  LDL.LU.64 R6, [R1+0x1be8] ;  /* 0x001be80001067983 */ /* 0x001ee80000300a00 */
[----:B------:R-:W3:Y:S01]  /*f550*/  LDL.LU.64 R4, [R1+0x1be0] ;  /* 0x001be00001047983 */ /* 0x000ee20000300a00 */
[----:B------:R-:W-:-:S02]  /*f560*/  IMAD.MOV.U32 R27, RZ, RZ, R20 ;  /* 0x000000ffff1b7224 */ /* 0x000fc400078e0014 */
[----:B------:R-:W-:Y:S01]  /*f570*/  IMAD.MOV.U32 R29, RZ, RZ, R23 ;  /* 0x000000ffff1d7224 */ /* 0x000fe200078e0017 */
[----:B------:R-:W4:Y:S04]  /*f580*/  LDL.LU.64 R20, [R1+0x510] ;  /* 0x0005100001147983 */ /* 0x000f280000300a00 */
[----:B------:R-:W4:Y:S01]  /*f590*/  LDL.LU.64 R22, [R1+0x518] ;  /* 0x0005180001167983 */ /* 0x000f220000300a00 */
        /* <DEDUP_REMOVED lines=8> */
[----:B------:R0:W-:Y:S01]  /*f620*/  STL.64 [R1+0x1ae0], R4 ;  /* 0x001ae00401007387 */ /* 0x0001e20000100a00 */
[----:B------:R-:W-:-:S02]  /*f630*/  IMAD.MOV.U32 R25, RZ, RZ, R12 ;  /* 0x000000ffff197224 */ /* 0x000fc400078e000c */
[----:B------:R-:W-:Y:S01]  /*f640*/  IMAD.MOV.U32 R26, RZ, RZ, R13 ;  /* 0x000000ffff1a7224 */ /* 0x000fe200078e000d */
[----:B0-----:R-:W3:Y:S04]  /*f650*/  LDL.LU.64 R4, [R1+0x6b0] ;  /* 0x0006b00001047983 */ /* 0x001ee80000300a00 */
[----:B------:R-:W3:Y:S01]  /*f660*/  LDL.LU.64 R6, [R1+0x6b8] ;  /* 0x0006b80001067983 */ /* 0x000ee20000300a00 */
[----:B--2---:R-:W-:Y:S11]  /*f670*/  HMMA.16816.F32 R16, R8, R12, R16 ;  /* 0x0000000c0810723c */ /* 0x004ff60000001810 */
[----:B------:R-:W-:Y:S11]  /*f680*/  @!UPT UIADD3 URZ, URZ, URZ, URZ ;  /* 0x0000003f3f3ff290 */ /* 0x000ff6000fffe03f */
[----:B------:R-:W-:Y:S01]  /*f690*/  @!UPT UIADD3 URZ, URZ, URZ, URZ ;  /* 0x0000003f3f3ff290 */ /* 0x000fe2000fffe03f */
[----:B------:R-:W-:Y:S04]  /*f6a0*/  STL.64 [R1+0x3b0], R16 ;  /* 0x0003b01001007387 */ /* 0x000fe80000100a00 */
[----:B------:R0:W-:Y:S04]  /*f6b0*/  STL.64 [R1+0x3b8], R18 ;  /* 0x0003b81201007387 */ /* 0x0001e80000100a00 */
[----:B0-----:R-:W2:Y:S04]  /*f6c0*/  LDL.LU.64 R18, [R1+0x1bc8] ;  /* 0x001bc80001127983 */ /* 0x001ea80000300a00 */
[----:B------:R-:W2:Y:S04]  /*f6d0*/  LDL.LU.64 R16, [R1+0x1bc0] ;  /* 0x001bc00001107983 */ /* 0x000ea80000300a00 */
[----:B------:R-:W2:Y:S04]  /*f6e0*/  LDL.LU.64 R14, [R1+0x1bb8] ;  /* 0x001bb800010e7983 */ /* 0x000ea80000300a00 */
[----:B------:R-:W2:Y:S04]  /*f6f0*/  LDL.LU.64 R12, [R1+0x1bb0] ;  /* 0x001bb000010c7983 */ /* 0x000ea80000300a00 */
[----:B------:R-:W-:Y:S04]  /*f700*/  STL.64 [R1+0x1ab8], R10 ;  /* 0x001ab80a01007387 */ /* 0x000fe80000100a00 */
[----:B------:R0:W-:Y:S02]  /*f710*/  STL.64 [R1+0x1ab0], R8 ;  /* 0x001ab00801007387 */ /* 0x0001e40000100a00 */
[----:B0-----:R-:W-:-:S02]  /*f720*/  IMAD.MOV.U32 R8, RZ, RZ, R25 ;  /* 0x000000ffff087224 */ /* 0x001fc400078e0019 */
[----:B------:R-:W-:Y:S01]  /*f730*/  IMAD.MOV.U32 R9, RZ, RZ, R26 ;  /* 0x000000ffff097224 */ /* 0x000fe200078e001a */
[----:B------:R-:W3:Y:S04]  /*f740*/  LDL.LU R25, [R1+0x1bac] ;  /* 0x001bac0001197983 */ /* 0x000ee80000300800 */
[----:B------:R-:W3:Y:S02]  /*f750*/  LDL.LU R26, [R1+0x1ba8] ;  /* 0x001ba800011a7983 */ /* 0x000ee40000300800 */
[-C--:B--2---:R-:W-:Y:S11]  /*f760*/  HMMA.16816.F32 R16, R12, R8.reuse, R16 ;  /* 0x000000080c10723c */ /* 0x084ff60000001810 */
[----:B------:R-:W-:Y:S11]  /*f770*/  @!UPT UIADD3 URZ, URZ, URZ, URZ ;  /* 0x0000003f3f3ff290 */ /* 0x000ff6000fffe03f */
[----:B------:R-:W-:Y:S01]  /*f780*/  @!UPT UIADD3 URZ, URZ, URZ, URZ ;  /* 0x0000003f3f3ff290 */ /* 0x000fe2000fffe03f */
[----:B------:R-:W-:Y:S04]  /*f790*/  STL.64 [R1+0x590], R16 ;  /* 0x0005901001007387 */ /* 0x000fe80000100a00 */
[----:B------:R0:W-:Y:S04]  /*f7a0*/  STL.64 [R1+0x598], R18 ;  /* 0x0005981201007387 */ /* 0x0001e80000100a00 */
[----:B0-----:R-:W4:Y:S04]  /*f7b0*/  LDL.LU.64 R18, [R1+0x1ba0] ;  /* 0x001ba00001127983 */ /* 0x001f280000300a00 */
[----:B------:R-:W4:Y:S04]  /*f7c0*/  LDL.LU.64 R16, [R1+0x1b98] ;  /* 0x001b980001107983 */ /* 0x000f280000300a00 */
[----:B------:R-:W-:Y:S04]  /*f7d0*/  STL.64 [R1+0x1a80], R14 ;  /* 0x001a800e01007387 */ /* 0x000fe80000100a00 */
[----:B------:R0:W-:Y:S04]  /*f7e0*/  STL.64 [R1+0x1a78], R12 ;  /* 0x001a780c01007387 */ /* 0x0001e80000100a00 */
[----:B0-----:R-:W2:Y:S04]  /*f7f0*/  LDL.LU.64 R12, [R1+0x8a0] ;  /* 0x0008a000010c7983 */ /* 0x001ea80000300a00 */
[----:B------:R-:W2:Y:S01]  /*f800*/  LDL.LU.64 R14, [R1+0x8a8] ;  /* 0x0008a800010e7983 */ /* 0x000ea20000300a00 */
        /* <DEDUP_REMOVED lines=8> */
[----:B------:R3:W-:Y:S02]  /*f890*/  STL.64 [R1+0x1a38], R16 ;  /* 0x001a381001007387 */ /* 0x0007e40000100a00 */
[----:B---3--:R-:W-:Y:S07]  /*f8a0*/  HMMA.16816.F32 R16, R20, R8, R4 ;  /* 0x000000081410723c */ /* 0x008fee0000001804 */
[----:B------:R-:W-:-:S02]  /*f8b0*/  IMAD.MOV.U32 R4, RZ, RZ, R27 ;  /* 0x000000ffff047224 */ /* 0x000fc400078e001b */
[----:B------:R-:W2:Y:S11]  /*f8c0*/  LDL.LU R27, [R1+0x1b84] ;  /* 0x001b8400011b7983 */ /* 0x000eb60000300800 */
[----:B------:R-:W-:Y:S03]  /*f8d0*/  @!UPT UIADD3 URZ, URZ, URZ, URZ ;  /* 0x0000003f3f3ff290 */ /* 0x000fe6000fffe03f */
[----:B------:R-:W-:Y:S04]  /*f8e0*/  STL.64 [R1+0x6b0], R16 ;  /* 0x0006b01001007387 */ /* 0x000fe80000100a00 */
[----:B------:R-:W-:Y:S04]  /*f8f0*/  STL.64 [R1+0x6b8], R18 ;  /* 0x0006b81201007387 */ /* 0x000fe80000100a00 */
[----:B------:R-:W3:Y:S04]  /*f900*/  LDL.LU R5, [R1+0x4] ;  /* 0x0000040001057983 */ /* 0x000ee80000300800 */
[----:B------:R-:W4:Y:S01]  /*f910*/  LDL.LU R6, [R1+0x8] ;  /* 0x0000080001067983 */ /* 0x000f220000300800 */
[----:B------:R-:W-:-:S03]  /*f920*/  IMAD.MOV.U32 R7, RZ, RZ, R29 ;  /* 0x000000ffff077224 */ /* 0x000fc600078e001d */
[----:B------:R-:W3:Y:S01]  /*f930*/  LDL.LU R29, [R1+0x1b80] ;  /* 0x001b8000011d7983 */ /* 0x000ee20000300800 */
[----:B--2---:R-:W-:Y:S03]  /*f940*/  HMMA.16816.F32 R8, R24, R8, R12 ;  /* 0x000000081808723c */ /* 0x004fe6000000180c */
[----:B----4-:R-:W-:Y:S04]  /*f950*/  STL.64 [R1+0x1b38], R6 ;  /* 0x001b380601007387 */ /* 0x010fe80000100a00 */
[----:B---3--:R0:W-:Y:S04]  /*f960*/  STL.64 [R1+0x1b30], R4 ;  /* 0x001b300401007387 */ /* 0x0081e80000100a00 */
[----:B------:R-:W-:Y:S04]  /*f970*/  STL.64 [R1+0x1a18], R22 ;  /* 0x001a181601007387 */ /* 0x000fe80000100a00 */
[----:B------:R-:W-:Y:S08]  /*f980*/  STL.64 [R1+0x1a10], R20 ;  /* 0x001a101401007387 */ /* 0x000ff00000100a00 */
[----:B------:R1:W-:Y:S04]  /*f990*/  STL.64 [R1+0x8a0], R8 ;  /* 0x0008a00801007387 */ /* 0x0003e80000100a00 */
[----:B------:R2:W-:Y:S01]  /*f9a0*/  STL.64 [R1+0x8a8], R10 ;  /* 0x0008a80a01007387 */ /* 0x0005e20000100a00 */
[----:B0-----:R-:W-:-:S02]  /*f9b0*/  IMAD.MOV.U32 R4, RZ, RZ, R28 ;  /* 0x000000ffff047224 */ /* 0x001fc400078e001c */
[----:B------:R-:W-:Y:S01]  /*f9c0*/  IMAD.MOV.U32 R5, RZ, RZ, R3 ;  /* 0x000000ffff057224 */ /* 0x000fe200078e0003 */
[----:B------:R-:W-:Y:S04]  /*f9d0*/  LDSM.16.M88.4 R20, [R29+0xb800] ;  /* 0x00b800001d14783b */ /* 0x000fe80000000200 */
[----:B-1----:R-:W3:Y:S04]  /*f9e0*/  LDL.LU.64 R8, [R1+0xae0] ;  /* 0x000ae00001087983 */ /* 0x002ee80000300a00 */
[----:B--2---:R-:W2:Y:S04]  /*f9f0*/  LDL.LU.64 R10, [R1+0xae8] ;  /* 0x000ae800010a7983 */ /* 0x004ea80000300a00 */
[----:B------:R-:W-:Y:S04]  /*fa00*/  LDSM.16.M88.4 R12, [R29+0xbc00] ;  /* 0x00bc00001d0c783b */ /* 0x000fe80000000200 */
[----:B--2---:R-:W-:Y:S04]  /*fa10*/  STL.64 [R1+0x1ac8], R10 ;  /* 0x001ac80a01007387 */ /* 0x004fe80000100a00 */
[----:B---3--:R-:W-:Y:S04]  /*fa20*/  STL.64 [R1+0x1ac0], R8 ;  /* 0x001ac00801007387 */ /* 0x008fe80000100a00 */
[----:B------:R-:W2:Y:S04]  /*fa30*/  LDL.LU.64 R16, [R1+0xac0] ;  /* 0x000ac00001107983 */ /* 0x000ea80000300a00 */
[----:B------:R-:W3:Y:S04]  /*fa40*/  LDL.LU.64 R18, [R1+0xac8] ;  /* 0x000ac80001127983 */ /* 0x000ee80000300a00 */
[----:B------:R-:W0:Y:S04]  /*fa50*/  LDSM.16.M88.4 R8, [R29+0xb000] ;  /* 0x00b000001d08783b */ /* 0x000e280000000200 */
[----:B---3--:R-:W-:Y:S04]  /*fa60*/  STL.64 [R1+0x1ad8], R18 ;  /* 0x001ad81201007387 */ /* 0x008fe80000100a00 */
[----:B--2---:R1:W-:Y:S04]  /*fa70*/  STL.64 [R1+0x1ad0], R16 ;  /* 0x001ad01001007387 */ /* 0x0043e80000100a00 */
[----:B-1----:R-:W2:Y:S04]  /*fa80*/  LDL.LU.64 R16, [R1+0xaf0] ;  /* 0x000af00001107983 */ /* 0x002ea80000300a00 */
[----:B------:R-:W3:Y:S04]  /*fa90*/  LDL.LU.64 R18, [R1+0xaf8] ;  /* 0x000af80001127983 */ /* 0x000ee80000300a00 */
        /* <DEDUP_REMOVED lines=27> */
[----:B------:R-:W3:Y:S01]  /*fc50*/  LDL.LU.64 R18, [R1+0xb78] ;  /* 0x000b780001127983 */ /* 0x000ee20000300a00 */
[----:B------:R-:W-:-:S02]  /*fc60*/  IMAD.MOV.U32 R6, RZ, RZ, R2 ;  /* 0x000000ffff067224 */ /* 0x000fc400078e0002 */
[----:B------:R-:W-:Y:S01]  /*fc70*/  IMAD.MOV.U32 R7, RZ, RZ, R0 ;  /* 0x000000ffff077224 */ /* 0x000fe200078e0000 */
[----:B---3--:R-:W-:Y:S04]  /*fc80*/  STL.64 [R1+0x1b78], R18 ;  /* 0x001b781201007387 */ /* 0x008fe80000100a00 */
[----:B--2---:R1:W-:Y:S04]  /*fc90*/  STL.64 [R1+0x1b70], R16 ;  /* 0x001b701001007387 */ /* 0x0043e80000100a00 */
[----:B-1----:R-:W2:Y:S04]  /*fca0*/  LDL.LU.64 R16, [R1+0xb80] ;  /* 0x000b800001107983 */ /* 0x002ea80000300a00 */
[----:B------:R-:W2:Y:S04]  /*fcb0*/  LDL.LU.64 R18, [R1+0xb88] ;  /* 0x000b880001127983 */ /* 0x000ea80000300a00 */
[----:B------:R-:W-:Y:S04]  /*fcc0*/  STL.64 [R1+0x19e0], R26 ;  /* 0x0019e01a01007387 */ /* 0x000fe80000100a00 */
[----:B------:R-:W-:Y:S04]  /*fcd0*/  STL.64 [R1+0x19d8], R24 ;  /* 0x0019d81801007387 */ /* 0x000fe80000100a00 */
[----:B------:R-:W1:Y:S04]  /*fce0*/  LDSM.16.M88.4 R24, [R29+0xb400] ;  /* 0x00b400001d18783b */ /* 0x000e680000000200 */
[----:B0-----:R-:W-:Y:S04]  /*fcf0*/  STL.64 [R1+0x50], R8 ;  /* 0x0000500801007387 */ /* 0x001fe80000100a00 */
[----:B------:R-:W-:Y:S04]  /*fd00*/  STL.64 [R1+0x58], R10 ;  /* 0x0000580a01007387 */ /* 0x000fe80000100a00 */
[----:B-1----:R-:W-:Y:S04]  /*fd10*/  STL.64 [R1+0x48], R26 ;  /* 0x0000481a01007387 */ /* 0x002fe80000100a00 */
[----:B------:R-:W-:Y:S01]  /*fd20*/  STL [R1+0x1020], R29 ;  /* 0x0010201d01007387 */ /* 0x000fe20000100800 */
[C---:B--2---:R-:W-:Y:S11]  /*fd30*/  HMMA.16816.F32 R16, R4.reuse, R8, R16 ;  /* 0x000000080410723c */ /* 0x044ff60000001810 */
[----:B------:R-:W-:Y:S11]  /*fd40*/  @!UPT UIADD3 URZ, URZ, URZ, URZ ;  /* 0x0000003f3f3ff290 */ /* 0x000ff6000fffe03f */
[----:B------:R-:W-:Y:S01]  /*fd50*/  @!UPT UIADD3 URZ, URZ, URZ, URZ ;  /* 0x0000003f3f3ff290 */ /* 0x000fe2000fffe03f */
[----:B------:R-:W-:Y:S04]  /*fd60*/  STL.64 [R1+0x300], R16 ;  /* 0x0003001001007387 */ /* 0x000fe80000100a00 */
[----:B------:R0:W-:Y:S04]  /*fd70*/  STL.64 [R1+0x308], R18 ;  /* 0x0003081201007387 */ /* 0x0001e80000100a00 */
[----:B0-----:R-:W2:Y:S04]  /*fd80*/  LDL.LU.64 R18, [R1+0x1b78] ;  /* 0x001b780001127983 */ /* 0x001ea80000300a00 */
[----:B------:R-:W2:Y:S04]  /*fd90*/  LDL.LU.64 R16, [R1+0x1b70] ;  /* 0x001b700001107983 */ /* 0x000ea80000300a00 */
[----:B------:R-:W-:Y:S01]  /*fda0*/  STL.64 [R1+0x38], R22 ;  /* 0x0000381601007387 */ /* 0x000fe20000100a00 */
        /* <DEDUP_REMOVED lines=22> */
[----:B------:R-:W2:Y:S02]  /*ff10*/  LDL.LU.64 R4, [R1+0x1b30] ;  /* 0x001b300001047983 */ /* 0x000ea40000300a00 */
[C---:B--2---:R-:W-:Y:S11]  /*ff20*/  HMMA.16816.F32 R16, R4.reuse, R8, R16 ;  /* 0x000000080410723c */ /* 0x044ff60000001810 */
[----:B------:R-:W-:Y:S11]  /*ff30*/  @!UPT UIADD3 URZ, URZ, URZ, URZ ;  /* 0x0000003f3f3ff290 */ /* 0x000ff6000fffe03f */
[----:B------:R-:W-:Y:S01]  /*ff40*/  @!UPT UIADD3 URZ, URZ, URZ, URZ ;  /* 0x0000003f3f3ff290 */ /* 0x000fe2000fffe03f */
        /* <DEDUP_REMOVED lines=43> */
[----:B------:R0:W-:Y:S04]  /*10200*/  STL.64 [R1+0x1aa8], R24 ;  /* 0x001aa81801007387 */ /* 0x0001e80000100a00 */
[----:B0-----:R-:W4:Y:S04]  /*10210*/  LDL.LU.64 R24, [R1+0xad0] ;  /* 0x000ad00001187983 */ /* 0x001f280000300a00 */
[----:B------:R-:W4:Y:S01]  /*10220*/  LDL.LU.64 R26, [R1+0xad8] ;  /* 0x000ad800011a7983 */ /* 0x000f220000300a00 */
[----:B------:R-:W-:-:S02]  /*10230*/  IMAD.MOV.U32 R2, RZ, RZ, R20 ;  /* 0x000000ffff027224 */ /* 0x000fc400078e0014 */
[----:B------:R-:W-:Y:S01]  /*10240*/  IMAD.MOV.U32 R0, RZ, RZ, R21 ;  /* 0x000000ffff007224 */ /* 0x000fe200078e0015 */
[C---:B----4-:R-:W-:Y:S08]  /*10250*/  HMMA.16816.F32 R24, R4.reuse, R20, R24 ;  /* 0x000000140418723c */ /* 0x050ff00000001818 */
[----:B--2---:R-:W-:Y:S11]  /*10260*/  HMMA.16816.F32 R4, R4, R12, R16 ;  /* 0x0000000c0404723c */ /* 0x004ff60000001810 */
[----:B------:R-:W-:Y:S04]  /*10270*/  @!UPT UIADD3 URZ, URZ, URZ, URZ ;  /* 0x0000003f3f3ff290 */ /* 0x000fe8000fffe03f */
[----:B------:R0:W-:Y:S04]  /*10280*/  STL.64 [R1+0x230], R24 ;  /* 0x0002301801007387 */ /* 0x0001e80000100a00 */
[----:B------:R1:W-:Y:S04]  /*10290*/  STL.64 [R1+0x238], R26 ;  /* 0x0002381a01007387 */ /* 0x0003e80000100a00 */
[----:B0-----:R-:W3:Y:S04]  /*102a0*/  LDL.LU.64 R24, [R1+0xab0] ;  /* 0x000ab00001187983 */ /* 0x001ee80000300a00 */
[----:B-1----:R-:W3:Y:S04]  /*102b0*/  LDL.LU.64 R26, [R1+0xab8] ;  /* 0x000ab800011a7983 */ /* 0x002ee80000300a00 */
[----:B------:R0:W-:Y:S04]  /*102c0*/  STL.64 [R1+0x180], R4 ;  /* 0x0001800401007387 */ /* 0x0001e80000100a00 */
[----:B------:R-:W-:Y:S04]  /*102d0*/  STL.64 [R1+0x188], R6 ;  /* 0x0001880601007387 */ /* 0x000fe80000100a00 */
[----:B------:R-:W-:Y:S01]  /*102e0*/  STL.64 [R1+0x1a98], R12 ;  /* 0x001a980c01007387 */ /* 0x000fe20000100a00 */
[----:B0-----:R-:W-:-:S02]  /*102f0*/  IMAD.MOV.U32 R4, RZ, RZ, R2 ;  /* 0x000000ffff047224 */ /* 0x001fc400078e0002 */
[----:B------:R-:W-:-:S05]  /*10300*/  IMAD.MOV.U32 R5, RZ, RZ, R0 ;  /* 0x000000ffff057224 */ /* 0x000fca00078e0000 */
[----:B------:R0:W-:Y:S04]  /*10310*/  STL.64 [R1+0x1aa0], R4 ;  /* 0x001aa00401007387 */ /* 0x0001e80000100a00 */
[----:B0-----:R-:W2:Y:S04]  /*10320*/  LDL.LU.64 R4, [R1+0xaa0] ;  /* 0x000aa00001047983 */ /* 0x001ea80000300a00 */
[----:B------:R-:W2:Y:S04]  /*10330*/  LDL.LU.64 R6, [R1+0xaa8] ;  /* 0x000aa80001067983 */ /* 0x000ea80000300a00 */
[----:B------:R-:W4:Y:S04]  /*10340*/  LDL.LU.64 R12, [R1+0xa90] ;  /* 0x000a9000010c7983 */ /* 0x000f280000300a00 */
[----:B------:R-:W4:Y:S04]  /*10350*/  LDL.LU.64 R14, [R1+0xa98] ;  /* 0x000a9800010e7983 */ /* 0x000f280000300a00 */
[----:B------:R-:W2:Y:S04]  /*10360*/  LDL.LU.64 R16, [R1+0xa30] ;  /* 0x000a300001107983 */ /* 0x000ea80000300a00 */
[----:B------:R-:W2:Y:S04]  /*10370*/  LDL.LU.64 R18, [R1+0xa38] ;  /* 0x000a380001127983 */ /* 0x000ea80000300a00 */
[----:B--2---:R-:W-:Y:S04]  /*10380*/  STL.64 [R1+0x1a50], R18 ;  /* 0x001a501201007387 */ /* 0x004fe80000100a00 */
[----:B------:R0:W-:Y:S04]  /*10390*/  STL.64 [R1+0x1a48], R16 ;  /* 0x001a481001007387 */ /* 0x0001e80000100a00 */
[----:B0-----:R-:W2:Y:S04]  /*103a0*/  LDL.LU.64 R16, [R1+0xa50] ;  /* 0x000a500001107983 */ /* 0x001ea80000300a00 */
        /* <DEDUP_REMOVED lines=13> */
[----:B------:R-:W2:Y:S04]  /*10480*/  LDL.LU.64 R20, [R1+0xa00] ;  /* 0x000a000001147983 */ /* 0x000ea80000300a00 */
[----:B------:R-:W2:Y:S04]  /*10490*/  LDL.LU.64 R22, [R1+0xa08] ;  /* 0x000a080001167983 */ /* 0x000ea80000300a00 */
[----:B--2---:R-:W-:Y:S04]  /*104a0*/  STL.64 [R1+0x1a28], R22 ;  /* 0x001a281601007387 */ /* 0x004fe80000100a00 */
[----:B------:R0:W-:Y:S04]  /*104b0*/  STL.64 [R1+0x1a20], R20 ;  /* 0x001a201401007387 */ /* 0x0001e80000100a00 */
[----:B0-----:R-:W3:Y:S02]  /*104c0*/  LDL.LU.64 R20, [R1+0x50] ;  /* 0x0000500001147983 */ /* 0x001ee40000300a00 */
[C---:B---3--:R-:W-:Y:S11]  /*104d0*/  HMMA.16816.F32 R24, R8.reuse, R20, R24 ;  /* 0x000000140818723c */ /* 0x048ff60000001818 */
[----:B------:R-:W-:Y:S11]  /*104e0*/  @!UPT UIADD3 URZ, URZ, URZ, URZ ;  /* 0x0000003f3f3ff290 */ /* 0x000ff6000fffe03f */
[----:B------:R-:W-:Y:S01]  /*104f0*/  @!UPT UIADD3 URZ, URZ, URZ, URZ ;  /* 0x0000003f3f3ff290 */ /* 0x000fe2000fffe03f */
[----:B------:R0:W-:Y:S04]  /*10500*/  STL.64 [R1+0x170], R24 ;  /* 0x0001701801007387 */ /* 0x0001e80000100a00 */
[----:B------:R-:W-:Y:S04]  /*10510*/  STL.64 [R1+0x178], R26 ;  /* 0x0001781a01007387 */ /* 0x000fe80000100a00 */
[----:B0-----:R-:W2:Y:S02]  /*10520*/  LDL.LU.64 R24, [R1+0x1aa8] ;  /* 0x001aa80001187983 */ /* 0x001ea40000300a00 */
[C---:B--2---:R-:W-:Y:S11]  /*10530*/  HMMA.16816.F32 R4, R8.reuse, R24, R4 ;  /* 0x000000180804723c */ /* 0x044ff60000001804 */
[----:B------:R-:W-:Y:S11]  /*10540*/  @!UPT UIADD3 URZ, URZ, URZ, URZ ;  /* 0x0000003f3f3ff290 */ /* 0x000ff6000fffe03f */
[----:B------:R-:W-:Y:S01]  /*10550*/  @!UPT UIADD3 URZ, URZ, URZ, URZ ;  /* 0x0000003f3f3ff290 */ /* 0x000fe2000fffe03f */
[----:B------:R0:W-:Y:S04]  /*10560*/  STL.64 [R1+0x160], R4 ;  /* 0x0001600401007387 */ /* 0x0001e80000100a00 */
[----:B------:R-:W-:Y:S04]  /*10570*/  STL.64 [R1+0x168], R6 ;  /* 0x0001680601007387 */ /* 0x000fe80000100a00 */
[----:B0-----:R-:W4:Y:S02]  /*10580*/  LDL.LU.64 R4, [R1+0x1aa0] ;  /* 0x001aa00001047983 */ /* 0x001f240000300a00 */
[C---:B----4-:R-:W-:Y:S11]  /*10590*/  HMMA.16816.F32 R12, R8.reuse, R4, R12 ;  /* 0x00000004080c723c */ /* 0x050ff6000000180c */
[----:B------:R-:W-:Y:S11]  /*105a0*/  @!UPT UIADD3 URZ, URZ, URZ, URZ ;  /* 0x0000003f3f3ff290 */ /* 0x000ff6000fffe03f */
[----:B------:R-:W-:Y:S01]  /*105b0*/  @!UPT UIADD3 URZ, URZ, URZ, URZ ;  /* 0x0000003f3f3ff290 */ /* 0x000fe2000fffe03f */
[----:B------:R0:W-:Y:S04]  /*105c0*/  STL.64 [R1+0x150], R12 ;  /* 0x0001500c01007387 */ /* 0x0001e80000100a00 */
[----:B------:R1:W-:Y:S04]  /*105d0*/  STL.64 [R1+0x158], R14 ;  /* 0x0001580e01007387 */ /* 0x0003e80000100a00 */
[----:B0-----:R-:W2:Y:S02]  /*105e0*/  LDL.LU.64 R12, [R1+0x1a98] ;  /* 0x001a9800010c7983 */ /* 0x001ea40000300a00 */
[----:B--2---:R-:W-:Y:S02]  /*105f0*/  HMMA.16816.F32 R8, R8, R12, R16 ;  /* 0x0000000c0808723c */ /* 0x004fe40000001810 */
[----:B------:R-:W2:Y:S01]  /*10600*/  LDL.LU.64 R18, [R1+0x1a90] ;  /* 0x001a900001127983 */ /* 0x000ea20000300a00 */
[----:B------:R-:W-:-:S03]  /*10610*/  IMAD.MOV.U32 R2, RZ, RZ, R12 ;  /* 0x000000ffff027224 */ /* 0x000fc600078e000c */
[----:B------:R-:W2:Y:S01]  /*10620*/  LDL.LU.64 R16, [R1+0x1a88] ;  /* 0x001a880001107983 */ /* 0x000ea20000300a00 */
[----:B------:R-:W-:Y:S11]  /*10630*/  IMAD.MOV.U32 R0, RZ, RZ, R13 ;  /* 0x000000ffff007224 */ /* 0x000ff600078e000d */
[----:B------:R-:W-:Y:S05]  /*10640*/  @!UPT UIADD3 URZ, URZ, URZ, URZ ;  /* 0x0000003f3f3ff290 */ /* 0x000fea000fffe03f */
[----:B------:R-:W-:Y:S04]  /*10650*/  STL.64 [R1], R8 ;  /* 0x0000000801007387 */ /* 0x000fe80000100a00 */
[----:B------:R-:W-:Y:S04]  /*10660*/  STL.64 [R1+0x8], R10 ;  /* 0x0000080a01007387 */ /* 0x000fe80000100a00 */
[----:B-1----:R-:W2:Y:S04]  /*10670*/  LDL.LU.64 R14, [R1+0x1a80] ;  /* 0x001a8000010e7983 */ /* 0x002ea80000300a00 */
        /* <DEDUP_REMOVED lines=14> */
[----:B------:R-:W2:Y:S04]  /*10760*/  LDL.LU.64 R16, [R1+0x1a58] ;  /* 0x001a580001107983 */ /* 0x000ea80000300a00 */
[----:B------:R0:W-:Y:S04]  /*10770*/  STL.64 [R1+0x1a30], R24 ;  /* 0x001a301801007387 */ /* 0x0001e80000100a00 */
        /* <DEDUP_REMOVED lines=8> */
[----:B------:R-:W2:Y:S01]  /*10800*/  LDL.LU.64 R16, [R1+0x1a48] ;  /* 0x001a480001107983 */ /* 0x000ea20000300a00 */
[----:B------:R-:W-:-:S02]  /*10810*/  IMAD.MOV.U32 R8, RZ, RZ, R2 ;  /* 0x000000ffff087224 */ /* 0x000fc400078e0002 */
[----:B------:R-:W-:-:S07]  /*10820*/  IMAD.MOV.U32 R9, RZ, RZ, R0 ;  /* 0x000000ffff097224 */ /* 0x000fce00078e0000 */
[----:B--2---:R-:W-:Y:S01]  /*10830*/  HMMA.16816.F32 R12, R12, R8, R16 ;  /* 0x000000080c0c723c */ /* 0x004fe20000001810 */
[----:B------:R-:W3:Y:S04]  /*10840*/  LDL.LU.64 R18, [R1+0x1a40] ;  /* 0x001a400001127983 */ /* 0x000ee80000300a00 */
[----:B------:R-:W3:Y:S11]  /*10850*/  LDL.LU.64 R16, [R1+0x1a38] ;  /* 0x001a380001107983 */ /* 0x000ef60000300a00 */
[----:B------:R-:W-:Y:S07]  /*10860*/  @!UPT UIADD3 URZ, URZ, URZ, URZ ;  /* 0x0000003f3f3ff290 */ /* 0x000fee000fffe03f */
[----:B------:R0:W-:Y:S04]  /*10870*/  STL.64 [R1+0x140], R12 ;  /* 0x0001400c01007387 */ /* 0x0001e80000100a00 */
[----:B------:R1:W-:Y:S04]  /*10880*/  STL.64 [R1+0x148], R14 ;  /* 0x0001480e01007387 */ /* 0x0003e80000100a00 */
[----:B0-----:R-:W2:Y:S04]  /*10890*/  LDL.LU.64 R12, [R1+0xa10] ;  /* 0x000a1000010c7983 */ /* 0x001ea80000300a00 */
[----:B-1----:R-:W2:Y:S01]  /*108a0*/  LDL.LU.64 R14, [R1+0xa18] ;  /* 0x000a1800010e7983 */ /* 0x002ea20000300a00 */
[----:B------:R-:W-:-:S02]  /*108b0*/  IMAD.MOV.U32 R2, RZ, RZ, R20 ;  /* 0x000000ffff027224 */ /* 0x000fc400078e0014 */
[----:B------:R-:W-:Y:S01]  /*108c0*/  IMAD.MOV.U32 R0, RZ, RZ, R21 ;  /* 0x000000ffff007224 */ /* 0x000fe200078e0015 */
[C---:B---3--:R-:W-:Y:S11]  /*108d0*/  HMMA.16816.F32 R24, R16.reuse, R20, R24 ;  /* 0x000000141018723c */ /* 0x048ff60000001818 */
[----:B------:R-:W-:Y:S11]  /*108e0*/  @!UPT UIADD3 URZ, URZ, URZ, URZ ;  /* 0x0000003f3f3ff290 */ /* 0x000ff6000fffe03f */
[----:B------:R-:W-:Y:S01]  /*108f0*/  @!UPT UIADD3 URZ, URZ, URZ, URZ ;  /* 0x0000003f3f3ff290 */ /* 0x000fe2000fffe03f */
[----:B------:R0:W-:Y:S04]  /*10900*/  STL.64 [R1+0x130], R24 ;  /* 0x0001301801007387 */ /* 0x0001e80000100a00 */
[----:B------:R-:W-:Y:S04]  /*10910*/  STL.64 [R1+0x138], R26 ;  /* 0x0001381a01007387 */ /* 0x000fe80000100a00 */
[----:B0-----:R-:W2:Y:S04]  /*10920*/  LDL.LU.64 R24, [R1+0x1a30] ;  /* 0x001a300001187983 */ /* 0x001ea80000300a00 */
[----:B------:R-:W3:Y:S04]  /*10930*/  LDL.LU.64 R22, [R1+0x1a28] ;  /* 0x001a280001167983 */ /* 0x000ee80000300a00 */
[----:B------:R-:W3:Y:S01]  /*10940*/  LDL.LU.64 R20, [R1+0x1a20] ;  /* 0x001a200001147983 */ /* 0x000ee20000300a00 */
[C---:B--2---:R-:W-:Y:S11]  /*10950*/  HMMA.16816.F32 R12, R16.reuse, R24, R12 ;  /* 0x00000018100c723c */ /* 0x044ff6000000180c */
[----:B------:R-:W-:Y:S11]  /*10960*/  @!UPT UIADD3 URZ, URZ, URZ, URZ ;  /* 0x0000003f3f3ff290 */ /* 0x000ff6000fffe03f */
[----:B------:R-:W-:Y:S01]  /*10970*/  @!UPT UIADD3 URZ, URZ, URZ, URZ ;  /* 0x0000003f3f3ff290 */ /* 0x000fe2000fffe03f */
[----:B------:R-:W-:Y:S04]  /*10980*/  STL.64 [R1+0x120], R12 ;  /* 0x0001200c01007387 */ /* 0x000fe80000100a00 */
[----:B------:R3:W-:Y:S02]  /*10990*/  STL.64 [R1+0x128], R14 ;  /* 0x0001280e01007387 */ /* 0x0007e40000100a00 */
[----:B---3--:R-:W-:Y:S02]  /*109a0*/  HMMA.16816.F32 R12, R16, R4, R20 ;  /* 0x00000004100c723c */ /* 0x008fe40000001814 */
[----:B------:R-:W2:Y:S04]  /*109b0*/  LDL.LU.64 R20, [R1+0x9e0] ;  /* 0x0009e00001147983 */ /* 0x000ea80000300a00 */
[----:B------:R-:W2:Y:S04]  /*109c0*/  LDL.LU.64 R22, [R1+0x9e8] ;  /* 0x0009e80001167983 */ /* 0x000ea80000300a00 */
[----:B------:R0:W-:Y:S04]  /*109d0*/  STL.64 [R1+0x19f8], R4 ;  /* 0x0019f80401007387 */ /* 0x0001e80000100a00 */
[----:B0-----:R-:W3:Y:S04]  /*109e0*/  LDL.LU.64 R4, [R1+0x9c0] ;  /* 0x0009c00001047983 */ /* 0x001ee80000300a00 */
[----:B------:R-:W4:Y:S01]  /*109f0*/  LDL.LU.64 R6, [R1+0x9c8] ;  /* 0x0009c80001067983 */ /* 0x000f220000300a00 */
[----:B------:R-:W-:-:S02]  /*10a00*/  IMAD.MOV.U32 R11, RZ, RZ, R24 ;  /* 0x000000ffff0b7224 */ /* 0x000fc400078e0018 */
[----:B------:R-:W-:Y:S01]  /*10a10*/  IMAD.MOV.U32 R10, RZ, RZ, R25 ;  /* 0x000000ffff0a7224 */ /* 0x000fe200078e0019 */
[----:B----4-:R-:W-:Y:S04]  /*10a20*/  STL.64 [R1+0x1a08], R6 ;  /* 0x001a080601007387 */ /* 0x010fe80000100a00 */
[----:B---3--:R0:W-:Y:S04]  /*10a30*/  STL.64 [R1+0x1a00], R4 ;  /* 0x001a000401007387 */ /* 0x0081e80000100a00 */
[----:B0-----:R-:W3:Y:S04]  /*10a40*/  LDL.LU.64 R4, [R1+0x9d0] ;  /* 0x0009d00001047983 */ /* 0x001ee80000300a00 */
[----:B------:R-:W3:Y:S04]  /*10a50*/  LDL.LU.64 R6, [R1+0x9d8] ;  /* 0x0009d80001067983 */ /* 0x000ee80000300a00 */
[----:B------:R-:W4:Y:S04]  /*10a60*/  LDL.LU.64 R24, [R1+0x990] ;  /* 0x0009900001187983 */ /* 0x000f280000300a00 */
[----:B------:R-:W3:Y:S01]  /*10a70*/  LDL.LU.64 R26, [R1+0x998] ;  /* 0x00099800011a7983 */ /* 0x000ee20000300a00 */
[----:B--2---:R-:W-:Y:S03]  /*10a80*/  HMMA.16816.F32 R16, R16, R8, R20 ;  /* 0x000000081010723c */ /* 0x004fe60000001814 */
[----:B---3--:R-:W-:Y:S04]  /*10a90*/  STL.64 [R1+0x19f0], R26 ;  /* 0x0019f01a01007387 */ /* 0x008fe80000100a00 */
[----:B----4-:R0:W-:Y:S04]  /*10aa0*/  STL.64 [R1+0x19e8], R24 ;  /* 0x0019e81801007387 */ /* 0x0101e80000100a00 */
[----:B0-----:R-:W2:Y:S04]  /*10ab0*/  LDL.LU.64 R24, [R1+0x9b0] ;  /* 0x0009b00001187983 */ /* 0x001ea80000300a00 */
[----:B------:R-:W2:Y:S04]  /*10ac0*/  LDL.LU.64 R26, [R1+0x9b8] ;  /* 0x0009b800011a7983 */ /* 0x000ea80000300a00 */
[----:B------:R-:W-:Y:S04]  /*10ad0*/  STL.64 [R1+0x12d0], R14 ;  /* 0x0012d00e01007387 */ /* 0x000fe80000100a00 */
[----:B------:R-:W-:Y:S04]  /*10ae0*/  STL.64 [R1+0x12c8], R12 ;  /* 0x0012c80c01007387 */ /* 0x000fe80000100a00 */
[----:B------:R-:W3:Y:S04]  /*10af0*/  LDL.LU.64 R22, [R1+0x1a18] ;  /* 0x001a180001167983 */ /* 0x000ee80000300a00 */
[----:B------:R-:W3:Y:S04]  /*10b00*/  LDL.LU.64 R20, [R1+0x1a10] ;  /* 0x001a100001147983 */ /* 0x000ee80000300a00 */
[----:B------:R-:W-:Y:S04]  /*10b10*/  STL.64 [R1+0x12e0], R18 ;  /* 0x0012e01201007387 */ /* 0x000fe80000100a00 */
[----:B------:R0:W-:Y:S02]  /*10b20*/  STL.64 [R1+0x12d8], R16 ;  /* 0x0012d81001007387 */ /* 0x0001e40000100a00 */
[----:B0-----:R-:W-:-:S02]  /*10b30*/  IMAD.MOV.U32 R16, RZ, RZ, R2 ;  /* 0x000000ffff107224 */ /* 0x001fc400078e0002 */
[----:B------:R-:W-:-:S07]  /*10b40*/  IMAD.MOV.U32 R17, RZ, RZ, R0 ;  /* 0x000000ffff117224 */ /* 0x000fce00078e0000 */
        /* <DEDUP_REMOVED lines=8> */
[----:B------:R-:W-:-:S07]  /*10bd0*/  IMAD.MOV.U32 R13, RZ, RZ, R10 ;  /* 0x000000ffff0d7224 */ /* 0x000fce00078e000a */
[----:B---3--:R-:W-:Y:S11]  /*10be0*/  HMMA.16816.F32 R4, R20, R12, R4 ;  /* 0x0000000c1404723c */ /* 0x008ff60000001804 */
[----:B------:R-:W-:Y:S11]  /*10bf0*/  @!UPT UIADD3 URZ, URZ, URZ, URZ ;  /* 0x0000003f3f3ff290 */ /* 0x000ff6000fffe03f */
[----:B------:R-:W-:Y:S01]  /*10c00*/  @!UPT UIADD3 URZ, URZ, URZ, URZ ;  /* 0x0000003f3f3ff290 */ /* 0x000fe2000fffe03f */
[----:B------:R0:W-:Y:S04]  /*10c10*/  STL.64 [R1+0x1e0], R4 ;  /* 0x0001e00401007387 */ /* 0x0001e80000100a00 */
[----:B------:R-:W-:Y:S04]  /*10c20*/  STL.64 [R1+0x1e8], R6 ;  /* 0x0001e80601007387 */ /* 0x000fe80000100a00 */
[----:B0-----:R-:W2:Y:S01]  /*10c30*/  LDL.LU.64 R4, [R1+0x19f8] ;  /* 0x0019f80001047983 */ /* 0x001ea20000300a00 */
[----:B------:R-:W-:Y:S02]  /*10c40*/  IMAD.MOV.U32 R14, RZ, RZ, R28 ;  /* 0x000000ffff0e7224 */ /* 0x000fe400078e001c */
[----:B------:R-:W-:-:S05]  /*10c50*/  IMAD.MOV.U32 R15, RZ, RZ, R3 ;  /* 0x000000ffff0f7224 */ /* 0x000fca00078e0003 */
[----:B------:R-:W-:Y:S04]  /*10c60*/  STL.64 [R1+0x19d0], R14 ;  /* 0x0019d00e01007387 */ /* 0x000fe80000100a00 */
[----:B------:R0:W-:Y:S04]  /*10c70*/  STL.64 [R1+0x19c8], R12 ;  /* 0x0019c80c01007387 */ /* 0x0001e80000100a00 */
[----:B0-----:R-:W3:Y:S04]  /*10c80*/  LDL.LU.64 R12, [R1+0x870] ;  /* 0x00087000010c7983 */ /* 0x001ee80000300a00 */
[----:B------:R-:W3:Y:S01]  /*10c90*/  LDL.LU.64 R14, [R1+0x878] ;  /* 0x00087800010e7983 */ /* 0x000ee20000300a00 */
        /* <DEDUP_REMOVED lines=8> */
[----:B------:R-:W3:Y:S04]  /*10d20*/  LDL.LU.64 R26, [R1+0x19e0] ;  /* 0x0019e000011a7983 */ /* 0x000ee80000300a00 */
[----:B------:R-:W3:Y:S11]  /*10d30*/  LDL.LU.64 R24, [R1+0x19d8] ;  /* 0x0019d80001187983 */ /* 0x000ef60000300a00 */
[----:B------:R-:W-:Y:S06]  /*10d40*/  @!UPT UIADD3 URZ, URZ, URZ, URZ ;  /* 0x0000003f3f3ff290 */ /* 0x000fec000fffe03f */
[----:B------:R-:W-:Y:S04]  /*10d50*/  STL [R1+0x11b4], R22 ;  /* 0x0011b41601007387 */ /* 0x000fe80000100800 */
[----:B------:R0:W-:Y:S04]  /*10d60*/  STL [R1+0x11b0], R23 ;  /* 0x0011b01701007387 */ /* 0x0001e80000100800 */
[----:B------:R1:W-:Y:S04]  /*10d70*/  STL.64 [R1+0x1268], R20 ;  /* 0x0012681401007387 */ /* 0x0003e80000100a00 */
[----:B0-----:R-:W2:Y:S01]  /*10d80*/  LDL.64 R22, [R1+0x108] ;  /* 0x0001080001167983 */ /* 0x001ea20000100a00 */
[----:B---3--:R-:W-:Y:S11]  /*10d90*/  HMMA.16816.F32 R16, R24, R16, R12 ;  /* 0x000000101810723c */ /* 0x008ff6000000180c */
[----:B------:R-:W-:Y:S11]  /*10da0*/  @!UPT UIADD3 URZ, URZ, URZ, URZ ;  /* 0x0000003f3f3ff290 */ /* 0x000ff6000fffe03f */
[----:B------:R-:W-:Y:S02]  /*10db0*/  @!UPT UIADD3 URZ, URZ, URZ, URZ ;  /* 0x0000003f3f3ff290 */ /* 0x000fe4000fffe03f */
[----:B------:R-:W-:Y:S02]  /*10dc0*/  IMAD.MOV.U32 R3, RZ, RZ, R18 ;  /* 0x000000ffff037224 */ /* 0x000fe400078e0012 */
[----:B------:R-:W-:Y:S01]  /*10dd0*/  IMAD.MOV.U32 R0, RZ, RZ, R19 ;  /* 0x000000ffff007224 */ /* 0x000fe200078e0013 */
[----:B--2---:R0:W-:Y:S04]  /*10de0*/  STL.64 [R1+0x19a8], R22 ;  /* 0x0019a81601007387 */ /* 0x0041e80000100a00 */
[----:B-1----:R-:W2:Y:S04]  /*10df0*/  LDL.LU.64 R20, [R1+0x8b0] ;  /* 0x0008b00001147983 */ /* 0x002ea80000300a00 */
[----:B0-----:R-:W2:Y:S04]  /*10e00*/  LDL.LU.64 R22, [R1+0x8b8] ;  /* 0x0008b80001167983 */ /* 0x001ea80000300a00 */
[----:B------:R-:W3:Y:S04]  /*10e10*/  LDL.LU.64 R14, [R1+0x19d0] ;  /* 0x0019d000010e7983 */ /* 0x000ee80000300a00 */
[----:B------:R-:W4:Y:S04]  /*10e20*/  LDL.LU.64 R12, [R1+0x19c8] ;  /* 0x0019c800010c7983 */ /* 0x000f280000300a00 */
[----:B------:R-:W2:Y:S04]  /*10e30*/  LDL R18, [R1+0xa8] ;  /* 0x0000a80001127983 */ /* 0x000ea80000100800 */
[----:B------:R-:W2:Y:S01]  /*10e40*/  LDL R19, [R1+0xac] ;  /* 0x0000ac0001137983 */ /* 0x000ea20000100800 */
[----:B------:R-:W-:-:S02]  /*10e50*/  IMAD.MOV.U32 R28, RZ, RZ, R16 ;  /* 0x000000ffff1c7224 */ /* 0x000fc400078e0010 */
[----:B------:R-:W-:Y:S01]  /*10e60*/  IMAD.MOV.U32 R2, RZ, RZ, R17 ;  /* 0x000000ffff027224 */ /* 0x000fe200078e0011 */
[----:B--2---:R0:W-:Y:S04]  /*10e70*/  STL.64 [R1+0x1980], R18 ;  /* 0x0019801201007387 */ /* 0x0041e80000100a00 */
[----:B------:R-:W4:Y:S04]  /*10e80*/  LDL.LU.64 R16, [R1+0x890] ;  /* 0x0008900001107983 */ /* 0x000f280000300a00 */
[----:B0-----:R-:W4:Y:S04]  /*10e90*/  LDL.LU.64 R18, [R1+0x898] ;  /* 0x0008980001127983 */ /* 0x001f280000300a00 */
[----:B------:R-:W-:Y:S04]  /*10ea0*/  STL [R1+0x1030], R0 ;  /* 0x0010300001007387 */ /* 0x000fe80000100800 */
[----:B------:R-:W-:Y:S04]  /*10eb0*/  STL [R1+0x102c], R3 ;  /* 0x00102c0301007387 */ /* 0x000fe80000100800 */
[----:B------:R-:W-:Y:S04]  /*10ec0*/  STL [R1+0x1028], R2 ;  /* 0x0010280201007387 */ /* 0x000fe80000100800 */
[----:B------:R-:W-:Y:S01]  /*10ed0*/  STL [R1+0x1024], R28 ;  /* 0x0010241c01007387 */ /* 0x000fe20000100800 */
[C---:B------:R-:W-:Y:S08]  /*10ee0*/  HMMA.16816.F32 R4, R24.reuse, R4, R20 ;  /* 0x000000041804723c */ /* 0x040ff00000001814 */
[C---:B----4-:R-:W-:Y:S11]  /*10ef0*/  HMMA.16816.F32 R16, R24.reuse, R12, R16 ;  /* 0x0000000c1810723c */ /* 0x050ff60000001810 */
[----:B------:R-:W-:Y:S11]  /*10f00*/  @!UPT UIADD3 URZ, URZ, URZ, URZ ;  /* 0x0000003f3f3ff290 */ /* 0x000ff6000fffe03f */
[----:B------:R-:W-:Y:S02]  /*10f10*/  @!UPT UIADD3 URZ, URZ, URZ, URZ ;  /* 0x0000003f3f3ff290 */ /* 0x000fe4000fffe03f */
[----:B------:R-:W-:Y:S01]  /*10f20*/  IMAD.MOV.U32 R29, RZ, RZ, R19 ;  /* 0x000000ffff1d7224 */ /* 0x000fe200078e0013 */
[----:B------:R0:W-:Y:S04]  /*10f30*/  STL.64 [R1+0x890], R16 ;  /* 0x0008901001007387 */ /* 0x0001e80000100a00 */
[----:B------:R1:W-:Y:S04]  /*10f40*/  STL [R1+0x898], R18 ;  /* 0x0008981201007387 */ /* 0x0003e80000100800 */
[----:B---3--:R-:W-:Y:S04]  /*10f50*/  STL.64 [R1+0x18e0], R14 ;  /* 0x0018e00e01007387 */ /* 0x008fe80000100a00 */
[----:B------:R-:W-:Y:S04]  /*10f60*/  STL [R1+0x1034], R29 ;  /* 0x0010341d01007387 */ /* 0x000fe80000100800 */
[----:B0-----:R-:W2:Y:S04]  /*10f70*/  LDL.LU R16, [R1+0x3a0] ;  /* 0x0003a00001107983 */ /* 0x001ea80000300800 */
[----:B------:R-:W2:Y:S04]  /*10f80*/  LDL.LU R17, [R1+0x3a4] ;  /* 0x0003a40001117983 */ /* 0x000ea80000300800 */
[----:B-1----:R-:W3:Y:S04]  /*10f90*/  LDL.LU R18, [R1+0x3a8] ;  /* 0x0003a80001127983 */ /* 0x002ee80000300800 */
[----:B------:R-:W3:Y:S04]  /*10fa0*/  LDL.LU R19, [R1+0x3ac] ;  /* 0x0003ac0001137983 */ /* 0x000ee80000300800 */
[----:B------:R-:W4:Y:S04]  /*10fb0*/  LDL R22, [R1+0x118] ;  /* 0x0001180001167983 */ /* 0x000f280000100800 */
[----:B------:R-:W4:Y:S04]  /*10fc0*/  LDL R23, [R1+0x11c] ;  /* 0x00011c0001177983 */ /* 0x000f280000100800 */
[----:B----4-:R0:W-:Y:S04]  /*10fd0*/  STL.64 [R1+0x19c0], R22 ;  /* 0x0019c01601007387 */ /* 0x0101e80000100a00 */
[----:B------:R-:W4:Y:S04]  /*10fe0*/  LDL.LU.64 R20, [R1+0x8d0] ;  /* 0x0008d00001147983 */ /* 0x000f280000300a00 */
[----:B0-----:R-:W4:Y:S04]  /*10ff0*/  LDL.LU.64 R22, [R1+0x8d8] ;  /* 0x0008d80001167983 */ /* 0x001f280000300a00 */
[----:B---3--:R0:W-:Y:S04]  /*11000*/  STL.64 [R1+0x1990], R18 ;  /* 0x0019901201007387 */ /* 0x0081e80000100a00 */
[----:B--2---:R1:W-:Y:S04]  /*11010*/  STL.64 [R1+0x1988], R16 ;  /* 0x0019881001007387 */ /* 0x0043e80000100a00 */
[----:B0-----:R-:W2:Y:S04]  /*11020*/  LDL.64 R18, [R1+0xf8] ;  /* 0x0000f80001127983 */ /* 0x001ea80000100a00 */
[----:B--2---:R0:W-:Y:S04]  /*11030*/  STL.64 [R1+0x19a0], R18 ;  /* 0x0019a01201007387 */ /* 0x0041e80000100a00 */
[----:B-1----:R-:W2:Y:S04]  /*11040*/  LDL.LU R16, [R1+0x500] ;  /* 0x0005000001107983 */ /* 0x002ea80000300800 */
[----:B------:R-:W2:Y:S04]  /*11050*/  LDL.LU R17, [R1+0x504] ;  /* 0x0005040001117983 */ /* 0x000ea80000300800 */
[----:B0-----:R-:W3:Y:S04]  /*11060*/  LDL.LU R18, [R1+0x508] ;  /* 0x0005080001127983 */ /* 0x001ee80000300800 */
[----:B------:R-:W3:Y:S04]  /*11070*/  LDL.LU R19, [R1+0x50c] ;  /* 0x00050c0001137983 */ /* 0x000ee80000300800 */
[----:B---3--:R-:W-:Y:S04]  /*11080*/  STL.64 [R1+0x19b8], R18 ;  /* 0x0019b81201007387 */ /* 0x008fe80000100a00 */
[----:B--2---:R0:W-:Y:S04]  /*11090*/  STL.64 [R1+0x19b0], R16 ;  /* 0x0019b01001007387 */ /* 0x0041e80000100a00 */
[----:B0-----:R-:W2:Y:S04]  /*110a0*/  LDL.LU R16, [R1+0x680] ;  /* 0x0006800001107983 */ /* 0x001ea80000300800 */
[----:B------:R-:W2:Y:S04]  /*110b0*/  LDL.LU R17, [R1+0x684] ;  /* 0x0006840001117983 */ /* 0x000ea80000300800 */
[----:B------:R-:W2:Y:S04]  /*110c0*/  LDL.LU R18, [R1+0x688] ;  /* 0x0006880001127983 */ /* 0x000ea80000300800 */
[----:B------:R-:W2:Y:S04]  /*110d0*/  LDL.LU R19, [R1+0x68c] ;  /* 0x00068c0001137983 */ /* 0x000ea80000300800 */
[----:B------:R-:W3:Y:S01]  /*110e0*/  LDL.64 R14, [R1+0xd8] ;  /* 0x0000d800010e7983 */ /* 0x000ee20000100a00 */
[----:B----4-:R-:W-:Y:S01]  /*110f0*/  HMMA.16816.F32 R24, R24, R8, R20 ;  /* 0x000000081818723c */ /* 0x010fe20000001814 */
[----:B------:R-:W-:-:S02]  /*11100*/  IMAD.MOV.U32 R28, RZ, RZ, R7 ;  /* 0x000000ffff1c7224 */ /* 0x000fc400078e0007 */
[----:B------:R-:W-:Y:S02]  /*11110*/  IMAD.MOV.U32 R3, RZ, RZ, R5 ;  /* 0x000000ffff037224 */ /* 0x000fe400078e0005 */
[----:B------:R-:W-:Y:S02]  /*11120*/  IMAD.MOV.U32 R0, RZ, RZ, R4 ;  /* 0x000000ffff007224 */ /* 0x000fe400078e0004 */
[----:B------:R-:W-:Y:S01]  /*11130*/  IMAD.MOV.U32 R2, RZ, RZ, R6 ;  /* 0x000000ffff027224 */ /* 0x000fe200078e0006 */
[----:B------:R-:W0:Y:S02]  /*11140*/  S2R R5, SR_TID.X ;  /* 0x0000000000057919 */ /* 0x000e240000002100 */
[C---:B0-----:R-:W-:Y:S01]  /*11150*/  IMAD.SHL.U32 R4, R5.reuse, 0x2, RZ ;  /* 0x0000000205047824 */ /* 0x041fe200078e00ff */
[C---:B------:R-:W-:Y:S01]  /*11160*/  LOP3.LUT R6, R5.reuse, 0x7, RZ, 0xc0, !PT ;  /* 0x0000000705067812 */ /* 0x040fe200078ec0ff */
[C---:B------:R-:W-:Y:S01]  /*11170*/  IMAD.SHL.U32 R7, R5.reuse, 0x200, RZ ;  /* 0x0000020005077824 */ /* 0x040fe200078e00ff */
[----:B------:R-:W-:-:S02]  /*11180*/  LOP3.LUT R5, R5, 0xc0, RZ, 0xc0, !PT ;  /* 0x000000c005057812 */ /* 0x000fc400078ec0ff */
[----:B------:R-:W-:Y:S01]  /*11190*/  LOP3.LUT R4, R4, 0x10, RZ, 0xc0, !PT ;  /* 0x0000001004047812 */ /* 0x000fe200078ec0ff */
[----:B------:R-:W-:-:S03]  /*111a0*/  IMAD R6, R6, 0x410, RZ ;  /* 0x0000041006067824 */ /* 0x000fc600078e02ff */
[----:B------:R-:W-:Y:S01]  /*111b0*/  LEA.HI R29, R5, R4, RZ, 0x1f ;  /* 0x00000004051d7211 */ /* 0x000fe200078ff8ff */
[----:B---3--:R0:W-:Y:S04]  /*111c0*/  STL.64 [R1+0x1998], R14 ;  /* 0x0019980e01007387 */ /* 0x0081e80000100a00 */
[----:B------:R-:W3:Y:S04]  /*111d0*/  LDL.LU R12, [R1+0x4c0] ;  /* 0x0004c000010c7983 */ /* 0x000ee80000300800 */
[----:B------:R-:W3:Y:S04]  /*111e0*/  LDL.LU R13, [R1+0x4c4] ;  /* 0x0004c400010d7983 */ /* 0x000ee80000300800 */
[----:B0-----:R-:W3:Y:S04]  /*111f0*/  LDL.LU R14, [R1+0x4c8] ;  /* 0x0004c800010e7983 */ /* 0x001ee80000300800 */
[----:B------:R-:W3:Y:S04]  /*11200*/  LDL.LU R15, [R1+0x4cc] ;  /* 0x0004cc00010f7983 */ /* 0x000ee80000300800 */
[----:B------:R-:W-:Y:S04]  /*11210*/  STL [R1+0x10a8], R28 ;  /* 0x0010a81c01007387 */ /* 0x000fe80000100800 */
[----:B------:R-:W-:Y:S04]  /*11220*/  STL [R1+0x1040], R3 ;  /* 0x0010400301007387 */ /* 0x000fe80000100800 */
[----:B------:R-:W-:Y:S04]  /*11230*/  STL [R1+0x103c], R0 ;  /* 0x00103c0001007387 */ /* 0x000fe80000100800 */
[----:B------:R-:W-:Y:S04]  /*11240*/  STL [R1+0x1038], R2 ;  /* 0x0010380201007387 */ /* 0x000fe80000100800 */
[----:B------:R-:W2:Y:S04]  /*11250*/  LDL.LU.64 R22, [R1+0x19c0] ;  /* 0x0019c00001167983 */ /* 0x000ea80000300a00 */
[----:B------:R0:W-:Y:S04]  /*11260*/  STL.64 [R1+0xfa0], R26 ;  /* 0x000fa01a01007387 */ /* 0x0001e80000100a00 */
[----:B------:R-:W-:Y:S04]  /*11270*/  STL.64 [R1+0xf98], R24 ;  /* 0x000f981801007387 */ /* 0x000fe80000100a00 */
[----:B0-----:R-:W4:Y:S04]  /*11280*/  LDL.LU R26, [R1+0x38] ;  /* 0x00003800011a7983 */ /* 0x001f280000300800 */
[----:B------:R-:W4:Y:S01]  /*11290*/  LDL.LU R27, [R1+0x3c] ;  /* 0x00003c00011b7983 */ /* 0x000f220000300800 */
[----:B------:R-:W-:-:S02]  /*112a0*/  LOP3.LUT R7, R7, 0x2000, RZ, 0xc0, !PT ;  /* 0x0000200007077812 */ /* 0x000fc400078ec0ff */
[----:B------:R-:W-:-:S05]  /*112b0*/  LOP3.LUT R29, R6, R29, RZ, 0x3c, !PT ;  /* 0x0000001d061d7212 */ /* 0x000fca00078e3cff */
[----:B------:R-:W-:-:S05]  /*112c0*/  IMAD.IADD R29, R7, 0x1, R29 ;  /* 0x00000001071d7824 */ /* 0x000fca00078e021d */
[----:B------:R-:W2:Y:S04]  /*112d0*/  LDSM.16.MT88.4 R4, [R29+0x4000] ;  /* 0x004000001d04783b */ /* 0x000ea80000004200 */
[----:B------:R-:W0:Y:S01]  /*112e0*/  LDSM.16.MT88.4 R8, [R29+0x4080] ;  /* 0x004080001d08783b */ /* 0x000e220000004200 */
[C---:B--2---:R-:W-:Y:S03]  /*112f0*/  HMMA.16816.F32 R20, R4.reuse, R22, R16 ;  /* 0x000000160414723c */ /* 0x044fe60000001810 */
[----:B----4-:R1:W-:Y:S04]  /*11300*/  STL.64 [R1+0x18c8], R26 ;  /* 0x0018c81a01007387 */ /* 0x0103e80000100a00 */
[----:B------:R-:W2:Y:S04]  /*11310*/  LDL.LU R24, [R1+0x380] ;  /* 0x0003800001187983 */ /* 0x000ea80000300800 */
[----:B------:R-:W2:Y:S04]  /*11320*/  LDL.LU R25, [R1+0x384] ;  /* 0x0003840001197983 */ /* 0x000ea80000300800 */
[----:B-1----:R-:W2:Y:S04]  /*11330*/  LDL.LU R26, [R1+0x388] ;  /* 0x00038800011a7983 */ /* 0x002ea80000300800 */
[----:B------:R-:W2:Y:S04]  /*11340*/  LDL.LU R27, [R1+0x38c] ;  /* 0x00038c00011b7983 */ /* 0x000ea80000300800 */
[----:B0-----:R0:W-:Y:S04]  /*11350*/  STL.64 [R1+0x18a8], R10 ;  /* 0x0018a80a01007387 */ /* 0x0011e80000100a00 */
[----:B------:R-:W-:Y:S04]  /*11360*/  STL.64 [R1+0x18a0], R8 ;  /* 0x0018a00801007387 */ /* 0x000fe80000100a00 */
[----:B0-----:R-:W4:Y:S04]  /*11370*/  LDL.64 R10, [R1+0xe8] ;  /* 0x0000e800010a7983 */ /* 0x001f280000100a00 */
[----:B------:R-:W-:Y:S04]  /*11380*/  STL [R1+0x1878], R29 ;  /* 0x0018781d01007387 */ /* 0x000fe80000100800 */
[----:B------:R-:W2:Y:S04]  /*11390*/  LDL.LU.64 R18, [R1+0x19b8] ;  /* 0x0019b80001127983 */ /* 0x000ea80000300a00 */
[----:B------:R-:W2:Y:S04]  /*113a0*/  LDL.LU.64 R16, [R1+0x19b0] ;  /* 0x0019b00001107983 */ /* 0x000ea80000300a00 */
[----:B------:R-:W-:Y:S04]  /*113b0*/  STL.64 [R1+0x680], R20 ;  /* 0x0006801401007387 */ /* 0x000fe80000100a00 */
[----:B------:R0:W-:Y:S04]  /*113c0*/  STL.64 [R1+0x688], R22 ;  /* 0x0006881601007387 */ /* 0x0001e80000100a00 */
[----:B0-----:R-:W2:Y:S02]  /*113d0*/  LDL.LU.64 R22, [R1+0x19a8] ;  /* 0x0019a80001167983 */ /* 0x001ea40000300a00 */
[C---:B--2---:R-:W-:Y:S11]  /*113e0*/  HMMA.16816.F32 R16, R4.reuse, R22, R16 ;  /* 0x000000160410723c */ /* 0x044ff60000001810 */
[----:B------:R-:W-:Y:S11]  /*113f0*/  @!UPT UIADD3 URZ, URZ, URZ, URZ ;  /* 0x0000003f3f3ff290 */ /* 0x000ff6000fffe03f */
[----:B------:R-:W-:Y:S01]  /*11400*/  @!UPT UIADD3 URZ, URZ, URZ, URZ ;  /* 0x0000003f3f3ff290 */ /* 0x000fe2000fffe03f */
[----:B------:R-:W-:Y:S04]  /*11410*/  STL.64 [R1+0xc30], R16 ;  /* 0x000c301001007387 */ /* 0x000fe80000100a00 */
[----:B------:R0:W-:Y:S04]  /*11420*/  STL.64 [R1+0xc38], R18 ;  /* 0x000c381201007387 */ /* 0x0001e80000100a00 */
[----:B0-----:R-:W3:Y:S02]  /*11430*/  LDL.LU.64 R18, [R1+0x19a0] ;  /* 0x0019a00001127983 */ /* 0x001ee40000300a00 */
[----:B---3--:R-:W-:Y:S01]  /*11440*/  HMMA.16816.F32 R12, R4, R18, R12 ;  /* 0x00000012040c723c */ /* 0x008fe2000000180c */
[----:B------:R-:W-:-:S02]  /*11450*/  IMAD.MOV.U32 R2, RZ, RZ, R18 ;  /* 0x000000ffff027224 */ /* 0x000fc400078e0012 */
[----:B------:R-:W-:Y:S11]  /*11460*/  IMAD.MOV.U32 R0, RZ, RZ, R19 ;  /* 0x000000ffff007224 */ /* 0x000ff600078e0013 */
[----:B------:R-:W-:Y:S09]  /*11470*/  @!UPT UIADD3 URZ, URZ, URZ, URZ ;  /* 0x0000003f3f3ff290 */ /* 0x000ff2000fffe03f */
[----:B------:R-:W-:Y:S04]  /*11480*/  STL.64 [R1+0xc20], R12 ;  /* 0x000c200c01007387 */ /* 0x000fe80000100a00 */
[----:B------:R0:W-:Y:S04]  /*11490*/  STL.64 [R1+0xc28], R14 ;  /* 0x000c280e01007387 */ /* 0x0001e80000100a00 */
[----:B0-----:R-:W2:Y:S04]  /*114a0*/  LDL.LU.64 R14, [R1+0x1998] ;  /* 0x00199800010e7983 */ /* 0x001ea80000300a00 */
[----:B------:R-:W4:Y:S04]  /*114b0*/  LDL.LU.64 R18, [R1+0x1990] ;  /* 0x0019900001127983 */ /* 0x000f280000300a00 */
[----:B------:R-:W4:Y:S04]  /*114c0*/  LDL.LU.64 R16, [R1+0x1988] ;  /* 0x0019880001107983 */ /* 0x000f280000300a00 */
[----:B------:R-:W-:Y:S04]  /*114d0*/  STL [R1+0x1880], R0 ;  /* 0x0018800001007387 */ /* 0x000fe80000100800 */
[----:B------:R-:W-:Y:S01]  /*114e0*/  STL [R1+0x187c], R2 ;  /* 0x00187c0201007387 */ /* 0x000fe20000100800 */
[----:B----4-:R-:W-:Y:S11]  /*114f0*/  HMMA.16816.F32 R16, R4, R10, R16 ;  /* 0x0000000a0410723c */ /* 0x010ff60000001810 */
[----:B------:R-:W-:Y:S11]  /*11500*/  @!UPT UIADD3 URZ, URZ, URZ, URZ ;  /* 0x0000003f3f3ff290 */ /* 0x000ff6000fffe03f */
[----:B------:R-:W-:Y:S01]  /*11510*/  @!UPT UIADD3 URZ, URZ, URZ, URZ ;  /* 0x0000003f3f3ff290 */ /* 0x000fe2000fffe03f */
[----:B------:R-:W-:Y:S04]  /*11520*/  STL.64 [R1+0xc10], R16 ;  /* 0x000c101001007387 */ /* 0x000fe80000100a00 */
[----:B------:R0:W-:Y:S04]  /*11530*/  STL.64 [R1+0xc18], R18 ;  /* 0x000c181201007387 */ /* 0x0001e80000100a00 */
[----:B0-----:R-:W3:Y:S01]  /*11540*/  LDL.LU.64 R18, [R1+0x1980] ;  /* 0x0019800001127983 */ /* 0x001ee20000300a00 */
[----:B------:R-:W-:Y:S02]  /*11550*/  IMAD.MOV.U32 R16, RZ, RZ, R10 ;  /* 0x000000ffff107224 */ /* 0x000fe400078e000a */
[----:B------:R-:W-:-:S02]  /*11560*/  IMAD.MOV.U32 R3, RZ, RZ, R11 ;  /* 0x000000ffff037224 */ /* 0x000fc400078e000b */
[----:B--2---:R-:W-:Y:S03]  /*11570*/  HMMA.16816.F32 R8, R4, R14, R24 ;  /* 0x0000000e0408723c */ /* 0x004fe60000001818 */
[----:B------:R-:W-:Y:S04]  /*11580*/  STL [R1+0x1888], R3 ;  /* 0x0018880301007387 */ /* 0x000fe80000100800 */
[----:B------:R-:W-:Y:S01]  /*11590*/  STL [R1+0x1884], R16 ;  /* 0x0018841001007387 */ /* 0x000fe20000100800 */
[----:B------:R-:W-:Y:S02]  /*115a0*/  IMAD.MOV.U32 R21, RZ, RZ, R14 ;  /* 0x000000ffff157224 */ /* 0x000fe400078e000e */
[----:B------:R-:W-:Y:S01]  /*115b0*/  IMAD.MOV.U32 R20, RZ, RZ, R15 ;  /* 0x000000ffff147224 */ /* 0x000fe200078e000f */
[----:B---3--:R-:W-:Y:S11]  /*115c0*/  STL.64 [R1+0x1960], R18 ;  /* 0x0019601201007387 */ /* 0x008ff60000100a00 */
[----:B------:R-:W-:Y:S01]  /*115d0*/  @!UPT UIADD3 URZ, URZ, URZ, URZ ;  /* 0x0000003f3f3ff290 */ /* 0x000fe2000fffe03f */
[----:B------:R-:W-:Y:S04]  /*115e0*/  STL.64 [R1+0xc00], R8 ;  /* 0x000c000801007387 */ /* 0x000fe80000100a00 */
[----:B------:R0:W-:Y:S04]  /*115f0*/  STL.64 [R1+0xc08], R10 ;  /* 0x000c080a01007387 */ /* 0x0001e80000100a00 */
[----:B0-----:R-:W2:Y:S04]  /*11600*/  LDL R10, [R1+0x28] ;  /* 0x00002800010a7983 */ /* 0x001ea80000100800 */
[----:B------:R-:W2:Y:S04]  /*11610*/  LDL R11, [R1+0x2c] ;  /* 0x00002c00010b7983 */ /* 0x000ea80000100800 */
[----:B------:R-:W3:Y:S04]  /*11620*/  LDL.LU R24, [R1+0x2f0] ;  /* 0x0002f00001187983 */ /* 0x000ee80000300800 */
[----:B------:R-:W3:Y:S04]  /*11630*/  LDL.LU R25, [R1+0x2f4] ;  /* 0x0002f40001197983 */ /* 0x000ee80000300800 */
[----:B------:R-:W4:Y:S04]  /*11640*/  LDL.LU R26, [R1+0x2f8] ;  /* 0x0002f800011a7983 */ /* 0x000f280000300800 */
[----:B------:R-:W4:Y:S04]  /*11650*/  LDL.LU R27, [R1+0x2fc] ;  /* 0x0002fc00011b7983 */ /* 0x000f280000300800 */
[----:B------:R-:W2:Y:S04]  /*11660*/  LDL.LU R12, [R1+0x300] ;  /* 0x00030000010c7983 */ /* 0x000ea80000300800 */
[----:B------:R-:W2:Y:S04]  /*11670*/  LDL.LU R13, [R1+0x304] ;  /* 0x00030400010d7983 */ /* 0x000ea80000300800 */
[----:B------:R-:W2:Y:S04]  /*11680*/  LDL.LU R14, [R1+0x308] ;  /* 0x00030800010e7983 */ /* 0x000ea80000300800 */
[----:B------:R-:W2:Y:S04]  /*11690*/  LDL.LU R15, [R1+0x30c] ;  /* 0x00030c00010f7983 */ /* 0x000ea80000300800 */
[----:B--2---:R0:W-:Y:S04]  /*116a0*/  STL.64 [R1+0x18f0], R14 ;  /* 0x0018f00e01007387 */ /* 0x0041e80000100a00 */
[----:B------:R-:W-:Y:S04]  /*116b0*/  STL.64 [R1+0x18e8], R12 ;  /* 0x0018e80c01007387 */ /* 0x000fe80000100a00 */
[----:B0-----:R-:W2:Y:S04]  /*116c0*/  LDL R14, [R1+0x68] ;  /* 0x00006800010e7983 */ /* 0x001ea80000100800 */
[----:B------:R-:W2:Y:S04]  /*116d0*/  LDL R15, [R1+0x6c] ;  /* 0x00006c00010f7983 */ /* 0x000ea80000100800 */
[----:B--2---:R0:W-:Y:S04]  /*116e0*/  STL.64 [R1+0x1900], R14 ;  /* 0x0019000e01007387 */ /* 0x0041e80000100a00 */
[----:B0-----:R-:W2:Y:S04]  /*116f0*/  LDL.64 R14, [R1+0x78] ;  /* 0x00007800010e7983 */ /* 0x001ea80000100a00 */
[----:B--2---:R-:W-:Y:S04]  /*11700*/  STL.64 [R1+0x1918], R14 ;  /* 0x0019180e01007387 */ /* 0x004fe80000100a00 */
[----:B----4-:R0:W-:Y:S04]  /*11710*/  STL.64 [R1+0x18d8], R26 ;  /* 0x0018d81a01007387 */ /* 0x0101e80000100a00 */
[----:B---3--:R1:W-:Y:S04]  /*11720*/  STL.64 [R1+0x18d0], R24 ;  /* 0x0018d01801007387 */ /* 0x0083e80000100a00 */
[----:B0-----:R-:W2:Y:S04]  /*11730*/  LDL.64 R26, [R1+0x58] ;  /* 0x00005800011a7983 */ /* 0x001ea80000100a00 */
[----:B--2---:R0:W-:Y:S04]  /*11740*/  STL.64 [R1+0x18f8], R26 ;  /* 0x0018f81a01007387 */ /* 0x0041e80000100a00 */
[----:B-1----:R-:W2:Y:S04]  /*11750*/  LDL.LU R24, [R1+0x310] ;  /* 0x0003100001187983 */ /* 0x002ea80000300800 */
[----:B------:R-:W2:Y:S04]  /*11760*/  LDL.LU R25, [R1+0x314] ;  /* 0x0003140001197983 */ /* 0x000ea80000300800 */
[----:B0-----:R-:W3:Y:S04]  /*11770*/  LDL.LU R26, [R1+0x318] ;  /* 0x00031800011a7983 */ /* 0x001ee80000300800 */
[----:B------:R-:W3:Y:S04]  /*11780*/  LDL.LU R27, [R1+0x31c] ;  /* 0x00031c00011b7983 */ /* 0x000ee80000300800 */
[----:B------:R-:W4:Y:S04]  /*11790*/  LDL R14, [R1+0x88] ;  /* 0x00008800010e7983 */ /* 0x000f280000100800 */
[----:B------:R-:W4:Y:S04]  /*117a0*/  LDL R15, [R1+0x8c] ;  /* 0x00008c00010f7983 */ /* 0x000f280000100800 */
[----:B----4-:R-:W-:Y:S04]  /*117b0*/  STL.64 [R1+0x1930], R14 ;  /* 0x0019300e01007387 */ /* 0x010fe80000100a00 */
[----:B---3--:R-:W-:Y:S04]  /*117c0*/  STL.64 [R1+0x1910], R26 ;  /* 0x0019101a01007387 */ /* 0x008fe80000100a00 */
[----:B--2---:R0:W-:Y:S04]  /*117d0*/  STL.64 [R1+0x1908], R24 ;  /* 0x0019081801007387 */ /* 0x0041e80000100a00 */
[----:B0-----:R-:W2:Y:S04]  /*117e0*/  LDL.LU R24, [R1+0x320] ;  /* 0x0003200001187983 */ /* 0x001ea80000300800 */
[----:B------:R-:W2:Y:S04]  /*117f0*/  LDL.LU R25, [R1+0x324] ;  /* 0x0003240001197983 */ /* 0x000ea80000300800 */
[----:B------:R-:W3:Y:S04]  /*11800*/  LDL.LU R26, [R1+0x328] ;  /* 0x00032800011a7983 */ /* 0x000ee80000300800 */
[----:B------:R-:W3:Y:S04]  /*11810*/  LDL.LU R27, [R1+0x32c] ;  /* 0x00032c00011b7983 */ /* 0x000ee80000300800 */
[----:B------:R-:W4:Y:S04]  /*11820*/  LDL.LU R16, [R1+0x360] ;  /* 0x0003600001107983 */ /* 0x000f280000300800 */
[----:B------:R-:W4:Y:S04]  /*11830*/  LDL.LU R17, [R1+0x364] ;  /* 0x0003640001117983 */ /* 0x000f280000300800 */
[----:B------:R-:W2:Y:S04]  /*11840*/  LDL.LU R18, [R1+0x368] ;  /* 0x0003680001127983 */ /* 0x000ea80000300800 */
[----:B------:R-:W2:Y:S04]  /*11850*/  LDL.LU R19, [R1+0x36c] ;  /* 0x00036c0001137983 */ /* 0x000ea80000300800 */
[----:B--2---:R0:W-:Y:S04]  /*11860*/  STL.64 [R1+0x1970], R18 ;  /* 0x0019701201007387 */ /* 0x0041e80000100a00 */
[----:B----4-:R-:W-:Y:S04]  /*11870*/  STL.64 [R1+0x1968], R16 ;  /* 0x0019681001007387 */ /* 0x010fe80000100a00 */
[----:B------:R-:W2:Y:S04]  /*11880*/  LDL R14, [R1+0x98] ;  /* 0x00009800010e7983 */ /* 0x000ea80000100800 */
[----:B------:R-:W2:Y:S04]  /*11890*/  LDL R15, [R1+0x9c] ;  /* 0x00009c00010f7983 */ /* 0x000ea80000100800 */
[----:B0-----:R-:W4:Y:S04]  /*118a0*/  LDL.64 R18, [R1+0xc8] ;  /* 0x0000c80001127983 */ /* 0x001f280000100a00 */
[----:B--2---:R0:W-:Y:S04]  /*118b0*/  STL.64 [R1+0x1948], R14 ;  /* 0x0019480e01007387 */ /* 0x0041e80000100a00 */
[----:B------:R-:W2:Y:S04]  /*118c0*/  LDL.LU R12, [R1+0x350] ;  /* 0x00035000010c7983 */ /* 0x000ea80000300800 */
[----:B------:R-:W2:Y:S04]  /*118d0*/  LDL.LU R13, [R1+0x354] ;  /* 0x00035400010d7983 */ /* 0x000ea80000300800 */
[----:B0-----:R-:W2:Y:S04]  /*118e0*/  LDL.LU R14, [R1+0x358] ;  /* 0x00035800010e7983 */ /* 0x001ea80000300800 */
[----:B------:R-:W2:Y:S04]  /*118f0*/  LDL.LU R15, [R1+0x35c] ;  /* 0x00035c00010f7983 */ /* 0x000ea80000300800 */
[----:B--2---:R0:W-:Y:S04]  /*11900*/  STL.64 [R1+0x1958], R14 ;  /* 0x0019580e01007387 */ /* 0x0041e80000100a00 */
[----:B------:R1:W-:Y:S04]  /*11910*/  STL.64 [R1+0x1950], R12 ;  /* 0x0019500c01007387 */ /* 0x0003e80000100a00 */
[----:B0-----:R-:W2:Y:S04]  /*11920*/  LDL.64 R14, [R1+0xb8] ;  /* 0x0000b800010e7983 */ /* 0x001ea80000100a00 */
[----:B--2---:R0:W-:Y:S04]  /*11930*/  STL.64 [R1+0x1978], R14 ;  /* 0x0019780e01007387 */ /* 0x0041e80000100a00 */
[----:B-1----:R-:W2:Y:S04]  /*11940*/  LDL.LU R12, [R1+0x370] ;  /* 0x00037000010c7983 */ /* 0x002ea80000300800 */
[----:B------:R-:W2:Y:S04]  /*11950*/  LDL.LU R13, [R1+0x374] ;  /* 0x00037400010d7983 */ /* 0x000ea80000300800 */
[----:B0-----:R-:W2:Y:S04]  /*11960*/  LDL.LU R14, [R1+0x378] ;  /* 0x00037800010e7983 */ /* 0x001ea80000300800 */
[----:B------:R-:W2:Y:S04]  /*11970*/  LDL.LU R15, [R1+0x37c] ;  /* 0x00037c00010f7983 */ /* 0x000ea80000300800 */
[----:B---3--:R-:W-:Y:S04]  /*11980*/  STL.64 [R1+0x1928], R26 ;  /* 0x0019281a01007387 */ /* 0x008fe80000100a00 */
[----:B------:R0:W-:Y:S04]  /*11990*/  STL.64 [R1+0x1920], R24 ;  /* 0x0019201801007387 */ /* 0x0001e80000100a00 */
[----:B0-----:R-:W3:Y:S04]  /*119a0*/  LDL.LU R24, [R1+0x330] ;  /* 0x0003300001187983 */ /* 0x001ee80000300800 */
[----:B------:R-:W3:Y:S04]  /*119b0*/  LDL.LU R25, [R1+0x334] ;  /* 0x0003340001197983 */ /* 0x000ee80000300800 */
[----:B------:R-:W3:Y:S04]  /*119c0*/  LDL.LU R26, [R1+0x338] ;  /* 0x00033800011a7983 */ /* 0x000ee80000300800 */
[----:B------:R-:W3:Y:S01]  /*119d0*/  LDL.LU R27, [R1+0x33c] ;  /* 0x00033c00011b7983 */ /* 0x000ee20000300800 */
[----:B----4-:R-:W-:-:S02]  /*119e0*/  IMAD.MOV.U32 R2, RZ, RZ, R18 ;  /* 0x000000ffff027224 */ /* 0x010fc400078e0012 */
[----:B------:R-:W-:Y:S01]  /*119f0*/  IMAD.MOV.U32 R29, RZ, RZ, R19 ;  /* 0x000000ffff1d7224 */ /* 0x000fe200078e0013 */
[C---:B--2---:R-:W-:Y:S01]  /*11a00*/  HMMA.16816.F32 R12, R4.reuse, R18, R12 ;  /* 0x00000012040c723c */ /* 0x044fe2000000180c */
[----:B---3--:R-:W-:Y:S04]  /*11a10*/  STL.64 [R1+0x1940], R26 ;  /* 0x0019401a01007387 */ /* 0x008fe80000100a00 */
[----:B------:R0:W-:Y:S04]  /*11a20*/  STL.64 [R1+0x1938], R24 ;  /* 0x0019381801007387 */ /* 0x0001e80000100a00 */
[----:B0-----:R-:W2:Y:S04]  /*11a30*/  LDL.LU R24, [R1+0x340] ;  /* 0x0003400001187983 */ /* 0x001ea80000300800 */
[----:B------:R-:W2:Y:S04]  /*11a40*/  LDL.LU R25, [R1+0x344] ;  /* 0x0003440001197983 */ /* 0x000ea80000300800 */
[----:B------:R-:W2:Y:S04]  /*11a50*/  LDL.LU R26, [R1+0x348] ;  /* 0x00034800011a7983 */ /* 0x000ea80000300800 */
[----:B------:R-:W2:Y:S04]  /*11a60*/  LDL.LU R27, [R1+0x34c] ;  /* 0x00034c00011b7983 */ /* 0x000ea80000300800 */
[----:B------:R0:W-:Y:S04]  /*11a70*/  STL.64 [R1+0x18c0], R10 ;  /* 0x0018c00a01007387 */ /* 0x0001e80000100a00 */
[----:B------:R-:W3:Y:S04]  /*11a80*/  LDL.LU R8, [R1+0x2e0] ;  /* 0x0002e00001087983 */ /* 0x000ee80000300800 */
[----:B------:R-:W3:Y:S04]  /*11a90*/  LDL.LU R9, [R1+0x2e4] ;  /* 0x0002e40001097983 */ /* 0x000ee80000300800 */
[----:B0-----:R-:W3:Y:S04]  /*11aa0*/  LDL.LU R10, [R1+0x2e8] ;  /* 0x0002e800010a7983 */ /* 0x001ee80000300800 */
[----:B------:R-:W3:Y:S04]  /*11ab0*/  LDL.LU R11, [R1+0x2ec] ;  /* 0x0002ec00010b7983 */ /* 0x000ee80000300800 */
[----:B------:R-:W-:Y:S04]  /*11ac0*/  STL [R1+0x188c], R21 ;  /* 0x00188c1501007387 */ /* 0x000fe80000100800 */
[----:B------:R-:W-:Y:S04]  /*11ad0*/  STL.64 [R1+0xbf0], R12 ;  /* 0x000bf00c01007387 */ /* 0x000fe80000100a00 */
[----:B------:R0:W-:Y:S04]  /*11ae0*/  STL.64 [R1+0xbf8], R14 ;  /* 0x000bf80e01007387 */ /* 0x0001e80000100a00 */
[----:B0-----:R-:W4:Y:S04]  /*11af0*/  LDL.LU.64 R14, [R1+0x1978] ;  /* 0x00197800010e7983 */ /* 0x001f280000300a00 */
[----:B------:R-:W4:Y:S04]  /*11b00*/  LDL.LU.64 R18, [R1+0x1970] ;  /* 0x0019700001127983 */ /* 0x000f280000300a00 */
[----:B------:R-:W4:Y:S02]  /*11b10*/  LDL.LU.64 R16, [R1+0x1968] ;  /* 0x0019680001107983 */ /* 0x000f240000300a00 */
[----:B----4-:R-:W-:Y:S01]  /*11b20*/  HMMA.16816.F32 R16, R4, R14, R16 ;  /* 0x0000000e0410723c */ /* 0x010fe20000001810 */
[----:B------:R-:W-:Y:S11]  /*11b30*/  IMAD.MOV.U32 R0, RZ, RZ, R15 ;  /* 0x000000ffff007224 */ /* 0x000ff600078e000f */
[----:B------:R-:W-:Y:S11]  /*11b40*/  @!UPT UIADD3 URZ, URZ, URZ, URZ ;  /* 0x0000003f3f3ff290 */ /* 0x000ff6000fffe03f */
[----:B------:R0:W-:Y:S04]  /*11b50*/  STL.64 [R1+0xbe0], R16 ;  /* 0x000be01001007387 */ /* 0x0001e80000100a00 */
[----:B------:R1:W-:Y:S01]  /*11b60*/  STL.64 [R1+0xbe8], R18 ;  /* 0x000be81201007387 */ /* 0x0003e20000100a00 */
[----:B0-----:R-:W-:-:S03]  /*11b70*/  IMAD.MOV.U32 R16, RZ, RZ, R14 ;  /* 0x000000ffff107224 */ /* 0x001fc600078e000e */
[----:B-1----:R-:W4:Y:S04]  /*11b80*/  LDL.LU.64 R18, [R1+0x1960] ;  /* 0x0019600001127983 */ /* 0x002f280000300a00 */
[----:B------:R-:W4:Y:S04]  /*11b90*/  LDL.LU.64 R14, [R1+0x1958] ;  /* 0x00195800010e7983 */ /* 0x000f280000300a00 */
[----:B------:R-:W4:Y:S02]  /*11ba0*/  LDL.LU.64 R12, [R1+0x1950] ;  /* 0x00195000010c7983 */ /* 0x000f240000300a00 */
[C---:B----4-:R-:W-:Y:S11]  /*11bb0*/  HMMA.16816.F32 R12, R4.reuse, R18, R12 ;  /* 0x00000012040c723c */ /* 0x050ff6000000180c */
[----:B------:R-:W-:Y:S11]  /*11bc0*/  @!UPT UIADD3 URZ, URZ, URZ, URZ ;  /* 0x0000003f3f3ff290 */ /* 0x000ff6000fffe03f */
[----:B------:R-:W-:Y:S01]  /*11bd0*/  @!UPT UIADD3 URZ, URZ, URZ, URZ ;  /* 0x0000003f3f3ff290 */ /* 0x000fe2000fffe03f */
[----:B------:R-:W-:Y:S04]  /*11be0*/  STL.64 [R1+0xbd0], R12 ;  /* 0x000bd00c01007387 */ /* 0x000fe80000100a00 */
[----:B------:R0:W-:Y:S04]  /*11bf0*/  STL.64 [R1+0xbd8], R14 ;  /* 0x000bd80e01007387 */ /* 0x0001e80000100a00 */
[----:B0-----:R-:W2:Y:S04]  /*11c00*/  LDL.LU.64 R14, [R1+0x1948] ;  /* 0x00194800010e7983 */ /* 0x001ea80000300a00 */
[----:B------:R-:W-:Y:S04]  /*11c10*/  STL.64 [R1+0x1898], R18 ;  /* 0x0018981201007387 */ /* 0x000fe80000100a00 */
[----:B------:R0:W-:Y:S04]  /*11c20*/  STL [R1+0x1890], R16 ;  /* 0x0018901001007387 */ /* 0x0001e80000100800 */
[----:B0-----:R-:W4:Y:S04]  /*11c30*/  LDL.LU R16, [R1+0x670] ;  /* 0x0006700001107983 */ /* 0x001f280000300800 */
[----:B------:R-:W4:Y:S04]  /*11c40*/  LDL.LU R17, [R1+0x674] ;  /* 0x0006740001117983 */ /* 0x000f280000300800 */
[----:B------:R-:W3:Y:S04]  /*11c50*/  LDL.LU R18, [R1+0x678] ;  /* 0x0006780001127983 */ /* 0x000ee80000300800 */
[----:B------:R-:W3:Y:S01]  /*11c60*/  LDL.LU R19, [R1+0x67c] ;  /* 0x00067c0001137983 */ /* 0x000ee20000300800 */
[C---:B--2---:R-:W-:Y:S03]  /*11c70*/  HMMA.16816.F32 R12, R4.reuse, R14, R24 ;  /* 0x0000000e040c723c */ /* 0x044fe60000001818 */
[----:B---3--:R-:W-:Y:S04]  /*11c80*/  STL.64 [R1+0x18b8], R18 ;  /* 0x0018b81201007387 */ /* 0x008fe80000100a00 */
[----:B----4-:R0:W-:Y:S04]  /*11c90*/  STL.64 [R1+0x18b0], R16 ;  /* 0x0018b01001007387 */ /* 0x0101e80000100a00 */
[----:B0-----:R-:W2:Y:S04]  /*11ca0*/  LDL.LU R16, [R1+0x1c0] ;  /* 0x0001c00001107983 */ /* 0x001ea80000300800 */
[----:B------:R-:W2:Y:S04]  /*11cb0*/  LDL.LU R17, [R1+0x1c4] ;  /* 0x0001c40001117983 */ /* 0x000ea80000300800 */
[----:B------:R-:W2:Y:S04]  /*11cc0*/  LDL.LU R18, [R1+0x1c8] ;  /* 0x0001c80001127983 */ /* 0x000ea80000300800 */
[----:B------:R-:W2:Y:S04]  /*11cd0*/  LDL.LU R19, [R1+0x1cc] ;  /* 0x0001cc0001137983 */ /* 0x000ea80000300800 */
[----:B------:R-:W3:Y:S04]  /*11ce0*/  LDL.LU.64 R26, [R1+0x1940] ;  /* 0x00194000011a7983 */ /* 0x000ee80000300a00 */
[----:B------:R-:W3:Y:S04]  /*11cf0*/  LDL.LU.64 R24, [R1+0x1938] ;  /* 0x0019380001187983 */ /* 0x000ee80000300a00 */
[----:B------:R-:W-:Y:S04]  /*11d00*/  STL.64 [R1+0xbc0], R12 ;  /* 0x000bc00c01007387 */ /* 0x000fe80000100a00 */
[----:B------:R0:W-:Y:S04]  /*11d10*/  STL.64 [R1+0xbc8], R14 ;  /* 0x000bc80e01007387 */ /* 0x0001e80000100a00 */
[----:B0-----:R-:W3:Y:S02]  /*11d20*/  LDL.LU.64 R14, [R1+0x1930] ;  /* 0x00193000010e7983 */ /* 0x001ee40000300a00 */
[C---:B---3--:R-:W-:Y:S02]  /*11d30*/  HMMA.16816.F32 R12, R4.reuse, R14, R24 ;  /* 0x0000000e040c723c */ /* 0x048fe40000001818 */
[----:B------:R-:W3:Y:S04]  /*11d40*/  LDL.LU.64 R26, [R1+0x1928] ;  /* 0x00192800011a7983 */ /* 0x000ee80000300a00 */
[----:B------:R-:W3:Y:S11]  /*11d50*/  LDL.LU.64 R24, [R1+0x1920] ;  /* 0x0019200001187983 */ /* 0x000ef60000300a00 */
[----:B------:R-:W-:Y:S06]  /*11d60*/  @!UPT UIADD3 URZ, URZ, URZ, URZ ;  /* 0x0000003f3f3ff290 */ /* 0x000fec000fffe03f */
        /* <DEDUP_REMOVED lines=9> */
[----:B0-----:R-:W3:Y:S04]  /*11e00*/  LDL.LU.64 R26, [R1+0x1910] ;  /* 0x00191000011a7983 */ /* 0x001ee80000300a00 */
[----:B------:R-:W3:Y:S04]  /*11e10*/  LDL.LU.64 R24, [R1+0x1908] ;  /* 0x0019080001187983 */ /* 0x000ee80000300a00 */
[----:B------:R-:W3:Y:S02]  /*11e20*/  LDL.LU.64 R14, [R1+0x1900] ;  /* 0x00190000010e7983 */ /* 0x000ee40000300a00 */
[C---:B---3--:R-:W-:Y:S02]  /*11e30*/  HMMA.16816.F32 R12, R4.reuse, R14, R24 ;  /* 0x0000000e040c723c */ /* 0x048fe40000001818 */
[----:B------:R-:W3:Y:S11]  /*11e40*/  LDL.LU.64 R26, [R1+0x18f8] ;  /* 0x0018f800011a7983 */ /* 0x000ef60000300a00 */
[----:B------:R-:W-:Y:S10]  /*11e50*/  @!UPT UIADD3 URZ, URZ, URZ, URZ ;  /* 0x0000003f3f3ff290 */ /* 0x000ff4000fffe03f */
[----:B------:R-:W-:Y:S04]  /*11e60*/  STL.64 [R1+0xb90], R12 ;  /* 0x000b900c01007387 */ /* 0x000fe80000100a00 */
[----:B------:R0:W-:Y:S04]  /*11e70*/  STL.64 [R1+0xb98], R14 ;  /* 0x000b980e01007387 */ /* 0x0001e80000100a00 */
[----:B0-----:R-:W3:Y:S04]  /*11e80*/  LDL.LU.64 R14, [R1+0x18f0] ;  /* 0x0018f000010e7983 */ /* 0x001ee80000300a00 */
[----:B------:R-:W3:Y:S02]  /*11e90*/  LDL.LU.64 R12, [R1+0x18e8] ;  /* 0x0018e800010c7983 */ /* 0x000ee40000300a00 */
[C---:B---3--:R-:W-:Y:S11]  /*11ea0*/  HMMA.16816.F32 R12, R4.reuse, R26, R12 ;  /* 0x0000001a040c723c */ /* 0x048ff6000000180c */
[----:B------:R-:W-:Y:S11]  /*11eb0*/  @!UPT UIADD3 URZ, URZ, URZ, URZ ;  /* 0x0000003f3f3ff290 */ /* 0x000ff6000fffe03f */
[----:B------:R-:W-:Y:S01]  /*11ec0*/  @!UPT UIADD3 URZ, URZ, URZ, URZ ;  /* 0x0000003f3f3ff290 */ /* 0x000fe2000fffe03f */
[----:B------:R0:W-:Y:S04]  /*11ed0*/  STL.64 [R1+0xb80], R12 ;  /* 0x000b800c01007387 */ /* 0x0001e80000100a00 */
[----:B------:R1:W-:Y:S01]  /*11ee0*/  STL.64 [R1+0xb88], R14 ;  /* 0x000b880e01007387 */ /* 0x0003e20000100a00 */
[----:B0-----:R-:W-:Y:S02]  /*11ef0*/  IMAD.MOV.U32 R13, RZ, RZ, R26 ;  /* 0x000000ffff0d7224 */ /* 0x001fe400078e001a */
[----:B------:R-:W-:Y:S01]  /*11f00*/  IMAD.MOV.U32 R12, RZ, RZ, R27 ;  /* 0x000000ffff0c7224 */ /* 0x000fe200078e001b */
[----:B-1----:R-:W3:Y:S04]  /*11f10*/  LDL.LU.64 R14, [R1+0x18e0] ;  /* 0x0018e000010e7983 */ /* 0x002ee80000300a00 */
[----:B------:R-:W3:Y:S04]  /*11f20*/  LDL.LU.64 R26, [R1+0x18d8] ;  /* 0x0018d800011a7983 */ /* 0x000ee80000300a00 */
[----:B------:R-:W3:Y:S02]  /*11f30*/  LDL.LU.64 R24, [R1+0x18d0] ;  /* 0x0018d00001187983 */ /* 0x000ee40000300a00 */
[C---:B---3--:R-:W-:Y:S11]  /*11f40*/  HMMA.16816.F32 R24, R4.reuse, R14, R24 ;  /* 0x0000000e0418723c */ /* 0x048ff60000001818 */
[----:B------:R-:W-:Y:S11]  /*11f50*/  @!UPT UIADD3 URZ, URZ, URZ, URZ ;  /* 0x0000003f3f3ff290 */ /* 0x000ff6000fffe03f */
[----:B------:R-:W-:Y:S01]  /*11f60*/  @!UPT UIADD3 URZ, URZ, URZ, URZ ;  /* 0x0000003f3f3ff290 */ /* 0x000fe2000fffe03f */
[----:B------:R-:W-:Y:S04]  /*11f70*/  STL.64 [R1+0xb70], R24 ;  /* 0x000b701801007387 */ /* 0x000fe80000100a00 */
[----:B------:R0:W-:Y:S04]  /*11f80*/  STL.64 [R1+0xb78], R26 ;  /* 0x000b781a01007387 */ /* 0x0001e80000100a00 */
[----:B0-----:R-:W3:Y:S04]  /*11f90*/  LDL.LU.64 R26, [R1+0x18c8] ;  /* 0x0018c800011a7983 */ /* 0x001ee80000300a00 */
[----:B------:R-:W-:Y:S01]  /*11fa0*/  STL.64 [R1+0x17b0], R14 ;  /* 0x0017b00e01007387 */ /* 0x000fe20000100a00 */
[C---:B---3--:R-:W-:Y:S11]  /*11fb0*/  HMMA.16816.F32 R8, R4.reuse, R26, R8 ;  /* 0x0000001a0408723c */ /* 0x048ff60000001808 */
[----:B------:R-:W-:Y:S11]  /*11fc0*/  @!UPT UIADD3 URZ, URZ, URZ, URZ ;  /* 0x0000003f3f3ff290 */ /* 0x000ff6000fffe03f */
[----:B------:R-:W-:Y:S01]  /*11fd0*/  @!UPT UIADD3 URZ, URZ, URZ, URZ ;  /* 0x0000003f3f3ff290 */ /* 0x000fe2000fffe03f */
[----:B------:R-:W-:Y:S04]  /*11fe0*/  STL.64 [R1+0xb60], R8 ;  /* 0x000b600801007387 */ /* 0x000fe80000100a00 */
[----:B------:R0:W-:Y:S04]  /*11ff0*/  STL.64 [R1+0xb68], R10 ;  /* 0x000b680a01007387 */ /* 0x0001e80000100a00 */
[----:B0-----:R-:W2:Y:S04]  /*12000*/  LDL.LU.64 R10, [R1+0x18c0] ;  /* 0x0018c000010a7983 */ /* 0x001ea80000300a00 */
[----:B------:R0:W-:Y:S04]  /*12010*/  STL.64 [R1+0x1780], R26 ;  /* 0x0017801a01007387 */ /* 0x0001e80000100a00 */
[----:B------:R-:W3:Y:S04]  /*12020*/  LDL.LU R24, [R1+0x4f0] ;  /* 0x0004f00001187983 */ /* 0x000ee80000300800 */
[----:B------:R-:W3:Y:S04]  /*12030*/  LDL.LU R25, [R1+0x4f4] ;  /* 0x0004f40001197983 */ /* 0x000ee80000300800 */
[----:B0-----:R-:W3:Y:S04]  /*12040*/  LDL.LU R26, [R1+0x4f8] ;  /* 0x0004f800011a7983 */ /* 0x001ee80000300800 */
[----:B------:R-:W3:Y:S01]  /*12050*/  LDL.LU R27, [R1+0x4fc] ;  /* 0x0004fc00011b7983 */ /* 0x000ee20000300800 */
[----:B--2---:R-:W-:Y:S03]  /*12060*/  HMMA.16816.F32 R4, R4, R10, R16 ;  /* 0x0000000a0404723c */ /* 0x004fe60000001810 */
[----:B------:R-:W2:Y:S04]  /*12070*/  LDL.LU.64 R18, [R1+0x18b8] ;  /* 0x0018b80001127983 */ /* 0x000ea80000300a00 */
[----:B------:R-:W2:Y:S04]  /*12080*/  LDL.LU.64 R16, [R1+0x18b0] ;  /* 0x0018b00001107983 */ /* 0x000ea80000300a00 */
[----:B------:R-:W2:Y:S04]  /*12090*/  LDL.LU.64 R10, [R1+0x18a8] ;  /* 0x0018a800010a7983 */ /* 0x000ea80000300a00 */
[----:B------:R-:W2:Y:S08]  /*120a0*/  LDL.LU.64 R8, [R1+0x18a0] ;  /* 0x0018a00001087983 */ /* 0x000eb00000300a00 */
[----:B------:R-:W-:Y:S04]  /*120b0*/  STL.64 [R1+0xb50], R4 ;  /* 0x000b500401007387 */ /* 0x000fe80000100a00 */
[----:B------:R0:W-:Y:S04]  /*120c0*/  STL.64 [R1+0xb58], R6 ;  /* 0x000b580601007387 */ /* 0x0001e80000100a00 */
[----:B0-----:R-:W4:Y:S04]  /*120d0*/  LDL.64 R6, [R1+0x28] ;  /* 0x0000280001067983 */ /* 0x001f280000100a00 */
[----:B----4-:R0:W-:Y:S04]  /*120e0*/  STL.64 [R1+0x1778], R6 ;  /* 0x0017780601007387 */ /* 0x0101e80000100a00 */
[----:B0-----:R-:W2:Y:S02]  /*120f0*/  LDL.64 R6, [R1+0x118] ;  /* 0x0001180001067983 */ /* 0x001ea40000100a00 */
[C---:B--2---:R-:W-:Y:S11]  /*12100*/  HMMA.16816.F32 R16, R8.reuse, R6, R16 ;  /* 0x000000060810723c */ /* 0x044ff60000001810 */
[----:B------:R-:W-:Y:S11]  /*12110*/  @!UPT UIADD3 URZ, URZ, URZ, URZ ;  /* 0x0000003f3f3ff290 */ /* 0x000ff6000fffe03f */
[----:B------:R-:W-:Y:S01]  /*12120*/  @!UPT UIADD3 URZ, URZ, URZ, URZ ;  /* 0x0000003f3f3ff290 */ /* 0x000fe2000fffe03f */
[----:B------:R-:W-:Y:S04]  /*12130*/  STL.64 [R1+0x500], R16 ;  /* 0x0005001001007387 */ /* 0x000fe80000100a00 */
[----:B------:R0:W-:Y:S04]  /*12140*/  STL.64 [R1+0x508], R18 ;  /* 0x0005081201007387 */ /* 0x0001e80000100a00 */
[----:B0-----:R-:W2:Y:S01]  /*12150*/  LDL.LU.64 R18, [R1+0x1898] ;  /* 0x0018980001127983 */ /* 0x001ea20000300a00 */
[----:B------:R-:W-:Y:S02]  /*12160*/  IMAD.MOV.U32 R28, RZ, RZ, R6 ;  /* 0x000000ffff1c7224 */ /* 0x000fe400078e0006 */
[----:B------:R-:W-:Y:S01]  /*12170*/  IMAD.MOV.U32 R17, RZ, RZ, R7 ;  /* 0x000000ffff117224 */ /* 0x000fe200078e0007 */
[----:B------:R-:W4:Y:S01]  /*12180*/  LDL.LU R16, [R1+0x1890] ;  /* 0x0018900001107983 */ /* 0x000f220000300800 */
[----:B---3--:R-:W-:Y:S03]  /*12190*/  HMMA.16816.F32 R4, R8, R22, R24 ;  /* 0x000000160804723c */ /* 0x008fe60000001818 */
[----:B--2---:R-:W-:Y:S04]  /*121a0*/  STL.64 [R1+0x1808], R18 ;  /* 0x0018081201007387 */ /* 0x004fe80000100a00 */
[----:B------:R-:W-:Y:S04]  /*121b0*/  STL [R1+0x1800], R17 ;  /* 0x0018001101007387 */ /* 0x000fe80000100800 */
[----:B------:R-:W2:Y:S11]  /*121c0*/  LDL.LU R24, [R1+0x1a0] ;  /* 0x0001a00001187983 */ /* 0x000eb60000300800 */
[----:B------:R-:W-:Y:S01]  /*121d0*/  @!UPT UIADD3 URZ, URZ, URZ, URZ ;  /* 0x0000003f3f3ff290 */ /* 0x000fe2000fffe03f */
[----:B------:R-:W-:Y:S04]  /*121e0*/  STL.64 [R1+0x4c0], R4 ;  /* 0x0004c00401007387 */ /* 0x000fe80000100a00 */
[----:B------:R-:W-:Y:S04]  /*121f0*/  STL.64 [R1+0x4c8], R6 ;  /* 0x0004c80601007387 */ /* 0x000fe80000100a00 */
[----:B------:R-:W2:Y:S04]  /*12200*/  LDL.LU R25, [R1+0x1a4] ;  /* 0x0001a40001197983 */ /* 0x000ea80000300800 */
[----:B------:R-:W3:Y:S04]  /*12210*/  LDL.LU R26, [R1+0x1a8] ;  /* 0x0001a800011a7983 */ /* 0x000ee80000300800 */
[----:B------:R-:W3:Y:S04]  /*12220*/  LDL.LU R27, [R1+0x1ac] ;  /* 0x0001ac00011b7983 */ /* 0x000ee80000300800 */
[----:B---3--:R0:W-:Y:S04]  /*12230*/  STL.64 [R1+0x1790], R26 ;  /* 0x0017901a01007387 */ /* 0x0081e80000100a00 */
[----:B--2---:R-:W-:Y:S01]  /*12240*/  STL.64 [R1+0x1788], R24 ;  /* 0x0017881801007387 */ /* 0x004fe20000100a00 */
[----:B0-----:R-:W-:-:S02]  /*12250*/  IMAD.MOV.U32 R26, RZ, RZ, R13 ;  /* 0x000000ffff1a7224 */ /* 0x001fc400078e000d */
[----:B------:R-:W-:-:S05]  /*12260*/  IMAD.MOV.U32 R27, RZ, RZ, R12 ;  /* 0x000000ffff1b7224 */ /* 0x000fca00078e000c */
[----:B------:R-:W-:Y:S04]  /*12270*/  STL.64 [R1+0x17a8], R26 ;  /* 0x0017a81a01007387 */ /* 0x000fe80000100a00 */
[----:B------:R-:W2:Y:S04]  /*12280*/  LDL.LU R4, [R1+0x190] ;  /* 0x0001900001047983 */ /* 0x000ea80000300800 */
[----:B------:R-:W2:Y:S04]  /*12290*/  LDL.LU R5, [R1+0x194] ;  /* 0x0001940001057983 */ /* 0x000ea80000300800 */
[----:B------:R-:W3:Y:S04]  /*122a0*/  LDL.LU R6, [R1+0x198] ;  /* 0x0001980001067983 */ /* 0x000ee80000300800 */
[----:B------:R-:W3:Y:S04]  /*122b0*/  LDL.LU R7, [R1+0x19c] ;  /* 0x00019c0001077983 */ /* 0x000ee80000300800 */
[----:B------:R-:W2:Y:S04]  /*122c0*/  LDL.LU R12, [R1+0x260] ;  /* 0x00026000010c7983 */ /* 0x000ea80000300800 */
[----:B------:R-:W2:Y:S04]  /*122d0*/  LDL.LU R13, [R1+0x264] ;  /* 0x00026400010d7983 */ /* 0x000ea80000300800 */
[----:B------:R-:W2:Y:S04]  /*122e0*/  LDL.LU R14, [R1+0x268] ;  /* 0x00026800010e7983 */ /* 0x000ea80000300800 */
[----:B------:R-:W2:Y:S01]  /*122f0*/  LDL.LU R15, [R1+0x26c] ;  /* 0x00026c00010f7983 */ /* 0x000ea20000300800 */
[----:B----4-:R-:W-:-:S02]  /*12300*/  IMAD.MOV.U32 R18, RZ, RZ, R16 ;  /* 0x000000ffff127224 */ /* 0x010fc400078e0010 */
[----:B------:R-:W-:Y:S01]  /*12310*/  IMAD.MOV.U32 R19, RZ, RZ, R0 ;  /* 0x000000ffff137224 */ /* 0x000fe200078e0000 */
[----:B--2---:R0:W-:Y:S04]  /*12320*/  STL.64 [R1+0x17c0], R14 ;  /* 0x0017c00e01007387 */ /* 0x0041e80000100a00 */
[----:B------:R-:W-:Y:S01]  /*12330*/  STL.64 [R1+0x17b8], R12 ;  /* 0x0017b80c01007387 */ /* 0x000fe20000100a00 */
[----:B0-----:R-:W-:-:S03]  /*12340*/  IMAD.MOV.U32 R14, RZ, RZ, R21 ;  /* 0x000000ffff0e7224 */ /* 0x001fc600078e0015 */
[----:B------:R-:W2:Y:S01]  /*12350*/  LDL.LU R21, [R1+0x188c] ;  /* 0x00188c0001157983 */ /* 0x000ea20000300800 */
[----:B------:R-:W-:-:S03]  /*12360*/  IMAD.MOV.U32 R15, RZ, RZ, R3 ;  /* 0x000000ffff0f7224 */ /* 0x000fc600078e0003 */
[----:B------:R-:W4:Y:S04]  /*12370*/  LDL.LU R3, [R1+0x1888] ;  /* 0x0018880001037983 */ /* 0x000f280000300800 */
[----:B------:R-:W2:Y:S04]  /*12380*/  LDL.LU R16, [R1+0x1884] ;  /* 0x0018840001107983 */ /* 0x000ea80000300800 */
[----:B------:R-:W2:Y:S04]  /*12390*/  LDL.LU R0, [R1+0x1880] ;  /* 0x0018800001007983 */ /* 0x000ea80000300800 */
[----:B------:R-:W-:Y:S04]  /*123a0*/  STL.64 [R1+0x1818], R18 ;  /* 0x0018181201007387 */ /* 0x000fe80000100a00 */
[----:B------:R0:W-:Y:S04]  /*123b0*/  STL.64 [R1+0x17d0], R14 ;  /* 0x0017d00e01007387 */ /* 0x0001e80000100a00 */
[----:B0-----:R-:W2:Y:S04]  /*123c0*/  LDL.64 R14, [R1+0x88] ;  /* 0x00008800010e7983 */ /* 0x001ea80000100a00 */
[----:B--2---:R-:W-:Y:S04]  /*123d0*/  STL.64 [R1+0x17e8], R14 ;  /* 0x0017e80e01007387 */ /* 0x004fe80000100a00 */
[----:B------:R-:W2:Y:S01]  /*123e0*/  LDL.64 R26, [R1+0x68] ;  /* 0x00006800011a7983 */ /* 0x000ea20000100a00 */
[----:B------:R-:W-:-:S02]  /*123f0*/  IMAD.MOV.U32 R18, RZ, RZ, R2 ;  /* 0x000000ffff127224 */ /* 0x000fc400078e0002 */
[----:B------:R-:W-:Y:S01]  /*12400*/  IMAD.MOV.U32 R19, RZ, RZ, R29 ;  /* 0x000000ffff137224 */ /* 0x000fe200078e001d */
[----:B--2---:R0:W-:Y:S04]  /*12410*/  STL.64 [R1+0x17c8], R26 ;  /* 0x0017c81a01007387 */ /* 0x0041e80000100a00 */
[----:B------:R-:W2:Y:S04]  /*12420*/  LDL.LU R24, [R1+0x270] ;  /* 0x0002700001187983 */ /* 0x000ea80000300800 */
[----:B------:R-:W2:Y:S04]  /*12430*/  LDL.LU R25, [R1+0x274] ;  /* 0x0002740001197983 */ /* 0x000ea80000300800 */
[----:B0-----:R-:W2:Y:S04]  /*12440*/  LDL.LU R26, [R1+0x278] ;  /* 0x00027800011a7983 */ /* 0x001ea80000300800 */
[----:B------:R-:W2:Y:S04]  /*12450*/  LDL.LU R27, [R1+0x27c] ;  /* 0x00027c00011b7983 */ /* 0x000ea80000300800 */
[----:B------:R-:W2:Y:S04]  /*12460*/  LDL.LU R2, [R1+0x187c] ;  /* 0x00187c0001027983 */ /* 0x000ea80000300800 */
[----:B------:R-:W2:Y:S04]  /*12470*/  LDL.LU R29, [R1+0x1878] ;  /* 0x00187800011d7983 */ /* 0x000ea80000300800 */
[----:B------:R-:W-:Y:S04]  /*12480*/  STL.64 [R1+0x1830], R18 ;  /* 0x0018301201007387 */ /* 0x000fe80000100a00 */
[----:B------:R-:W2:Y:S04]  /*12490*/  LDL.64 R14, [R1+0x98] ;  /* 0x00009800010e7983 */ /* 0x000ea80000100a00 */
[----:B--2---:R0:W-:Y:S04]  /*124a0*/  STL.64 [R1+0x1810], R14 ;  /* 0x0018100e01007387 */ /* 0x0041e80000100a00 */
[----:B------:R-:W2:Y:S04]  /*124b0*/  LDL.LU R12, [R1+0x2b0] ;  /* 0x0002b000010c7983 */ /* 0x000ea80000300800 */
[----:B------:R-:W2:Y:S04]  /*124c0*/  LDL.LU R13, [R1+0x2b4] ;  /* 0x0002b400010d7983 */ /* 0x000ea80000300800 */
[----:B0-----:R-:W2:Y:S04]  /*124d0*/  LDL.LU R14, [R1+0x2b8] ;  /* 0x0002b800010e7983 */ /* 0x001ea80000300800 */
[----:B------:R-:W2:Y:S01]  /*124e0*/  LDL.LU R15, [R1+0x2bc] ;  /* 0x0002bc00010f7983 */ /* 0x000ea20000300800 */
[----:B------:R-:W-:-:S02]  /*124f0*/  IMAD.MOV.U32 R18, RZ, RZ, R21 ;  /* 0x000000ffff127224 */ /* 0x000fc400078e0015 */
[----:B------:R-:W-:-:S05]  /*12500*/  IMAD.MOV.U32 R19, RZ, RZ, R20 ;  /* 0x000000ffff137224 */ /* 0x000fca00078e0014 */
[----:B------:R-:W-:Y:S04]  /*12510*/  STL.64 [R1+0x1848], R18 ;  /* 0x0018481201007387 */ /* 0x000fe80000100a00 */
[----:B--2---:R-:W-:Y:S04]  /*12520*/  STL.64 [R1+0x1828], R14 ;  /* 0x0018280e01007387 */ /* 0x004fe80000100a00 */
[----:B------:R0:W-:Y:S04]  /*12530*/  STL.64 [R1+0x1820], R12 ;  /* 0x0018200c01007387 */ /* 0x0001e80000100a00 */
[----:B0-----:R-:W2:Y:S04]  /*12540*/  LDL.LU R12, [R1+0x2c0] ;  /* 0x0002c000010c7983 */ /* 0x001ea80000300800 */
[----:B------:R-:W2:Y:S04]  /*12550*/  LDL.LU R13, [R1+0x2c4] ;  /* 0x0002c400010d7983 */ /* 0x000ea80000300800 */
[----:B------:R-:W2:Y:S04]  /*12560*/  LDL.LU R14, [R1+0x2c8] ;  /* 0x0002c800010e7983 */ /* 0x000ea80000300800 */
[----:B------:R-:W2:Y:S01]  /*12570*/  LDL.LU R15, [R1+0x2cc] ;  /* 0x0002cc00010f7983 */ /* 0x000ea20000300800 */
[----:B------:R-:W-:-:S02]  /*12580*/  IMAD.MOV.U32 R18, RZ, RZ, R16 ;  /* 0x000000ffff127224 */ /* 0x000fc400078e0010 */
[----:B----4-:R-:W-:-:S05]  /*12590*/  IMAD.MOV.U32 R19, RZ, RZ, R3 ;  /* 0x000000ffff137224 */ /* 0x010fca00078e0003 */
[----:B------:R-:W-:Y:S04]  /*125a0*/  STL.64 [R1+0x1860], R18 ;  /* 0x0018601201007387 */ /* 0x000fe80000100a00 */
[----:B--2---:R-:W-:Y:S04]  /*125b0*/  STL.64 [R1+0x1840], R14 ;  /* 0x0018400e01007387 */ /* 0x004fe80000100a00 */
[----:B------:R0:W-:Y:S04]  /*125c0*/  STL.64 [R1+0x1838], R12 ;  /* 0x0018380c01007387 */ /* 0x0001e80000100a00 */
[----:B0-----:R-:W2:Y:S04]  /*125d0*/  LDL.LU R12, [R1+0x2d0] ;  /* 0x0002d000010c7983 */ /* 0x001ea80000300800 */
[----:B------:R-:W2:Y:S04]  /*125e0*/  LDL.LU R13, [R1+0x2d4] ;  /* 0x0002d400010d7983 */ /* 0x000ea80000300800 */
[----:B------:R-:W4:Y:S04]  /*125f0*/  LDL.LU R14, [R1+0x2d8] ;  /* 0x0002d800010e7983 */ /* 0x000f280000300800 */
[----:B------:R-:W4:Y:S04]  /*12600*/  LDL.LU R15, [R1+0x2dc] ;  /* 0x0002dc00010f7983 */ /* 0x000f280000300800 */
[----:B----4-:R-:W-:Y:S04]  /*12610*/  STL.64 [R1+0x1858], R14 ;  /* 0x0018580e01007387 */ /* 0x010fe80000100a00 */
[----:B--2---:R0:W-:Y:S04]  /*12620*/  STL.64 [R1+0x1850], R12 ;  /* 0x0018500c01007387 */ /* 0x0041e80000100a00 */
        /* <DEDUP_REMOVED lines=8> */
[----:B------:R-:W2:Y:S04]  /*126b0*/  LDL.LU R14, [R1+0x4b8] ;  /* 0x0004b800010e7983 */ /* 0x000ea80000300800 */
[----:B------:R-:W2:Y:S04]  /*126c0*/  LDL.LU R15, [R1+0x4bc] ;  /* 0x0004bc00010f7983 */ /* 0x000ea80000300800 */
[----:B------:R-:W-:Y:S04]  /*126d0*/  STL.64 [R1+0x17e0], R26 ;  /* 0x0017e01a01007387 */ /* 0x000fe80000100a00 */
[----:B------:R0:W-:Y:S04]  /*126e0*/  STL.64 [R1+0x17d8], R24 ;  /* 0x0017d81801007387 */ /* 0x0001e80000100a00 */
[----:B0-----:R-:W4:Y:S04]  /*126f0*/  LDL.LU R24, [R1+0x280] ;  /* 0x0002800001187983 */ /* 0x001f280000300800 */
[----:B------:R-:W4:Y:S04]  /*12700*/  LDL.LU R25, [R1+0x284] ;  /* 0x0002840001197983 */ /* 0x000f280000300800 */
[----:B------:R-:W3:Y:S04]  /*12710*/  LDL.LU R26, [R1+0x288] ;  /* 0x00028800011a7983 */ /* 0x000ee80000300800 */
[----:B------:R-:W3:Y:S01]  /*12720*/  LDL.LU R27, [R1+0x28c] ;  /* 0x00028c00011b7983 */ /* 0x000ee20000300800 */
[----:B------:R-:W-:-:S02]  /*12730*/  IMAD.MOV.U32 R18, RZ, RZ, R2 ;  /* 0x000000ffff127224 */ /* 0x000fc400078e0002 */
[----:B------:R-:W-:-:S07]  /*12740*/  IMAD.MOV.U32 R19, RZ, RZ, R0 ;  /* 0x000000ffff137224 */ /* 0x000fce00078e0000 */
[C---:B--2---:R-:W-:Y:S01]  /*12750*/  HMMA.16816.F32 R16, R8.reuse, R18, R12 ;  /* 0x000000120810723c */ /* 0x044fe2000000180c */
[----:B---3--:R-:W-:Y:S04]  /*12760*/  STL.64 [R1+0x17f8], R26 ;  /* 0x0017f81a01007387 */ /* 0x008fe80000100a00 */
[----:B----4-:R0:W-:Y:S04]  /*12770*/  STL.64 [R1+0x17f0], R24 ;  /* 0x0017f01801007387 */ /* 0x0101e80000100a00 */
[----:B0-----:R-:W2:Y:S04]  /*12780*/  LDL.LU R24, [R1+0x290] ;  /* 0x0002900001187983 */ /* 0x001ea80000300800 */
[----:B------:R-:W2:Y:S04]  /*12790*/  LDL.LU R25, [R1+0x294] ;  /* 0x0002940001197983 */ /* 0x000ea80000300800 */
[----:B------:R-:W2:Y:S04]  /*127a0*/  LDL.LU R26, [R1+0x298] ;  /* 0x00029800011a7983 */ /* 0x000ea80000300800 */
[----:B------:R-:W2:Y:S04]  /*127b0*/  LDL.LU R27, [R1+0x29c] ;  /* 0x00029c00011b7983 */ /* 0x000ea80000300800 */
[----:B------:R-:W-:Y:S04]  /*127c0*/  STL.64 [R1+0x17a0], R6 ;  /* 0x0017a00601007387 */ /* 0x000fe80000100a00 */
[----:B------:R0:W-:Y:S04]  /*127d0*/  STL.64 [R1+0x1798], R4 ;  /* 0x0017980401007387 */ /* 0x0001e80000100a00 */
[----:B0-----:R-:W3:Y:S04]  /*127e0*/  LDL.LU R4, [R1+0x1b0] ;  /* 0x0001b00001047983 */ /* 0x001ee80000300800 */
[----:B------:R-:W3:Y:S04]  /*127f0*/  LDL.LU R5, [R1+0x1b4] ;  /* 0x0001b40001057983 */ /* 0x000ee80000300800 */
[----:B------:R-:W3:Y:S04]  /*12800*/  LDL.LU R6, [R1+0x1b8] ;  /* 0x0001b80001067983 */ /* 0x000ee80000300800 */
[----:B------:R-:W3:Y:S04]  /*12810*/  LDL.LU R7, [R1+0x1bc] ;  /* 0x0001bc0001077983 */ /* 0x000ee80000300800 */
[----:B------:R0:W-:Y:S04]  /*12820*/  STL.64 [R1+0x1760], R22 ;  /* 0x0017601601007387 */ /* 0x0001e80000100a00 */
[----:B------:R-:W4:Y:S04]  /*12830*/  LDL.LU R20, [R1+0x2a0] ;  /* 0x0002a00001147983 */ /* 0x000f280000300800 */
[----:B------:R-:W4:Y:S04]  /*12840*/  LDL.LU R21, [R1+0x2a4] ;  /* 0x0002a40001157983 */ /* 0x000f280000300800 */
[----:B0-----:R-:W4:Y:S04]  /*12850*/  LDL.LU R22, [R1+0x2a8] ;  /* 0x0002a80001167983 */ /* 0x001f280000300800 */
[----:B------:R-:W4:Y:S04]  /*12860*/  LDL.LU R23, [R1+0x2ac] ;  /* 0x0002ac0001177983 */ /* 0x000f280000300800 */
[----:B------:R-:W2:Y:S04]  /*12870*/  LDL.LU.64 R14, [R1+0x1870] ;  /* 0x00187000010e7983 */ /* 0x000ea80000300a00 */
[----:B------:R-:W2:Y:S04]  /*12880*/  LDL.LU.64 R12, [R1+0x1868] ;  /* 0x00186800010c7983 */ /* 0x000ea80000300a00 */
[----:B------:R-:W-:Y:S04]  /*12890*/  STL.64 [R1+0x4b0], R16 ;  /* 0x0004b01001007387 */ /* 0x000fe80000100a00 */
[----:B------:R0:W-:Y:S04]  /*128a0*/  STL.64 [R1+0x4b8], R18 ;  /* 0x0004b81201007387 */ /* 0x0001e80000100a00 */
[----:B0-----:R-:W2:Y:S02]  /*128b0*/  LDL.LU.64 R18, [R1+0x1860] ;  /* 0x0018600001127983 */ /* 0x001ea40000300a00 */
[C---:B--2---:R-:W-:Y:S02]  /*128c0*/  HMMA.16816.F32 R16, R8.reuse, R18, R12 ;  /* 0x000000120810723c */ /* 0x044fe4000000180c */
[----:B------:R-:W2:Y:S04]  /*128d0*/  LDL.LU.64 R14, [R1+0x1858] ;  /* 0x00185800010e7983 */ /* 0x000ea80000300a00 */
[----:B------:R-:W2:Y:S11]  /*128e0*/  LDL.LU.64 R12, [R1+0x1850] ;  /* 0x00185000010c7983 */ /* 0x000eb60000300a00 */
[----:B------:R-:W-:Y:S06]  /*128f0*/  @!UPT UIADD3 URZ, URZ, URZ, URZ ;  /* 0x0000003f3f3ff290 */ /* 0x000fec000fffe03f */
        /* <DEDUP_REMOVED lines=18> */
[----:B------:R-:W2:Y:S11]  /*12a20*/  LDL.LU.64 R14, [R1+0x1810] ;  /* 0x00181000010e7983 */ /* 0x000eb60000300a00 */
[----:B------:R-:W-:Y:S10]  /*12a30*/  @!UPT UIADD3 URZ, URZ, URZ, URZ ;  /* 0x0000003f3f3ff290 */ /* 0x000ff4000fffe03f */
[----:B------:R-:W-:Y:S04]  /*12a40*/  STL.64 [R1+0x960], R16 ;  /* 0x0009601001007387 */ /* 0x000fe80000100a00 */
[----:B------:R0:W-:Y:S04]  /*12a50*/  STL.64 [R1+0x968], R18 ;  /* 0x0009681201007387 */ /* 0x0001e80000100a00 */
[----:B0-----:R-:W4:Y:S04]  /*12a60*/  LDL.LU.64 R18, [R1+0x1808] ;  /* 0x0018080001127983 */ /* 0x001f280000300a00 */
[----:B------:R-:W2:Y:S01]  /*12a70*/  LDL.LU R17, [R1+0x1800] ;  /* 0x0018000001117983 */ /* 0x000ea20000300800 */
[C---:B----4-:R-:W-:Y:S11]  /*12a80*/  HMMA.16816.F32 R20, R8.reuse, R18, R20 ;  /* 0x000000120814723c */ /* 0x050ff60000001814 */
[----:B------:R-:W-:Y:S11]  /*12a90*/  @!UPT UIADD3 URZ, URZ, URZ, URZ ;  /* 0x0000003f3f3ff290 */ /* 0x000ff6000fffe03f */
[----:B------:R-:W-:Y:S01]  /*12aa0*/  @!UPT UIADD3 URZ, URZ, URZ, URZ ;  /* 0x0000003f3f3ff290 */ /* 0x000fe2000fffe03f */
[----:B------:R0:W-:Y:S04]  /*12ab0*/  STL.64 [R1+0x970], R20 ;  /* 0x0009701401007387 */ /* 0x0001e80000100a00 */
[----:B------:R1:W-:Y:S04]  /*12ac0*/  STL.64 [R1+0x978], R22 ;  /* 0x0009781601007387 */ /* 0x0003e80000100a00 */
[----:B0-----:R-:W4:Y:S04]  /*12ad0*/  LDL.LU R20, [R1+0x760] ;  /* 0x0007600001147983 */ /* 0x001f280000300800 */
[----:B------:R-:W4:Y:S04]  /*12ae0*/  LDL.LU R21, [R1+0x764] ;  /* 0x0007640001157983 */ /* 0x000f280000300800 */
[----:B-1----:R-:W3:Y:S04]  /*12af0*/  LDL.LU R22, [R1+0x768] ;  /* 0x0007680001167983 */ /* 0x002ee80000300800 */
[----:B------:R-:W3:Y:S01]  /*12b00*/  LDL.LU R23, [R1+0x76c] ;  /* 0x00076c0001177983 */ /* 0x000ee20000300800 */
[----:B--2---:R-:W-:Y:S01]  /*12b10*/  HMMA.16816.F32 R24, R8, R14, R24 ;  /* 0x0000000e0818723c */ /* 0x004fe20000001818 */
[----:B------:R-:W-:-:S02]  /*12b20*/  IMAD.MOV.U32 R2, RZ, RZ, R14 ;  /* 0x000000ffff027224 */ /* 0x000fc400078e000e */
[----:B------:R-:W-:Y:S01]  /*12b30*/  IMAD.MOV.U32 R0, RZ, RZ, R15 ;  /* 0x000000ffff007224 */ /* 0x000fe200078e000f */
[----:B---3--:R-:W-:Y:S04]  /*12b40*/  STL.64 [R1+0x1770], R22 ;  /* 0x0017701601007387 */ /* 0x008fe80000100a00 */
[----:B----4-:R0:W-:Y:S04]  /*12b50*/  STL.64 [R1+0x1768], R20 ;  /* 0x0017681401007387 */ /* 0x0101e80000100a00 */
[----:B0-----:R-:W2:Y:S04]  /*12b60*/  LDL.LU R20, [R1+0x10] ;  /* 0x0000100001147983 */ /* 0x001ea80000300800 */
[----:B------:R-:W2:Y:S04]  /*12b70*/  LDL.LU R21, [R1+0x14] ;  /* 0x0000140001157983 */ /* 0x000ea80000300800 */
[----:B------:R-:W2:Y:S04]  /*12b80*/  LDL.LU R22, [R1+0x18] ;  /* 0x0000180001167983 */ /* 0x000ea80000300800 */
[----:B------:R-:W2:Y:S04]  /*12b90*/  LDL.LU R23, [R1+0x1c] ;  /* 0x00001c0001177983 */ /* 0x000ea80000300800 */
[----:B------:R-:W-:Y:S04]  /*12ba0*/  STL.64 [R1+0x1740], R18 ;  /* 0x0017401201007387 */ /* 0x000fe80000100a00 */
[----:B------:R-:W-:Y:S04]  /*12bb0*/  STL.64 [R1+0x980], R24 ;  /* 0x0009801801007387 */ /* 0x000fe80000100a00 */
[----:B------:R0:W-:Y:S04]  /*12bc0*/  STL.64 [R1+0x988], R26 ;  /* 0x0009881a01007387 */ /* 0x0001e80000100a00 */
[----:B0-----:R-:W3:Y:S04]  /*12bd0*/  LDL.LU.64 R26, [R1+0x17f8] ;  /* 0x0017f800011a7983 */ /* 0x001ee80000300a00 */
[----:B------:R-:W3:Y:S04]  /*12be0*/  LDL.LU.64 R24, [R1+0x17f0] ;  /* 0x0017f00001187983 */ /* 0x000ee80000300a00 */
[----:B------:R-:W3:Y:S02]  /*12bf0*/  LDL.LU.64 R14, [R1+0x17e8] ;  /* 0x0017e800010e7983 */ /* 0x000ee40000300a00 */
        /* <DEDUP_REMOVED lines=24> */
[----:B------:R-:W4:Y:S02]  /*12d80*/  LDL.LU.64 R26, [R1+0x17a8] ;  /* 0x0017a800011a7983 */ /* 0x000f240000300a00 */
[C---:B----4-:R-:W-:Y:S02]  /*12d90*/  HMMA.16816.F32 R24, R8.reuse, R26, R4 ;  /* 0x0000001a0818723c */ /* 0x050fe40000001804 */
[----:B------:R-:W4:Y:S04]  /*12da0*/  LDL.LU.64 R6, [R1+0x17a0] ;  /* 0x0017a00001067983 */ /* 0x000f280000300a00 */
[----:B------:R-:W4:Y:S11]  /*12db0*/  LDL.LU.64 R4, [R1+0x1798] ;  /* 0x0017980001047983 */ /* 0x000f360000300a00 */
[----:B------:R-:W-:Y:S06]  /*12dc0*/  @!UPT UIADD3 URZ, URZ, URZ, URZ ;  /* 0x0000003f3f3ff290 */ /* 0x000fec000fffe03f */
[----:B------:R-:W-:Y:S04]  /*12dd0*/  STL.64 [R1+0xb40], R24 ;  /* 0x000b401801007387 */ /* 0x000fe80000100a00 */
[----:B------:R0:W-:Y:S04]  /*12de0*/  STL.64 [R1+0xb48], R26 ;  /* 0x000b481a01007387 */ /* 0x0001e80000100a00 */
[----:B0-----:R-:W3:Y:S04]  /*12df0*/  LDL.LU.64 R26, [R1+0x1790] ;  /* 0x00179000011a7983 */ /* 0x001ee80000300a00 */
[----:B------:R-:W3:Y:S02]  /*12e00*/  LDL.LU.64 R24, [R1+0x1788] ;  /* 0x0017880001187983 */ /* 0x000ee40000300a00 */
[C---:B---3--:R-:W-:Y:S11]  /*12e10*/  HMMA.16816.F32 R24, R8.reuse, R14, R24 ;  /* 0x0000000e0818723c */ /* 0x048ff60000001818 */
[----:B------:R-:W-:Y:S11]  /*12e20*/  @!UPT UIADD3 URZ, URZ, URZ, URZ ;  /* 0x0000003f3f3ff290 */ /* 0x000ff6000fffe03f */
[----:B------:R-:W-:Y:S01]  /*12e30*/  @!UPT UIADD3 URZ, URZ, URZ, URZ ;  /* 0x0000003f3f3ff290 */ /* 0x000fe2000fffe03f */
[----:B------:R-:W-:Y:S04]  /*12e40*/  STL.64 [R1+0xb30], R24 ;  /* 0x000b301801007387 */ /* 0x000fe80000100a00 */
[----:B------:R0:W-:Y:S04]  /*12e50*/  STL.64 [R1+0xb38], R26 ;  /* 0x000b381a01007387 */ /* 0x0001e80000100a00 */
[----:B0-----:R-:W4:Y:S04]  /*12e60*/  LDL.LU.64 R26, [R1+0x1780] ;  /* 0x00178000011a7983 */ /* 0x001f280000300a00 */
[----:B------:R-:W-:Y:S01]  /*12e70*/  STL.64 [R1+0x16b8], R14 ;  /* 0x0016b80e01007387 */ /* 0x000fe20000100a00 */
[C---:B----4-:R-:W-:Y:S11]  /*12e80*/  HMMA.16816.F32 R4, R8.reuse, R26, R4 ;  /* 0x0000001a0804723c */ /* 0x050ff60000001804 */
[----:B------:R-:W-:Y:S11]  /*12e90*/  @!UPT UIADD3 URZ, URZ, URZ, URZ ;  /* 0x0000003f3f3ff290 */ /* 0x000ff6000fffe03f */
[----:B------:R-:W-:Y:S01]  /*12ea0*/  @!UPT UIADD3 URZ, URZ, URZ, URZ ;  /* 0x0000003f3f3ff290 */ /* 0x000fe2000fffe03f */
[----:B------:R-:W-:Y:S04]  /*12eb0*/  STL.64 [R1+0xb20], R4 ;  /* 0x000b200401007387 */ /* 0x000fe80000100a00 */
[----:B------:R0:W-:Y:S04]  /*12ec0*/  STL.64 [R1+0xb28], R6 ;  /* 0x000b280601007387 */ /* 0x0001e80000100a00 */
[----:B0-----:R-:W2:Y:S02]  /*12ed0*/  LDL.LU.64 R6, [R1+0x1778] ;  /* 0x0017780001067983 */ /* 0x001ea40000300a00 */
[----:B--2---:R-:W-:Y:S02]  /*12ee0*/  HMMA.16816.F32 R8, R8, R6, R20 ;  /* 0x000000060808723c */ /* 0x004fe40000001814 */
[----:B------:R-:W2:Y:S04]  /*12ef0*/  LDL.LU.64 R22, [R1+0x1770] ;  /* 0x0017700001167983 */ /* 0x000ea80000300a00 */
[----:B------:R-:W2:Y:S01]  /*12f00*/  LDL.LU.64 R20, [R1+0x1768] ;  /* 0x0017680001147983 */ /* 0x000ea20000300a00 */
[----:B------:R-:W-:-:S02]  /*12f10*/  IMAD.MOV.U32 R25, RZ, RZ, R6 ;  /* 0x000000ffff197224 */ /* 0x000fc400078e0006 */
[----:B------:R-:W-:Y:S02]  /*12f20*/  IMAD.MOV.U32 R24, RZ, RZ, R7 ;  /* 0x000000ffff187224 */ /* 0x000fe400078e0007 */
[----:B------:R-:W-:Y:S11]  /*12f30*/  LDSM.16.MT88.4 R4, [R29+0x4100] ;  /* 0x004100001d04783b */ /* 0x000ff60000004200 */
[----:B------:R-:W-:Y:S01]  /*12f40*/  @!UPT UIADD3 URZ, URZ, URZ, URZ ;  /* 0x0000003f3f3ff290 */ /* 0x000fe2000fffe03f */
[----:B------:R-:W-:Y:S04]  /*12f50*/  STL.64 [R1+0xb00], R8 ;  /* 0x000b000801007387 */ /* 0x000fe80000100a00 */
[----:B------:R-:W-:Y:S04]  /*12f60*/  STL.64 [R1+0xb08], R10 ;  /* 0x000b080a01007387 */ /* 0x000fe80000100a00 */
[----:B------:R-:W0:Y:S04]  /*12f70*/  LDSM.16.MT88.4 R8, [R29+0x4180] ;  /* 0x004180001d08783b */ /* 0x000e280000004200 */
[----:B------:R-:W-:Y:S04]  /*12f80*/  STL.64 [R1+0x1670], R26 ;  /* 0x0016701a01007387 */ /* 0x000fe80000100a00 */
[----:B------:R1:W-:Y:S04]  /*12f90*/  STL.64 [R1+0x1668], R24 ;  /* 0x0016681801007387 */ /* 0x0003e80000100a00 */
[----:B-1----:R-:W3:Y:S04]  /*12fa0*/  LDL.LU R24, [R1+0x660] ;  /* 0x0006600001187983 */ /* 0x002ee80000300800 */
[----:B------:R-:W3:Y:S04]  /*12fb0*/  LDL.LU R25, [R1+0x664] ;  /* 0x0006640001197983 */ /* 0x000ee80000300800 */
[----:B------:R-:W3:Y:S04]  /*12fc0*/  LDL.LU R26, [R1+0x668] ;  /* 0x00066800011a7983 */ /* 0x000ee80000300800 */
[----:B------:R-:W3:Y:S04]  /*12fd0*/  LDL.LU R27, [R1+0x66c] ;  /* 0x00066c00011b7983 */ /* 0x000ee80000300800 */
[----:B0-----:R0:W-:Y:S04]  /*12fe0*/  STL.64 [R1+0x1650], R10 ;  /* 0x0016500a01007387 */ /* 0x0011e80000100a00 */
[----:B------:R2:W-:Y:S01]  /*12ff0*/  STL.64 [R1+0x1648], R8 ;  /* 0x0016480801007387 */ /* 0x0005e20000100a00 */
[----:B0-----:R-:W-:-:S02]  /*13000*/  IMAD.MOV.U32 R10, RZ, RZ, R28 ;  /* 0x000000ffff0a7224 */ /* 0x001fc400078e001c */
[----:B------:R-:W-:-:S07]  /*13010*/  IMAD.MOV.U32 R11, RZ, RZ, R17 ;  /* 0x000000ffff0b7224 */ /* 0x000fce00078e0011 */
[C---:B--2---:R-:W-:Y:S01]  /*13020*/  HMMA.16816.F32 R8, R4.reuse, R10, R20 ;  /* 0x0000000a0408723c */ /* 0x044fe20000001814 */
[----:B------:R-:W3:Y:S11]  /*13030*/  LDL.LU.64 R22, [R1+0x1760] ;  /* 0x0017600001167983 */ /* 0x000ef60000300a00 */
[----:B------:R-:W-:Y:S11]  /*13040*/  @!UPT UIADD3 URZ, URZ, URZ, URZ ;  /* 0x0000003f3f3ff290 */ /* 0x000ff6000fffe03f */
[----:B------:R0:W-:Y:S04]  /*13050*/  STL.64 [R1+0x390], R8 ;  /* 0x0003900801007387 */ /* 0x0001e80000100a00 */
[----:B------:R1:W-:Y:S04]  /*13060*/  STL.64 [R1+0x398], R10 ;  /* 0x0003980a01007387 */ /* 0x0003e80000100a00 */
[----:B0-----:R-:W2:Y:S01]  /*13070*/  LDL.LU R8, [R1+0x180] ;  /* 0x0001800001087983 */ /* 0x001ea20000300800 */
[----:B---3--:R-:W-:Y:S11]  /*13080*/  HMMA.16816.F32 R24, R4, R22, R24 ;  /* 0x000000160418723c */ /* 0x008ff60000001818 */
[----:B------:R-:W-:Y:S11]  /*13090*/  @!UPT UIADD3 URZ, URZ, URZ, URZ ;  /* 0x0000003f3f3ff290 */ /* 0x000ff6000fffe03f */
[----:B------:R-:W-:Y:S01]  /*130a0*/  @!UPT UIADD3 URZ, URZ, URZ, URZ ;  /* 0x0000003f3f3ff290 */ /* 0x000fe2000fffe03f */
[----:B------:R0:W-:Y:S04]  /*130b0*/  STL.64 [R1+0x3a0], R24 ;  /* 0x0003a01801007387 */ /* 0x0001e80000100a00 */
[----:B------:R3:W-:Y:S04]  /*130c0*/  STL.64 [R1+0x3a8], R26 ;  /* 0x0003a81a01007387 */ /* 0x0007e80000100a00 */
[----:B------:R-:W2:Y:S04]  /*130d0*/  LDL.LU R9, [R1+0x184] ;  /* 0x0001840001097983 */ /* 0x000ea80000300800 */
[----:B-1----:R-:W4:Y:S04]  /*130e0*/  LDL.LU R10, [R1+0x188] ;  /* 0x00018800010a7983 */ /* 0x002f280000300800 */
[----:B------:R-:W4:Y:S04]  /*130f0*/  LDL.LU R11, [R1+0x18c] ;  /* 0x00018c00010b7983 */ /* 0x000f280000300800 */
[----:B0-----:R-:W2:Y:S04]  /*13100*/  LDL.LU R24, [R1+0x240] ;  /* 0x0002400001187983 */ /* 0x001ea80000300800 */
[----:B------:R-:W2:Y:S04]  /*13110*/  LDL.LU R25, [R1+0x244] ;  /* 0x0002440001197983 */ /* 0x000ea80000300800 */
[----:B---3--:R-:W3:Y:S04]  /*13120*/  LDL.LU R26, [R1+0x248] ;  /* 0x00024800011a7983 */ /* 0x008ee80000300800 */
[----:B------:R-:W3:Y:S04]  /*13130*/  LDL.LU R27, [R1+0x24c] ;  /* 0x00024c00011b7983 */ /* 0x000ee80000300800 */
[----:B---3--:R0:W-:Y:S04]  /*13140*/  STL.64 [R1+0x1680], R26 ;  /* 0x0016801a01007387 */ /* 0x0081e80000100a00 */
[----:B--2---:R-:W-:Y:S04]  /*13150*/  STL.64 [R1+0x1678], R24 ;  /* 0x0016781801007387 */ /* 0x004fe80000100a00 */
[----:B0-----:R-:W2:Y:S04]  /*13160*/  LDL.64 R26, [R1+0x58] ;  /* 0x00005800011a7983 */ /* 0x001ea80000100a00 */
[----:B--2---:R0:W-:Y:S02]  /*13170*/  STL.64 [R1+0x1698], R26 ;  /* 0x0016981a01007387 */ /* 0x0041e40000100a00 */
[----:B0-----:R-:W-:-:S02]  /*13180*/  IMAD.MOV.U32 R26, RZ, RZ, R13 ;  /* 0x000000ffff1a7224 */ /* 0x001fc400078e000d */
[----:B------:R-:W-:-:S05]  /*13190*/  IMAD.MOV.U32 R27, RZ, RZ, R12 ;  /* 0x000000ffff1b7224 */ /* 0x000fca00078e000c */
[----:B------:R-:W-:Y:S04]  /*131a0*/  STL.64 [R1+0x16b0], R26 ;  /* 0x0016b01a01007387 */ /* 0x000fe80000100a00 */
[----:B----4-:R-:W-:Y:S04]  /*131b0*/  STL.64 [R1+0x1660], R10 ;  /* 0x0016600a01007387 */ /* 0x010fe80000100a00 */
[----:B------:R0:W-:Y:S04]  /*131c0*/  STL.64 [R1+0x1658], R8 ;  /* 0x0016580801007387 */ /* 0x0001e80000100a00 */
        /* <DEDUP_REMOVED lines=9> */
[----:B----4-:R-:W-:Y:S01]  /*13260*/  STL.64 [R1+0x16c0], R12 ;  /* 0x0016c00c01007387 */ /* 0x010fe20000100a00 */
[----:B0-----:R-:W-:-:S02]  /*13270*/  IMAD.MOV.U32 R14, RZ, RZ, R16 ;  /* 0x000000ffff0e7224 */ /* 0x001fc400078e0010 */
[----:B------:R-:W-:-:S05]  /*13280*/  IMAD.MOV.U32 R15, RZ, RZ, R3 ;  /* 0x000000ffff0f7224 */ /* 0x000fca00078e0003 */
[----:B------:R-:W-:Y:S04]  /*13290*/  STL.64 [R1+0x16d8], R14 ;  /* 0x0016d80e01007387 */ /* 0x000fe80000100a00 */
[----:B------:R-:W2:Y:S04]  /*132a0*/  LDL.64 R26, [R1+0x78] ;  /* 0x00007800011a7983 */ /* 0x000ea80000100a00 */
[----:B--2---:R0:W-:Y:S04]  /*132b0*/  STL.64 [R1+0x16d0], R26 ;  /* 0x0016d01a01007387 */ /* 0x0041e80000100a00 */
[----:B------:R-:W2:Y:S04]  /*132c0*/  LDL.LU R24, [R1+0x450] ;  /* 0x0004500001187983 */ /* 0x000ea80000300800 */
[----:B------:R-:W2:Y:S04]  /*132d0*/  LDL.LU R25, [R1+0x454] ;  /* 0x0004540001197983 */ /* 0x000ea80000300800 */
[----:B0-----:R-:W4:Y:S04]  /*132e0*/  LDL.LU R26, [R1+0x458] ;  /* 0x00045800011a7983 */ /* 0x001f280000300800 */
[----:B------:R-:W4:Y:S01]  /*132f0*/  LDL.LU R27, [R1+0x45c] ;  /* 0x00045c00011b7983 */ /* 0x000f220000300800 */
[----:B------:R-:W-:-:S02]  /*13300*/  IMAD.MOV.U32 R14, RZ, RZ, R2 ;  /* 0x000000ffff0e7224 */ /* 0x000fc400078e0002 */
[----:B------:R-:W-:Y:S01]  /*13310*/  IMAD.MOV.U32 R15, RZ, RZ, R0 ;  /* 0x000000ffff0f7224 */ /* 0x000fe200078e0000 */
[----:B----4-:R-:W-:Y:S04]  /*13320*/  STL.64 [R1+0x16e8], R26 ;  /* 0x0016e81a01007387 */ /* 0x010fe80000100a00 */
[----:B--2---:R-:W-:Y:S04]  /*13330*/  STL.64 [R1+0x16e0], R24 ;  /* 0x0016e01801007387 */ /* 0x004fe80000100a00 */
[----:B------:R0:W-:Y:S04]  /*13340*/  STL.64 [R1+0x16f0], R14 ;  /* 0x0016f00e01007387 */ /* 0x0001e80000100a00 */
[----:B------:R-:W2:Y:S04]  /*13350*/  LDL.LU R12, [R1+0x470] ;  /* 0x00047000010c7983 */ /* 0x000ea80000300800 */
[----:B------:R-:W2:Y:S04]  /*13360*/  LDL.LU R13, [R1+0x474] ;  /* 0x00047400010d7983 */ /* 0x000ea80000300800 */
[----:B0-----:R-:W4:Y:S04]  /*13370*/  LDL.LU R14, [R1+0x478] ;  /* 0x00047800010e7983 */ /* 0x001f280000300800 */
[----:B------:R-:W4:Y:S04]  /*13380*/  LDL.LU R15, [R1+0x47c] ;  /* 0x00047c00010f7983 */ /* 0x000f280000300800 */
[----:B----4-:R0:W-:Y:S04]  /*13390*/  STL.64 [R1+0x1700], R14 ;  /* 0x0017000e01007387 */ /* 0x0101e80000100a00 */
[----:B--2---:R-:W-:Y:S04]  /*133a0*/  STL.64 [R1+0x16f8], R12 ;  /* 0x0016f80c01007387 */ /* 0x004fe80000100a00 */
[----:B0-----:R-:W2:Y:S04]  /*133b0*/  LDL.64 R14, [R1+0xb8] ;  /* 0x0000b800010e7983 */ /* 0x001ea80000100a00 */
[----:B--2---:R0:W-:Y:S04]  /*133c0*/  STL.64 [R1+0x1718], R14 ;  /* 0x0017180e01007387 */ /* 0x0041e80000100a00 */
[----:B0-----:R-:W2:Y:S04]  /*133d0*/  LDL.64 R14, [R1+0xc8] ;  /* 0x0000c800010e7983 */ /* 0x001ea80000100a00 */
[----:B--2---:R0:W-:Y:S04]  /*133e0*/  STL.64 [R1+0x1730], R14 ;  /* 0x0017300e01007387 */ /* 0x0041e80000100a00 */
[----:B------:R-:W2:Y:S04]  /*133f0*/  LDL.LU R24, [R1+0x460] ;  /* 0x0004600001187983 */ /* 0x000ea80000300800 */
[----:B------:R-:W2:Y:S04]  /*13400*/  LDL.LU R25, [R1+0x464] ;  /* 0x0004640001197983 */ /* 0x000ea80000300800 */
[----:B------:R-:W4:Y:S04]  /*13410*/  LDL.LU R26, [R1+0x468] ;  /* 0x00046800011a7983 */ /* 0x000f280000300800 */
[----:B------:R-:W4:Y:S04]  /*13420*/  LDL.LU R27, [R1+0x46c] ;  /* 0x00046c00011b7983 */ /* 0x000f280000300800 */
[----:B------:R-:W2:Y:S04]  /*13430*/  LDL.LU R16, [R1+0x4e0] ;  /* 0x0004e00001107983 */ /* 0x000ea80000300800 */
[----:B------:R-:W2:Y:S04]  /*13440*/  LDL.LU R17, [R1+0x4e4] ;  /* 0x0004e40001117983 */ /* 0x000ea80000300800 */
[----:B------:R-:W2:Y:S04]  /*13450*/  LDL.LU R18, [R1+0x4e8] ;  /* 0x0004e80001127983 */ /* 0x000ea80000300800 */
[----:B------:R-:W2:Y:S04]  /*13460*/  LDL.LU R19, [R1+0x4ec] ;  /* 0x0004ec0001137983 */ /* 0x000ea80000300800 */
[----:B--2---:R1:W-:Y:S01]  /*13470*/  STL.64 [R1+0x1750], R18 ;  /* 0x0017501201007387 */ /* 0x0043e20000100a00 */
[----:B------:R-:W-:Y:S02]  /*13480*/  STL.64 [R1+0x1748], R16 ;  /* 0x0017481001007387 */ /* 0x000fe40000100a00 */
[----:B0-----:R-:W2:Y:S01]  /*13490*/  LDL.64 R14, [R1+0xd8] ;  /* 0x0000d800010e7983 */ /* 0x001ea20000100a00 */
[----:B-1----:R-:W3:Y:S04]  /*134a0*/  LDL.64 R18, [R1+0xf8] ;  /* 0x0000f80001127983 */ /* 0x002ee80000100a00 */
[----:B--2---:R0:W-:Y:S04]  /*134b0*/  STL.64 [R1+0x1738], R14 ;  /* 0x0017380e01007387 */ /* 0x0041e80000100a00 */
[----:B0-----:R-:W2:Y:S04]  /*134c0*/  LDL.64 R14, [R1+0xe8] ;  /* 0x0000e800010e7983 */ /* 0x001ea80000100a00 */
[----:B--2---:R0:W-:Y:S01]  /*134d0*/  STL.64 [R1+0x1758], R14 ;  /* 0x0017580e01007387 */ /* 0x0041e20000100a00 */
[----:B------:R-:W2:Y:S02]  /*134e0*/  LDL.LU R12, [R1+0x620] ;  /* 0x00062000010c7983 */ /* 0x000ea40000300800 */
[----:B------:R-:W2:Y:S01]  /*134f0*/  LDL.LU R13, [R1+0x624] ;  /* 0x00062400010d7983 */ /* 0x000ea20000300800 */
[----:B0-----:R-:W2:Y:S01]  /*13500*/  LDL.LU R14, [R1+0x628] ;  /* 0x00062800010e7983 */ /* 0x001ea20000300800 */
[----:B------:R-:W2:Y:S02]  /*13510*/  LDL.LU R15, [R1+0x62c] ;  /* 0x00062c00010f7983 */ /* 0x000ea40000300800 */
[----:B----4-:R-:W-:Y:S02]  /*13520*/  STL.64 [R1+0x1710], R26 ;  /* 0x0017101a01007387 */ /* 0x010fe40000100a00 */
[----:B------:R0:W-:Y:S02]  /*13530*/  STL.64 [R1+0x1708], R24 ;  /* 0x0017081801007387 */ /* 0x0001e40000100a00 */
[----:B0-----:R-:W4:Y:S01]  /*13540*/  LDL.LU R24, [R1+0x480] ;  /* 0x0004800001187983 */ /* 0x001f220000300800 */
[----:B------:R-:W4:Y:S02]  /*13550*/  LDL.LU R25, [R1+0x484] ;  /* 0x0004840001197983 */ /* 0x000f240000300800 */
[----:B------:R-:W2:Y:S02]  /*13560*/  LDL.LU R26, [R1+0x488] ;  /* 0x00048800011a7983 */ /* 0x000ea40000300800 */
[----:B------:R-:W2:Y:S02]  /*13570*/  LDL.LU R27, [R1+0x48c] ;  /* 0x00048c00011b7983 */ /* 0x000ea40000300800 */
[----:B--2---:R-:W-:Y:S01]  /*13580*/  STL.64 [R1+0x1728], R26 ;  /* 0x0017281a01007387 */ /* 0x004fe20000100a00 */
[----:B----4-:R0:W-:Y:S03]  /*13590*/  STL.64 [R1+0x1720], R24 ;  /* 0x0017201801007387 */ /* 0x0101e60000100a00 */
[----:B0-----:R-:W2:Y:S01]  /*135a0*/  LDL.LU R24, [R1+0x490] ;  /* 0x0004900001187983 */ /* 0x001ea20000300800 */
[----:B------:R-:W2:Y:S02]  /*135b0*/  LDL.LU R25, [R1+0x494] ;  /* 0x0004940001197983 */ /* 0x000ea40000300800 */
[----:B------:R-:W2:Y:S02]  /*135c0*/  LDL.LU R26, [R1+0x498] ;  /* 0x00049800011a7983 */ /* 0x000ea40000300800 */
[----:B------:R-:W2:Y:S01]  /*135d0*/  LDL.LU R27, [R1+0x49c] ;  /* 0x00049c00011b7983 */ /* 0x000ea20000300800 */
[----:B---3--:R-:W-:Y:S01]  /*135e0*/  STL.64 [R1+0x1690], R10 ;  /* 0x0016900a01007387 */ /* 0x008fe20000100a00 */
[----:B------:R0:W-:Y:S03]  /*135f0*/  STL.64 [R1+0x1688], R8 ;  /* 0x0016880801007387 */ /* 0x0001e60000100a00 */
[----:B0-----:R-:W3:Y:S01]  /*13600*/  LDL.LU R8, [R1+0x250] ;  /* 0x0002500001087983 */ /* 0x001ee20000300800 */
[----:B------:R-:W3:Y:S02]  /*13610*/  LDL.LU R9, [R1+0x254] ;  /* 0x0002540001097983 */ /* 0x000ee40000300800 */
[----:B------:R-:W4:Y:S02]  /*13620*/  LDL.LU R10, [R1+0x258] ;  /* 0x00025800010a7983 */ /* 0x000f240000300800 */
[----:B------:R-:W4:Y:S01]  /*13630*/  LDL.LU R11, [R1+0x25c] ;  /* 0x00025c00010b7983 */ /* 0x000f220000300800 */
[----:B------:R-:W-:Y:S01]  /*13640*/  HMMA.16816.F32 R12, R4, R18, R12 ;  /* 0x00000012040c723c */ /* 0x000fe2000000180c */
[----:B------:R-:W-:-:S02]  /*13650*/  IMAD.MOV.U32 R2, RZ, RZ, R18 ;  /* 0x000000ffff027224 */ /* 0x000fc400078e0012 */
[----:B------:R-:W-:Y:S01]  /*13660*/  IMAD.MOV.U32 R0, RZ, RZ, R19 ;  /* 0x000000ffff007224 */ /* 0x000fe200078e0013 */
[----:B----4-:R-:W-:Y:S01]  /*13670*/  STL.64 [R1+0x16a8], R10 ;  /* 0x0016a80a01007387 */ /* 0x010fe20000100a00 */
[----:B---3--:R0:W-:Y:S03]  /*13680*/  STL.64 [R1+0x16a0], R8 ;  /* 0x0016a00801007387 */ /* 0x0081e60000100a00 */
[----:B0-----:R-:W3:Y:S01]  /*13690*/  LDL.LU R8, [R1+0x430] ;  /* 0x0004300001087983 */ /* 0x001ee20000300800 */
[----:B------:R-:W3:Y:S02]  /*136a0*/  LDL.LU R9, [R1+0x434] ;  /* 0x0004340001097983 */ /* 0x000ee40000300800 */
[----:B------:R-:W3:Y:S02]  /*136b0*/  LDL.LU R10, [R1+0x438] ;  /* 0x00043800010a7983 */ /* 0x000ee40000300800 */
[----:B------:R-:W3:Y:S01]  /*136c0*/  LDL.LU R11, [R1+0x43c] ;  /* 0x00043c00010b7983 */ /* 0x000ee20000300800 */
[----:B------:R0:W-:Y:S01]  /*136d0*/  STL.64 [R1+0x1630], R22 ;  /* 0x0016301601007387 */ /* 0x0001e20000100a00 */
[----:B------:R-:W4:Y:S02]  /*136e0*/  LDL.LU R20, [R1+0x4a0] ;  /* 0x0004a00001147983 */ /* 0x000f240000300800 */
[----:B------:R-:W4:Y:S01]  /*136f0*/  LDL.LU R21, [R1+0x4a4] ;  /* 0x0004a40001157983 */ /* 0x000f220000300800 */
[----:B0-----:R-:W4:Y:S01]  /*13700*/  LDL.LU R22, [R1+0x4a8] ;  /* 0x0004a80001167983 */ /* 0x001f220000300800 */
[----:B------:R-:W4:Y:S04]  /*13710*/  LDL.LU R23, [R1+0x4ac] ;  /* 0x0004ac0001177983 */ /* 0x000f280000300800 */
[----:B------:R-:W-:Y:S02]  /*13720*/  STL.64 [R1+0x620], R12 ;  /* 0x0006200c01007387 */ /* 0x000fe40000100a00 */
[----:B------:R0:W-:Y:S02]  /*13730*/  STL.64 [R1+0x628], R14 ;  /* 0x0006280e01007387 */ /* 0x0001e40000100a00 */
[----:B0-----:R-:W2:Y:S01]  /*13740*/  LDL.LU.64 R14, [R1+0x1758] ;  /* 0x00175800010e7983 */ /* 0x001ea20000300a00 */
[----:B------:R-:W2:Y:S02]  /*13750*/  LDL.LU.64 R18, [R1+0x1750] ;  /* 0x0017500001127983 */ /* 0x000ea40000300a00 */
[----:B------:R-:W2:Y:S02]  /*13760*/  LDL.LU.64 R16, [R1+0x1748] ;  /* 0x0017480001107983 */ /* 0x000ea40000300a00 */
[C---:B--2---:R-:W-:Y:S01]  /*13770*/  HMMA.16816.F32 R16, R4.reuse, R14, R16 ;  /* 0x0000000e0410723c */ /* 0x044fe20000001810 */
[----:B------:R-:W-:Y:S11]  /*13780*/  IMAD.MOV.U32 R3, RZ, RZ, R15 ;  /* 0x000000ffff037224 */ /* 0x000ff600078e000f */
[----:B------:R-:W-:Y:S11]  /*13790*/  @!UPT UIADD3 URZ, URZ, URZ, URZ ;  /* 0x0000003f3f3ff290 */ /* 0x000ff6000fffe03f */
[----:B------:R0:W-:Y:S01]  /*137a0*/  STL.64 [R1+0x4e0], R16 ;  /* 0x0004e01001007387 */ /* 0x0001e20000100a00 */
[----:B------:R1:W-:Y:S02]  /*137b0*/  STL.64 [R1+0x4e8], R18 ;  /* 0x0004e81201007387 */ /* 0x0003e40000100a00 */
[----:B0-----:R-:W-:Y:S01]  /*137c0*/  IMAD.MOV.U32 R16, RZ, RZ, R14 ;  /* 0x000000ffff107224 */ /* 0x001fe200078e000e */
[----:B-1----:R-:W2:Y:S01]  /*137d0*/  LDL.LU.64 R18, [R1+0x1740] ;  /* 0x0017400001127983 */ /* 0x002ea20000300a00 */
[----:B------:R-:W4:Y:S02]  /*137e0*/  LDL.LU.64 R14, [R1+0x1738] ;  /* 0x00173800010e7983 */ /* 0x000f240000300a00 */
[C---:B----4-:R-:W-:Y:S01]  /*137f0*/  HMMA.16816.F32 R20, R4.reuse, R14, R20 ;  /* 0x0000000e0414723c */ /* 0x050fe20000001814 */
[----:B------:R-:W-:Y:S11]  /*13800*/  IMAD.MOV.U32 R17, RZ, RZ, R15 ;  /* 0x000000ffff117224 */ /* 0x000ff600078e000f */
[----:B------:R-:W-:Y:S11]  /*13810*/  @!UPT UIADD3 URZ, URZ, URZ, URZ ;  /* 0x0000003f3f3ff290 */ /* 0x000ff6000fffe03f */
[----:B------:R0:W-:Y:S01]  /*13820*/  STL.64 [R1+0x4a0], R20 ;  /* 0x0004a01401007387 */ /* 0x0001e20000100a00 */
[----:B------:R1:W-:Y:S02]  /*13830*/  STL.64 [R1+0x4a8], R22 ;  /* 0x0004a81601007387 */ /* 0x0003e40000100a00 */
[----:B0-----:R-:W-:Y:S02]  /*13840*/  IMAD.MOV.U32 R20, RZ, RZ, R14 ;  /* 0x000000ffff147224 */ /* 0x001fe400078e000e */
[----:B------:R-:W4:Y:S02]  /*13850*/  LDL.LU.64 R14, [R1+0x1730] ;  /* 0x00173000010e7983 */ /* 0x000f240000300a00 */
[C---:B----4-:R-:W-:Y:S01]  /*13860*/  HMMA.16816.F32 R24, R4.reuse, R14, R24 ;  /* 0x0000000e0418723c */ /* 0x050fe20000001818 */
[----:B-1----:R-:W-:Y:S02]  /*13870*/  IMAD.MOV.U32 R22, RZ, RZ, R14 ;  /* 0x000000ffff167224 */ /* 0x002fe400078e000e */
[----:B------:R-:W-:Y:S11]  /*13880*/  IMAD.MOV.U32 R21, RZ, RZ, R15 ;  /* 0x000000ffff157224 */ /* 0x000ff600078e000f */
[----:B------:R-:W-:Y:S09]  /*13890*/  @!UPT UIADD3 URZ, URZ, URZ, URZ ;  /* 0x0000003f3f3ff290 */ /* 0x000ff2000fffe03f */
[----:B------:R-:W-:Y:S01]  /*138a0*/  STL.64 [R1+0x490], R24 ;  /* 0x0004901801007387 */ /* 0x000fe20000100a00 */
[----:B------:R0:W-:Y:S03]  /*138b0*/  STL.64 [R1+0x498], R26 ;  /* 0x0004981a01007387 */ /* 0x0001e60000100a00 */
[----:B0-----:R-:W4:Y:S01]  /*138c0*/  LDL.LU.64 R26, [R1+0x1728] ;  /* 0x00172800011a7983 */ /* 0x001f220000300a00 */
[----:B------:R-:W4:Y:S02]  /*138d0*/  LDL.LU.64 R24, [R1+0x1720] ;  /* 0x0017200001187983 */ /* 0x000f240000300a00 */
[----:B------:R-:W4:Y:S02]  /*138e0*/  LDL.LU.64 R14, [R1+0x1718] ;  /* 0x00171800010e7983 */ /* 0x000f240000300a00 */
[----:B----4-:R-:W-:Y:S01]  /*138f0*/  HMMA.16816.F32 R24, R4, R14, R24 ;  /* 0x0000000e0418723c */ /* 0x010fe20000001818 */
[----:B------:R-:W-:-:S02]  /*13900*/  IMAD.MOV.U32 R28, RZ, RZ, R14 ;  /* 0x000000ffff1c7224 */ /* 0x000fc400078e000e */
[----:B------:R-:W-:Y:S11]  /*13910*/  IMAD.MOV.U32 R23, RZ, RZ, R15 ;  /* 0x000000ffff177224 */ /* 0x000ff600078e000f */
[----:B------:R-:W-:Y:S09]  /*13920*/  @!UPT UIADD3 URZ, URZ, URZ, URZ ;  /* 0x0000003f3f3ff290 */ /* 0x000ff2000fffe03f */
[----:B------:R-:W-:Y:S01]  /*13930*/  STL.64 [R1+0x480], R24 ;  /* 0x0004801801007387 */ /* 0x000fe20000100a00 */
[----:B------:R0:W-:Y:S03]  /*13940*/  STL.64 [R1+0x488], R26 ;  /* 0x0004881a01007387 */ /* 0x0001e60000100a00 */
[----:B0-----:R-:W4:Y:S01]  /*13950*/  LDL.LU.64 R26, [R1+0x1710] ;  /* 0x00171000011a7983 */ /* 0x001f220000300a00 */
[----:B------:R-:W4:Y:S02]  /*13960*/  LDL.LU.64 R24, [R1+0x1708] ;  /* 0x0017080001187983 */ /* 0x000f240000300a00 */
[----:B------:R-:W2:Y:S02]  /*13970*/  LDL.LU.64 R14, [R1+0x1700] ;  /* 0x00170000010e7983 */ /* 0x000ea40000300a00 */
[----:B------:R-:W2:Y:S02]  /*13980*/  LDL.LU.64 R12, [R1+0x16f8] ;  /* 0x0016f800010c7983 */ /* 0x000ea40000300a00 */
[C---:B--2---:R-:W-:Y:S11]  /*13990*/  HMMA.16816.F32 R12, R4.reuse, R18, R12 ;  /* 0x00000012040c723c */ /* 0x044ff6000000180c */
[----:B------:R-:W-:Y:S11]  /*139a0*/  @!UPT UIADD3 URZ, URZ, URZ, URZ ;  /* 0x0000003f3f3ff290 */ /* 0x000ff6000fffe03f */
[----:B------:R-:W-:Y:S01]  /*139b0*/  @!UPT UIADD3 URZ, URZ, URZ, URZ ;  /* 0x0000003f3f3ff290 */ /* 0x000fe2000fffe03f */
[----:B------:R-:W-:Y:S01]  /*139c0*/  STL.64 [R1+0x470], R12 ;  /* 0x0004700c01007387 */ /* 0x000fe20000100a00 */
[----:B------:R0:W-:Y:S03]  /*139d0*/  STL.64 [R1+0x478], R14 ;  /* 0x0004780e01007387 */ /* 0x0001e60000100a00 */
[----:B0-----:R-:W4:Y:S01]  /*139e0*/  LDL.LU.64 R14, [R1+0x16f0] ;  /* 0x0016f000010e7983 */ /* 0x001f220000300a00 */
[----:B------:R-:W-:Y:S01]  /*139f0*/  STL.64 [R1+0x15b0], R18 ;  /* 0x0015b01201007387 */ /* 0x000fe20000100a00 */
[C---:B----4-:R-:W-:Y:S02]  /*13a00*/  HMMA.16816.F32 R12, R4.reuse, R14, R24 ;  /* 0x0000000e040c723c */ /* 0x050fe40000001818 */
[----:B------:R-:W2:Y:S01]  /*13a10*/  LDL.LU.64 R26, [R1+0x16e8] ;  /* 0x0016e800011a7983 */ /* 0x000ea20000300a00 */
[----:B------:R-:W2:Y:S11]  /*13a20*/  LDL.LU.64 R24, [R1+0x16e0] ;  /* 0x0016e00001187983 */ /* 0x000eb60000300a00 */
[----:B------:R-:W-:Y:S09]  /*13a30*/  @!UPT UIADD3 URZ, URZ, URZ, URZ ;  /* 0x0000003f3f3ff290 */ /* 0x000ff2000fffe03f */
[----:B------:R-:W-:Y:S01]  /*13a40*/  STL.64 [R1+0x460], R12 ;  /* 0x0004600c01007387 */ /* 0x000fe20000100a00 */
[----:B------:R0:W-:Y:S03]  /*13a50*/  STL.64 [R1+0x468], R14 ;  /* 0x0004680e01007387 */ /* 0x0001e60000100a00 */
[----:B0-----:R-:W2:Y:S02]  /*13a60*/  LDL.LU.64 R14, [R1+0x16d8] ;  /* 0x0016d800010e7983 */ /* 0x001ea40000300a00 */
[C---:B--2---:R-:W-:Y:S02]  /*13a70*/  HMMA.16816.F32 R12, R4.reuse, R14, R24 ;  /* 0x0000000e040c723c */ /* 0x044fe40000001818 */
[----:B------:R-:W2:Y:S11]  /*13a80*/  LDL.LU.64 R26, [R1+0x16d0] ;  /* 0x0016d000011a7983 */ /* 0x000eb60000300a00 */
[----:B------:R-:W-:Y:S10]  /*13a90*/  @!UPT UIADD3 URZ, URZ, URZ, URZ ;  /* 0x0000003f3f3ff290 */ /* 0x000ff4000fffe03f */
[----:B------:R-:W-:Y:S01]  /*13aa0*/  STL.64 [R1+0x910], R12 ;  /* 0x0009100c01007387 */ /* 0x000fe20000100a00 */
[----:B------:R0:W-:Y:S03]  /*13ab0*/  STL.64 [R1+0x918], R14 ;  /* 0x0009180e01007387 */ /* 0x0001e60000100a00 */
[----:B0-----:R-:W2:Y:S01]  /*13ac0*/  LDL.LU.64 R14, [R1+0x16c8] ;  /* 0x0016c800010e7983 */ /* 0x001ea20000300a00 */
[----:B------:R-:W2:Y:S02]  /*13ad0*/  LDL.LU.64 R12, [R1+0x16c0] ;  /* 0x0016c000010c7983 */ /* 0x000ea40000300a00 */
[C---:B--2---:R-:W-:Y:S11]  /*13ae0*/  HMMA.16816.F32 R12, R4.reuse, R26, R12 ;  /* 0x0000001a040c723c */ /* 0x044ff6000000180c */
[----:B------:R-:W-:Y:S11]  /*13af0*/  @!UPT UIADD3 URZ, URZ, URZ, URZ ;  /* 0x0000003f3f3ff290 */ /* 0x000ff6000fffe03f */
[----:B------:R-:W-:Y:S01]  /*13b00*/  @!UPT UIADD3 URZ, URZ, URZ, URZ ;  /* 0x0000003f3f3ff290 */ /* 0x000fe2000fffe03f */
[----:B------:R0:W-:Y:S01]  /*13b10*/  STL.64 [R1+0x920], R12 ;  /* 0x0009200c01007387 */ /* 0x0001e20000100a00 */
[----:B------:R1:W-:Y:S02]  /*13b20*/  STL.64 [R1+0x928], R14 ;  /* 0x0009280e01007387 */ /* 0x0003e40000100a00 */
[----:B0-----:R-:W-:Y:S01]  /*13b30*/  IMAD.MOV.U32 R13, RZ, RZ, R26 ;  /* 0x000000ffff0d7224 */ /* 0x001fe200078e001a */
[----:B-1----:R-:W2:Y:S01]  /*13b40*/  LDL.LU.64 R14, [R1+0x16b8] ;  /* 0x0016b800010e7983 */ /* 0x002ea20000300a00 */
[----:B------:R-:W-:Y:S02]  /*13b50*/  IMAD.MOV.U32 R12, RZ, RZ, R27 ;  /* 0x000000ffff0c7224 */ /* 0x000fe400078e001b */
[----:B------:R-:W3:Y:S02]  /*13b60*/  LDL.LU.64 R26, [R1+0x16b0] ;  /* 0x0016b000011a7983 */ /* 0x000ee40000300a00 */
[C---:B---3--:R-:W-:Y:S01]  /*13b70*/  HMMA.16816.F32 R24, R4.reuse, R26, R8 ;  /* 0x0000001a0418723c */ /* 0x048fe20000001808 */
[----:B------:R-:W3:Y:S01]  /*13b80*/  LDL.LU.64 R10, [R1+0x16a8] ;  /* 0x0016a800010a7983 */ /* 0x000ee20000300a00 */
[----:B------:R-:W3:Y:S11]  /*13b90*/  LDL.LU.64 R8, [R1+0x16a0] ;  /* 0x0016a00001087983 */ /* 0x000ef60000300a00 */
[----:B------:R-:W-:Y:S10]  /*13ba0*/  @!UPT UIADD3 URZ, URZ, URZ, URZ ;  /* 0x0000003f3f3ff290 */ /* 0x000ff4000fffe03f */
[----:B------:R-:W-:Y:S01]  /*13bb0*/  STL.64 [R1+0x950], R24 ;  /* 0x0009501801007387 */ /* 0x000fe20000100a00 */
[----:B------:R0:W-:Y:S03]  /*13bc0*/  STL.64 [R1+0x958], R26 ;  /* 0x0009581a01007387 */ /* 0x0001e60000100a00 */
[----:B0-----:R-:W3:Y:S02]  /*13bd0*/  LDL.LU.64 R26, [R1+0x1698] ;  /* 0x00169800011a7983 */ /* 0x001ee40000300a00 */
[C---:B---3--:R-:W-:Y:S01]  /*13be0*/  HMMA.16816.F32 R8, R4.reuse, R26, R8 ;  /* 0x0000001a0408723c */ /* 0x048fe20000001808 */
[----:B------:R-:W-:Y:S02]  /*13bf0*/  IMAD.MOV.U32 R19, RZ, RZ, R26 ;  /* 0x000000ffff137224 */ /* 0x000fe400078e001a */
[----:B------:R-:W-:Y:S11]  /*13c00*/  IMAD.MOV.U32 R18, RZ, RZ, R27 ;  /* 0x000000ffff127224 */ /* 0x000ff600078e001b */
[----:B------:R-:W-:Y:S09]  /*13c10*/  @!UPT UIADD3 URZ, URZ, URZ, URZ ;  /* 0x0000003f3f3ff290 */ /* 0x000ff2000fffe03f */
[----:B------:R-:W-:Y:S01]  /*13c20*/  STL.64 [R1+0xaf0], R8 ;  /* 0x000af00801007387 */ /* 0x000fe20000100a00 */
[----:B------:R0:W-:Y:S03]  /*13c30*/  STL.64 [R1+0xaf8], R10 ;  /* 0x000af80a01007387 */ /* 0x0001e60000100a00 */
[----:B0-----:R-:W3:Y:S01]  /*13c40*/  LDL.LU.64 R10, [R1+0x1690] ;  /* 0x00169000010a7983 */ /* 0x001ee20000300a00 */
[----:B------:R-:W3:Y:S02]  /*13c50*/  LDL.LU.64 R8, [R1+0x1688] ;  /* 0x0016880001087983 */ /* 0x000ee40000300a00 */
[----:B------:R-:W2:Y:S02]  /*13c60*/  LDL.LU.64 R26, [R1+0x1680] ;  /* 0x00168000011a7983 */ /* 0x000ea40000300a00 */
[----:B------:R-:W2:Y:S02]  /*13c70*/  LDL.LU.64 R24, [R1+0x1678] ;  /* 0x0016780001187983 */ /* 0x000ea40000300a00 */
[C---:B--2---:R-:W-:Y:S11]  /*13c80*/  HMMA.16816.F32 R24, R4.reuse, R14, R24 ;  /* 0x0000000e0418723c */ /* 0x044ff60000001818 */
[----:B------:R-:W-:Y:S11]  /*13c90*/  @!UPT UIADD3 URZ, URZ, URZ, URZ ;  /* 0x0000003f3f3ff290 */ /* 0x000ff6000fffe03f */
[----:B------:R-:W-:Y:S01]  /*13ca0*/  @!UPT UIADD3 URZ, URZ, URZ, URZ ;  /* 0x0000003f3f3ff290 */ /* 0x000fe2000fffe03f */
[----:B------:R-:W-:Y:S01]  /*13cb0*/  STL.64 [R1+0xae0], R24 ;  /* 0x000ae01801007387 */ /* 0x000fe20000100a00 */
[----:B------:R0:W-:Y:S03]  /*13cc0*/  STL.64 [R1+0xae8], R26 ;  /* 0x000ae81a01007387 */ /* 0x0001e60000100a00 */
[----:B0-----:R-:W3:Y:S01]  /*13cd0*/  LDL.LU.64 R26, [R1+0x1670] ;  /* 0x00167000011a7983 */ /* 0x001ee20000300a00 */
[----:B------:R-:W2:Y:S02]  /*13ce0*/  LDL.LU.64 R24, [R1+0x1668] ;  /* 0x0016680001187983 */ /* 0x000ea40000300a00 */
[----:B------:R-:W-:Y:S01]  /*13cf0*/  STL.64 [R1+0x1530], R14 ;  /* 0x0015300e01007387 */ /* 0x000fe20000100a00 */
[----:B---3--:R-:W-:Y:S11]  /*13d00*/  HMMA.16816.F32 R8, R4, R26, R8 ;  /* 0x0000001a0408723c */ /* 0x008ff60000001808 */
[----:B------:R-:W-:Y:S11]  /*13d10*/  @!UPT UIADD3 URZ, URZ, URZ, URZ ;  /* 0x0000003f3f3ff290 */ /* 0x000ff6000fffe03f */
[----:B------:R-:W-:Y:S01]  /*13d20*/  @!UPT UIADD3 URZ, URZ, URZ, URZ ;  /* 0x0000003f3f3ff290 */ /* 0x000fe2000fffe03f */
[----:B------:R-:W-:Y:S01]  /*13d30*/  STL.64 [R1+0xad0], R8 ;  /* 0x000ad00801007387 */ /* 0x000fe20000100a00 */
[----:B------:R0:W-:Y:S03]  /*13d40*/  STL.64 [R1+0xad8], R10 ;  /* 0x000ad80a01007387 */ /* 0x0001e60000100a00 */
[----:B0-----:R-:W3:Y:S01]  /*13d50*/  LDL.LU.64 R10, [R1+0x1660] ;  /* 0x00166000010a7983 */ /* 0x001ee20000300a00 */
[----:B------:R-:W3:Y:S02]  /*13d60*/  LDL.LU.64 R8, [R1+0x1658] ;  /* 0x0016580001087983 */ /* 0x000ee40000300a00 */
[----:B------:R2:W-:Y:S02]  /*13d70*/  STL.64 [R1+0x1528], R26 ;  /* 0x0015281a01007387 */ /* 0x0005e40000100a00 */
[----:B--2---:R-:W-:Y:S02]  /*13d80*/  IMAD.MOV.U32 R26, RZ, RZ, R25 ;  /* 0x000000ffff1a7224 */ /* 0x004fe400078e0019 */
[----:B------:R-:W-:-:S02]  /*13d90*/  IMAD.MOV.U32 R27, RZ, RZ, R24 ;  /* 0x000000ffff1b7224 */ /* 0x000fc400078e0018 */
[----:B------:R-:W-:Y:S02]  /*13da0*/  IMAD.MOV.U32 R14, RZ, RZ, R19 ;  /* 0x000000ffff0e7224 */ /* 0x000fe400078e0013 */
[----:B------:R-:W-:-:S03]  /*13db0*/  IMAD.MOV.U32 R15, RZ, RZ, R18 ;  /* 0x000000ffff0f7224 */ /* 0x000fc600078e0012 */
[----:B---3--:R-:W-:Y:S01]  /*13dc0*/  HMMA.16816.F32 R4, R4, R26, R8 ;  /* 0x0000001a0404723c */ /* 0x008fe20000001808 */
[----:B------:R-:W2:Y:S01]  /*13dd0*/  LDL.LU.64 R10, [R1+0x1650] ;  /* 0x00165000010a7983 */ /* 0x000ea20000300a00 */
[----:B------:R-:W2:Y:S11]  /*13de0*/  LDL.LU.64 R8, [R1+0x1648] ;  /* 0x0016480001087983 */ /* 0x000eb60000300a00 */
[----:B------:R-:W-:Y:S10]  /*13df0*/  @!UPT UIADD3 URZ, URZ, URZ, URZ ;  /* 0x0000003f3f3ff290 */ /* 0x000ff4000fffe03f */
[----:B------:R-:W-:Y:S01]  /*13e00*/  STL.64 [R1+0xac0], R4 ;  /* 0x000ac00401007387 */ /* 0x000fe20000100a00 */
[----:B------:R-:W-:Y:S02]  /*13e10*/  STL.64 [R1+0xac8], R6 ;  /* 0x000ac80601007387 */ /* 0x000fe40000100a00 */
[----:B------:R0:W-:Y:S02]  /*13e20*/  STL.64 [R1+0x1548], R14 ;  /* 0x0015480e01007387 */ /* 0x0001e40000100a00 */
[----:B------:R-:W3:Y:S01]  /*13e30*/  LDL.LU R24, [R1+0x160] ;  /* 0x0001600001187983 */ /* 0x000ee20000300800 */
[----:B------:R-:W3:Y:S01]  /*13e40*/  LDL.LU R25, [R1+0x164] ;  /* 0x0001640001197983 */ /* 0x000ee20000300800 */
[----:B------:R-:W4:Y:S02]  /*13e50*/  LDL.LU R26, [R1+0x168] ;  /* 0x00016800011a7983 */ /* 0x000f240000300800 */
[----:B------:R-:W4:Y:S01]  /*13e60*/  LDL.LU R27, [R1+0x16c] ;  /* 0x00016c00011b7983 */ /* 0x000f220000300800 */
[----:B0-----:R-:W2:Y:S04]  /*13e70*/  LDL.64 R14, [R1+0x68] ;  /* 0x00006800010e7983 */ /* 0x001ea80000100a00 */
[----:B--2---:R0:W-:Y:S01]  /*13e80*/  STL.64 [R1+0x1560], R14 ;  /* 0x0015600e01007387 */ /* 0x0041e20000100a00 */
[----:B----4-:R-:W-:Y:S02]  /*13e90*/  STL.64 [R1+0x1540], R26 ;  /* 0x0015401a01007387 */ /* 0x010fe40000100a00 */
[----:B---3--:R1:W-:Y:S02]  /*13ea0*/  STL.64 [R1+0x1538], R24 ;  /* 0x0015381801007387 */ /* 0x0083e40000100a00 */
[----:B0-----:R-:W-:-:S02]  /*13eb0*/  IMAD.MOV.U32 R14, RZ, RZ, R13 ;  /* 0x000000ffff0e7224 */ /* 0x001fc400078e000d */
[----:B------:R-:W-:Y:S01]  /*13ec0*/  IMAD.MOV.U32 R15, RZ, RZ, R12 ;  /* 0x000000ffff0f7224 */ /* 0x000fe200078e000c */
[----:B-1----:R-:W2:Y:S01]  /*13ed0*/  LDL.LU R24, [R1+0x170] ;  /* 0x0001700001187983 */ /* 0x002ea20000300800 */
[----:B------:R-:W2:Y:S02]  /*13ee0*/  LDL.LU R25, [R1+0x174] ;  /* 0x0001740001197983 */ /* 0x000ea40000300800 */
[----:B------:R-:W3:Y:S02]  /*13ef0*/  LDL.LU R26, [R1+0x178] ;  /* 0x00017800011a7983 */ /* 0x000ee40000300800 */
[----:B------:R-:W3:Y:S01]  /*13f00*/  LDL.LU R27, [R1+0x17c] ;  /* 0x00017c00011b7983 */ /* 0x000ee20000300800 */
[----:B------:R0:W-:Y:S04]  /*13f10*/  STL.64 [R1+0x1578], R14 ;  /* 0x0015780e01007387 */ /* 0x0001e80000100a00 */
[----:B0-----:R-:W4:Y:S04]  /*13f20*/  LDL.64 R14, [R1+0x88] ;  /* 0x00008800010e7983 */ /* 0x001f280000100a00 */
[----:B----4-:R0:W-:Y:S04]  /*13f30*/  STL.64 [R1+0x1590], R14 ;  /* 0x0015900e01007387 */ /* 0x0101e80000100a00 */
[----:B0-----:R-:W4:Y:S04]  /*13f40*/  LDL.64 R14, [R1+0x98] ;  /* 0x00009800010e7983 */ /* 0x001f280000100a00 */
[----:B----4-:R-:W-:Y:S01]  /*13f50*/  STL.64 [R1+0x15a8], R14 ;  /* 0x0015a80e01007387 */ /* 0x010fe20000100a00 */
[----:B---3--:R-:W-:Y:S02]  /*13f60*/  STL.64 [R1+0x1558], R26 ;  /* 0x0015581a01007387 */ /* 0x008fe40000100a00 */
[----:B--2---:R0:W-:Y:S02]  /*13f70*/  STL.64 [R1+0x1550], R24 ;  /* 0x0015501801007387 */ /* 0x0041e40000100a00 */
[----:B0-----:R-:W2:Y:S01]  /*13f80*/  LDL.LU R24, [R1+0x3b0] ;  /* 0x0003b00001187983 */ /* 0x001ea20000300800 */
[----:B------:R-:W2:Y:S02]  /*13f90*/  LDL.LU R25, [R1+0x3b4] ;  /* 0x0003b40001197983 */ /* 0x000ea40000300800 */
[----:B------:R-:W3:Y:S02]  /*13fa0*/  LDL.LU R26, [R1+0x3b8] ;  /* 0x0003b800011a7983 */ /* 0x000ee40000300800 */
[----:B------:R-:W3:Y:S01]  /*13fb0*/  LDL.LU R27, [R1+0x3bc] ;  /* 0x0003bc00011b7983 */ /* 0x000ee20000300800 */
[----:B------:R-:W4:Y:S01]  /*13fc0*/  LDL.LU R12, [R1+0x3f0] ;  /* 0x0003f000010c7983 */ /* 0x000f220000300800 */
[----:B------:R-:W4:Y:S02]  /*13fd0*/  LDL.LU R13, [R1+0x3f4] ;  /* 0x0003f400010d7983 */ /* 0x000f240000300800 */
[----:B------:R-:W2:Y:S02]  /*13fe0*/  LDL.LU R14, [R1+0x3f8] ;  /* 0x0003f800010e7983 */ /* 0x000ea40000300800 */
[----:B------:R-:W2:Y:S02]  /*13ff0*/  LDL.LU R15, [R1+0x3fc] ;  /* 0x0003fc00010f7983 */ /* 0x000ea40000300800 */
[----:B------:R-:W-:-:S02]  /*14000*/  IMAD.MOV.U32 R18, RZ, RZ, R28 ;  /* 0x000000ffff127224 */ /* 0x000fc400078e001c */
[----:B------:R-:W-:Y:S01]  /*14010*/  IMAD.MOV.U32 R19, RZ, RZ, R23 ;  /* 0x000000ffff137224 */ /* 0x000fe200078e0017 */
[----:B--2---:R-:W-:Y:S01]  /*14020*/  STL.64 [R1+0x15c0], R14 ;  /* 0x0015c00e01007387 */ /* 0x004fe20000100a00 */
[----:B----4-:R0:W-:Y:S03]  /*14030*/  STL.64 [R1+0x15b8], R12 ;  /* 0x0015b80c01007387 */ /* 0x0101e60000100a00 */
[----:B------:R1:W-:Y:S01]  /*14040*/  STL.64 [R1+0x15c8], R18 ;  /* 0x0015c81201007387 */ /* 0x0003e20000100a00 */
[----:B0-----:R-:W2:Y:S01]  /*14050*/  LDL.LU R12, [R1+0x400] ;  /* 0x00040000010c7983 */ /* 0x001ea20000300800 */
[----:B------:R-:W2:Y:S02]  /*14060*/  LDL.LU R13, [R1+0x404] ;  /* 0x00040400010d7983 */ /* 0x000ea40000300800 */
[----:B------:R-:W4:Y:S02]  /*14070*/  LDL.LU R14, [R1+0x408] ;  /* 0x00040800010e7983 */ /* 0x000f240000300800 */
[----:B------:R-:W4:Y:S02]  /*14080*/  LDL.LU R15, [R1+0x40c] ;  /* 0x00040c00010f7983 */ /* 0x000f240000300800 */
[----:B-1----:R-:W-:-:S02]  /*14090*/  IMAD.MOV.U32 R18, RZ, RZ, R22 ;  /* 0x000000ffff127224 */ /* 0x002fc400078e0016 */
[----:B------:R-:W-:Y:S01]  /*140a0*/  IMAD.MOV.U32 R19, RZ, RZ, R21 ;  /* 0x000000ffff137224 */ /* 0x000fe200078e0015 */
[----:B----4-:R-:W-:Y:S01]  /*140b0*/  STL.64 [R1+0x15d8], R14 ;  /* 0x0015d80e01007387 */ /* 0x010fe20000100a00 */
[----:B--2---:R0:W-:Y:S03]  /*140c0*/  STL.64 [R1+0x15d0], R12 ;  /* 0x0015d00c01007387 */ /* 0x0041e60000100a00 */
        /* <DEDUP_REMOVED lines=8> */
[----:B--2---:R-:W-:Y:S03]  /*14150*/  STL.64 [R1+0x15e8], R12 ;  /* 0x0015e80c01007387 */ /* 0x004fe60000100a00 */
[----:B------:R0:W-:Y:S02]  /*14160*/  STL.64 [R1+0x15f8], R18 ;  /* 0x0015f81201007387 */ /* 0x0001e40000100a00 */
[----:B0-----:R-:W-:Y:S02]  /*14170*/  IMAD.MOV.U32 R18, RZ, RZ, R16 ;  /* 0x000000ffff127224 */ /* 0x001fe400078e0010 */
[----:B------:R-:W-:-:S05]  /*14180*/  IMAD.MOV.U32 R19, RZ, RZ, R3 ;  /* 0x000000ffff137224 */ /* 0x000fca00078e0003 */
[----:B------:R0:W-:Y:S01]  /*14190*/  STL.64 [R1+0x1610], R18 ;  /* 0x0016101201007387 */ /* 0x0001e20000100a00 */
[----:B------:R-:W2:Y:S02]  /*141a0*/  LDL.LU R12, [R1+0x420] ;  /* 0x00042000010c7983 */ /* 0x000ea40000300800 */
[----:B------:R-:W2:Y:S02]  /*141b0*/  LDL.LU R13, [R1+0x424] ;  /* 0x00042400010d7983 */ /* 0x000ea40000300800 */
[----:B------:R-:W4:Y:S01]  /*141c0*/  LDL.LU R14, [R1+0x428] ;  /* 0x00042800010e7983 */ /* 0x000f220000300800 */
[----:B------:R-:W4:Y:S01]  /*141d0*/  LDL.LU R15, [R1+0x42c] ;  /* 0x00042c00010f7983 */ /* 0x000f220000300800 */
[----:B0-----:R-:W-:Y:S02]  /*141e0*/  IMAD.MOV.U32 R18, RZ, RZ, R2 ;  /* 0x000000ffff127224 */ /* 0x001fe400078e0002 */
[----:B------:R-:W-:-:S05]  /*141f0*/  IMAD.MOV.U32 R19, RZ, RZ, R0 ;  /* 0x000000ffff137224 */ /* 0x000fca00078e0000 */
[----:B------:R-:W-:Y:S04]  /*14200*/  STL.64 [R1+0x1628], R18 ;  /* 0x0016281201007387 */ /* 0x000fe80000100a00 */
[----:B----4-:R-:W-:Y:S01]  /*14210*/  STL.64 [R1+0x1608], R14 ;  /* 0x0016080e01007387 */ /* 0x010fe20000100a00 */
[----:B--2---:R0:W-:Y:S03]  /*14220*/  STL.64 [R1+0x1600], R12 ;  /* 0x0016000c01007387 */ /* 0x0041e60000100a00 */
[----:B0-----:R-:W2:Y:S01]  /*14230*/  LDL.LU R12, [R1+0x4d0] ;  /* 0x0004d000010c7983 */ /* 0x001ea20000300800 */
[----:B------:R-:W2:Y:S02]  /*14240*/  LDL.LU R13, [R1+0x4d4] ;  /* 0x0004d400010d7983 */ /* 0x000ea40000300800 */
[----:B------:R-:W4:Y:S02]  /*14250*/  LDL.LU R14, [R1+0x4d8] ;  /* 0x0004d800010e7983 */ /* 0x000f240000300800 */
[----:B------:R-:W4:Y:S01]  /*14260*/  LDL.LU R15, [R1+0x4dc] ;  /* 0x0004dc00010f7983 */ /* 0x000f220000300800 */
[----:B------:R-:W2:Y:S01]  /*14270*/  LDL.LU R16, [R1+0x650] ;  /* 0x0006500001107983 */ /* 0x000ea20000300800 */
[----:B------:R-:W2:Y:S02]  /*14280*/  LDL.LU R17, [R1+0x654] ;  /* 0x0006540001117983 */ /* 0x000ea40000300800 */
[----:B------:R-:W2:Y:S02]  /*14290*/  LDL.LU R18, [R1+0x658] ;  /* 0x0006580001127983 */ /* 0x000ea40000300800 */
[----:B------:R-:W2:Y:S02]  /*142a0*/  LDL.LU R19, [R1+0x65c] ;  /* 0x00065c0001137983 */ /* 0x000ea40000300800 */
[----:B--2---:R-:W-:Y:S01]  /*142b0*/  STL.64 [R1+0x1640], R18 ;  /* 0x0016401201007387 */ /* 0x004fe20000100a00 */
[----:B------:R0:W-:Y:S03]  /*142c0*/  STL.64 [R1+0x1638], R16 ;  /* 0x0016381001007387 */ /* 0x0001e60000100a00 */
[----:B0-----:R-:W2:Y:S01]  /*142d0*/  LDL.LU R16, [R1+0x750] ;  /* 0x0007500001107983 */ /* 0x001ea20000300800 */
[----:B------:R-:W2:Y:S02]  /*142e0*/  LDL.LU R17, [R1+0x754] ;  /* 0x0007540001117983 */ /* 0x000ea40000300800 */
[----:B------:R-:W2:Y:S02]  /*142f0*/  LDL.LU R18, [R1+0x758] ;  /* 0x0007580001127983 */ /* 0x000ea40000300800 */
[----:B------:R-:W2:Y:S01]  /*14300*/  LDL.LU R19, [R1+0x75c] ;  /* 0x00075c0001137983 */ /* 0x000ea20000300800 */
[----:B------:R-:W2:Y:S01]  /*14310*/  LDL.64 R22, [R1+0x118] ;  /* 0x0001180001167983 */ /* 0x000ea20000100a00 */
[----:B----4-:R-:W-:Y:S02]  /*14320*/  STL.64 [R1+0x1620], R14 ;  /* 0x0016200e01007387 */ /* 0x010fe40000100a00 */
[----:B------:R0:W-:Y:S02]  /*14330*/  STL.64 [R1+0x1618], R12 ;  /* 0x0016180c01007387 */ /* 0x0001e40000100a00 */
[----:B0-----:R-:W4:Y:S01]  /*14340*/  LDL.LU R12, [R1+0x610] ;  /* 0x00061000010c7983 */ /* 0x001f220000300800 */
[----:B------:R-:W4:Y:S02]  /*14350*/  LDL.LU R13, [R1+0x614] ;  /* 0x00061400010d7983 */ /* 0x000f240000300800 */
[----:B------:R-:W4:Y:S02]  /*14360*/  LDL.LU R14, [R1+0x618] ;  /* 0x00061800010e7983 */ /* 0x000f240000300800 */
[----:B------:R-:W4:Y:S01]  /*14370*/  LDL.LU R15, [R1+0x61c] ;  /* 0x00061c00010f7983 */ /* 0x000f220000300800 */
[----:B---3--:R-:W-:Y:S01]  /*14380*/  STL.64 [R1+0x1570], R26 ;  /* 0x0015701a01007387 */ /* 0x008fe20000100a00 */
[----:B------:R0:W-:Y:S03]  /*14390*/  STL.64 [R1+0x1568], R24 ;  /* 0x0015681801007387 */ /* 0x0001e60000100a00 */
[----:B0-----:R-:W3:Y:S01]  /*143a0*/  LDL.LU R24, [R1+0x3c0] ;  /* 0x0003c00001187983 */ /* 0x001ee20000300800 */
[----:B------:R-:W3:Y:S02]  /*143b0*/  LDL.LU R25, [R1+0x3c4] ;  /* 0x0003c40001197983 */ /* 0x000ee40000300800 */
[----:B------:R-:W2:Y:S02]  /*143c0*/  LDL.LU R26, [R1+0x3c8] ;  /* 0x0003c800011a7983 */ /* 0x000ea40000300800 */
[----:B------:R-:W2:Y:S02]  /*143d0*/  LDL.LU R27, [R1+0x3cc] ;  /* 0x0003cc00011b7983 */ /* 0x000ea40000300800 */
[----:B--2---:R-:W-:Y:S01]  /*143e0*/  STL.64 [R1+0x1588], R26 ;  /* 0x0015881a01007387 */ /* 0x004fe20000100a00 */
[----:B---3--:R0:W-:Y:S03]  /*143f0*/  STL.64 [R1+0x1580], R24 ;  /* 0x0015801801007387 */ /* 0x0081e60000100a00 */
[----:B0-----:R-:W2:Y:S01]  /*14400*/  LDL.LU R24, [R1+0x3d0] ;  /* 0x0003d00001187983 */ /* 0x001ea20000300800 */
[----:B------:R-:W2:Y:S02]  /*14410*/  LDL.LU R25, [R1+0x3d4] ;  /* 0x0003d40001197983 */ /* 0x000ea40000300800 */
[----:B------:R-:W3:Y:S02]  /*14420*/  LDL.LU R26, [R1+0x3d8] ;  /* 0x0003d800011a7983 */ /* 0x000ee40000300800 */
[----:B------:R-:W3:Y:S01]  /*14430*/  LDL.LU R27, [R1+0x3dc] ;  /* 0x0003dc00011b7983 */ /* 0x000ee20000300800 */
[----:B------:R-:W-:Y:S01]  /*14440*/  HMMA.16816.F32 R16, R8, R22, R16 ;  /* 0x000000160810723c */ /* 0x000fe20000001810 */
[----:B---3--:R-:W-:Y:S01]  /*14450*/  STL.64 [R1+0x15a0], R26 ;  /* 0x0015a01a01007387 */ /* 0x008fe20000100a00 */
[----:B--2---:R0:W-:Y:S03]  /*14460*/  STL.64 [R1+0x1598], R24 ;  /* 0x0015981801007387 */ /* 0x0041e60000100a00 */
[----:B0-----:R-:W2:Y:S01]  /*14470*/  LDL.LU R24, [R1+0x3e0] ;  /* 0x0003e00001187983 */ /* 0x001ea20000300800 */
[----:B------:R-:W2:Y:S02]  /*14480*/  LDL.LU R25, [R1+0x3e4] ;  /* 0x0003e40001197983 */ /* 0x000ea40000300800 */
[----:B------:R-:W2:Y:S02]  /*14490*/  LDL.LU R26, [R1+0x3e8] ;  /* 0x0003e800011a7983 */ /* 0x000ea40000300800 */
[----:B------:R-:W2:Y:S01]  /*144a0*/  LDL.LU R27, [R1+0x3ec] ;  /* 0x0003ec00011b7983 */ /* 0x000ea20000300800 */
[----:B------:R-:W3:Y:S01]  /*144b0*/  LDL.64 R6, [R1+0x28] ;  /* 0x0000280001067983 */ /* 0x000ee20000100a00 */
[----:B------:R-:W-:-:S02]  /*144c0*/  IMAD.MOV.U32 R2, RZ, RZ, R22 ;  /* 0x000000ffff027224 */ /* 0x000fc400078e0016 */
[----:B------:R-:W-:Y:S01]  /*144d0*/  IMAD.MOV.U32 R0, RZ, RZ, R23 ;  /* 0x000000ffff007224 */ /* 0x000fe200078e0017 */
[----:B---3--:R0:W-:Y:S01]  /*144e0*/  STL.64 [R1+0x1520], R6 ;  /* 0x0015200601007387 */ /* 0x0081e20000100a00 */
[----:B------:R-:W3:Y:S02]  /*144f0*/  LDL.LU R4, [R1+0x150] ;  /* 0x0001500001047983 */ /* 0x000ee40000300800 */
[----:B------:R-:W3:Y:S01]  /*14500*/  LDL.LU R5, [R1+0x154] ;  /* 0x0001540001057983 */ /* 0x000ee20000300800 */
[----:B0-----:R-:W3:Y:S01]  /*14510*/  LDL.LU R6, [R1+0x158] ;  /* 0x0001580001067983 */ /* 0x001ee20000300800 */
[----:B------:R-:W3:Y:S03]  /*14520*/  LDL.LU R7, [R1+0x15c] ;  /* 0x00015c0001077983 */ /* 0x000ee60000300800 */
[----:B------:R-:W-:Y:S02]  /*14530*/  STL.64 [R1+0x2d0], R16 ;  /* 0x0002d01001007387 */ /* 0x000fe40000100a00 */
[----:B------:R0:W-:Y:S02]  /*14540*/  STL.64 [R1+0x2d8], R18 ;  /* 0x0002d81201007387 */ /* 0x0001e40000100a00 */
[----:B0-----:R-:W2:Y:S01]  /*14550*/  LDL.LU.64 R18, [R1+0x1640] ;  /* 0x0016400001127983 */ /* 0x001ea20000300a00 */
[----:B------:R-:W2:Y:S02]  /*14560*/  LDL.LU.64 R16, [R1+0x1638] ;  /* 0x0016380001107983 */ /* 0x000ea40000300a00 */
[----:B------:R-:W2:Y:S02]  /*14570*/  LDL.LU.64 R22, [R1+0x1630] ;  /* 0x0016300001167983 */ /* 0x000ea40000300a00 */
[C---:B--2---:R-:W-:Y:S11]  /*14580*/  HMMA.16816.F32 R16, R8.reuse, R22, R16 ;  /* 0x000000160810723c */ /* 0x044ff60000001810 */
[----:B------:R-:W-:Y:S11]  /*14590*/  @!UPT UIADD3 URZ, URZ, URZ, URZ ;  /* 0x0000003f3f3ff290 */ /* 0x000ff6000fffe03f */
[----:B------:R-:W-:Y:S01]  /*145a0*/  @!UPT UIADD3 URZ, URZ, URZ, URZ ;  /* 0x0000003f3f3ff290 */ /* 0x000fe2000fffe03f */
[----:B------:R-:W-:Y:S01]  /*145b0*/  STL.64 [R1+0x360], R16 ;  /* 0x0003601001007387 */ /* 0x000fe20000100a00 */
[----:B------:R0:W-:Y:S03]  /*145c0*/  STL.64 [R1+0x368], R18 ;  /* 0x0003681201007387 */ /* 0x0001e60000100a00 */
[----:B0-----:R-:W4:Y:S02]  /*145d0*/  LDL.LU.64 R18, [R1+0x1628] ;  /* 0x0016280001127983 */ /* 0x001f240000300a00 */
        /* <DEDUP_REMOVED lines=35> */
[C---:B--2---:R-:W-:Y:S11]  /*14810*/  HMMA.16816.F32 R12, R8.reuse, R18, R12 ;  /* 0x00000012080c723c */ /* 0x044ff6000000180c */
[----:B------:R-:W-:Y:S11]  /*14820*/  @!UPT UIADD3 URZ, URZ, URZ, URZ ;  /* 0x0000003f3f3ff290 */ /* 0x000ff6000fffe03f */
[----:B------:R-:W-:Y:S01]  /*14830*/  @!UPT UIADD3 URZ, URZ, URZ, URZ ;  /* 0x0000003f3f3ff290 */ /* 0x000fe2000fffe03f */
[----:B------:R-:W-:Y:S01]  /*14840*/  STL.64 [R1+0x3f0], R12 ;  /* 0x0003f00c01007387 */ /* 0x000fe20000100a00 */
[----:B------:R0:W-:Y:S03]  /*14850*/  STL.64 [R1+0x3f8], R14 ;  /* 0x0003f80e01007387 */ /* 0x0001e60000100a00 */
[----:B0-----:R-:W2:Y:S01]  /*14860*/  LDL.LU.64 R14, [R1+0x15a8] ;  /* 0x0015a800010e7983 */ /* 0x001ea20000300a00 */
[----:B------:R0:W-:Y:S02]  /*14870*/  STL.64 [R1+0x14e8], R18 ;  /* 0x0014e81201007387 */ /* 0x0001e40000100a00 */
[----:B0-----:R-:W-:Y:S02]  /*14880*/  IMAD.MOV.U32 R18, RZ, RZ, R2 ;  /* 0x000000ffff127224 */ /* 0x001fe400078e0002 */
[----:B------:R-:W-:Y:S01]  /*14890*/  IMAD.MOV.U32 R19, RZ, RZ, R0 ;  /* 0x000000ffff137224 */ /* 0x000fe200078e0000 */
[----:B--2---:R-:W-:Y:S01]  /*148a0*/  HMMA.16816.F32 R24, R8, R14, R24 ;  /* 0x0000000e0818723c */ /* 0x004fe20000001818 */
[----:B------:R-:W-:-:S02]  /*148b0*/  IMAD.MOV.U32 R2, RZ, RZ, R14 ;  /* 0x000000ffff027224 */ /* 0x000fc400078e000e */
[----:B------:R-:W-:Y:S11]  /*148c0*/  IMAD.MOV.U32 R0, RZ, RZ, R15 ;  /* 0x000000ffff007224 */ /* 0x000ff600078e000f */
[----:B------:R-:W-:Y:S09]  /*148d0*/  @!UPT UIADD3 URZ, URZ, URZ, URZ ;  /* 0x0000003f3f3ff290 */ /* 0x000ff2000fffe03f */
[----:B------:R-:W-:Y:S01]  /*148e0*/  STL.64 [R1+0x3e0], R24 ;  /* 0x0003e01801007387 */ /* 0x000fe20000100a00 */
[----:B------:R0:W-:Y:S03]  /*148f0*/  STL.64 [R1+0x3e8], R26 ;  /* 0x0003e81a01007387 */ /* 0x0001e60000100a00 */
[----:B0-----:R-:W2:Y:S01]  /*14900*/  LDL.LU.64 R26, [R1+0x15a0] ;  /* 0x0015a000011a7983 */ /* 0x001ea20000300a00 */
[----:B------:R-:W2:Y:S02]  /*14910*/  LDL.LU.64 R24, [R1+0x1598] ;  /* 0x0015980001187983 */ /* 0x000ea40000300a00 */
[----:B------:R-:W2:Y:S02]  /*14920*/  LDL.LU.64 R14, [R1+0x1590] ;  /* 0x00159000010e7983 */ /* 0x000ea40000300a00 */
[----:B------:R-:W-:Y:S01]  /*14930*/  STL [R1+0x149c], R0 ;  /* 0x00149c0001007387 */ /* 0x000fe20000100800 */
[----:B------:R-:W-:Y:S01]  /*14940*/  STL [R1+0x1498], R2 ;  /* 0x0014980201007387 */ /* 0x000fe20000100800 */
        /* <DEDUP_REMOVED lines=9> */
[C---:B--2---:R-:W-:Y:S01]  /*149e0*/  HMMA.16816.F32 R12, R8.reuse, R14, R24 ;  /* 0x0000000e080c723c */ /* 0x044fe20000001818 */
[----:B------:R-:W2:Y:S01]  /*149f0*/  LDL.LU.64 R26, [R1+0x1570] ;  /* 0x00157000011a7983 */ /* 0x000ea20000300a00 */
[----:B------:R-:W2:Y:S11]  /*14a00*/  LDL.LU.64 R24, [R1+0x1568] ;  /* 0x0015680001187983 */ /* 0x000eb60000300a00 */
[----:B------:R-:W-:Y:S10]  /*14a10*/  @!UPT UIADD3 URZ, URZ, URZ, URZ ;  /* 0x0000003f3f3ff290 */ /* 0x000ff4000fffe03f */
[----:B------:R-:W-:Y:S01]  /*14a20*/  STL.64 [R1+0x8f0], R12 ;  /* 0x0008f00c01007387 */ /* 0x000fe20000100a00 */
[----:B------:R0:W-:Y:S03]  /*14a30*/  STL.64 [R1+0x8f8], R14 ;  /* 0x0008f80e01007387 */ /* 0x0001e60000100a00 */
[----:B0-----:R-:W2:Y:S02]  /*14a40*/  LDL.LU.64 R14, [R1+0x1560] ;  /* 0x00156000010e7983 */ /* 0x001ea40000300a00 */
[C---:B--2---:R-:W-:Y:S01]  /*14a50*/  HMMA.16816.F32 R24, R8.reuse, R14, R24 ;  /* 0x0000000e0818723c */ /* 0x044fe20000001818 */
[----:B------:R-:W-:Y:S02]  /*14a60*/  IMAD.MOV.U32 R0, RZ, RZ, R14 ;  /* 0x000000ffff007224 */ /* 0x000fe400078e000e */
        /* <DEDUP_REMOVED lines=19> */
[----:B0-----:R-:W3:Y:S02]  /*14ba0*/  LDL.LU.64 R26, [R1+0x1528] ;  /* 0x00152800011a7983 */ /* 0x001ee40000300a00 */
[C---:B---3--:R-:W-:Y:S11]  /*14bb0*/  HMMA.16816.F32 R4, R8.reuse, R26, R4 ;  /* 0x0000001a0804723c */ /* 0x048ff60000001804 */
[----:B------:R-:W-:Y:S11]  /*14bc0*/  @!UPT UIADD3 URZ, URZ, URZ, URZ ;  /* 0x0000003f3f3ff290 */ /* 0x000ff6000fffe03f */
[----:B------:R-:W-:Y:S01]  /*14bd0*/  @!UPT UIADD3 URZ, URZ, URZ, URZ ;  /* 0x0000003f3f3ff290 */ /* 0x000fe2000fffe03f */
[----:B------:R-:W-:Y:S01]  /*14be0*/  STL.64 [R1+0xa90], R4 ;  /* 0x000a900401007387 */ /* 0x000fe20000100a00 */
[----:B------:R0:W-:Y:S03]  /*14bf0*/  STL.64 [R1+0xa98], R6 ;  /* 0x000a980601007387 */ /* 0x0001e60000100a00 */
[----:B0-----:R-:W2:Y:S01]  /*14c00*/  LDL.LU.64 R6, [R1+0x1520] ;  /* 0x0015200001067983 */ /* 0x001ea20000300a00 */
[----:B------:R0:W-:Y:S02]  /*14c10*/  STL.64 [R1+0x1408], R26 ;  /* 0x0014081a01007387 */ /* 0x0001e40000100a00 */
[----:B------:R-:W2:Y:S02]  /*14c20*/  LDL.LU R24, [R1] ;  /* 0x0000000001187983 */ /* 0x000ea40000300800 */
[----:B------:R-:W2:Y:S01]  /*14c30*/  LDL.LU R25, [R1+0x4] ;  /* 0x0000040001197983 */ /* 0x000ea20000300800 */
[----:B0-----:R-:W2:Y:S01]  /*14c40*/  LDL.LU R26, [R1+0x8] ;  /* 0x00000800011a7983 */ /* 0x001ea20000300800 */
[----:B------:R-:W2:Y:S02]  /*14c50*/  LDL.LU R27, [R1+0xc] ;  /* 0x00000c00011b7983 */ /* 0x000ea40000300800 */
[----:B--2---:R-:W-:Y:S07]  /*14c60*/  HMMA.16816.F32 R8, R8, R6, R24 ;  /* 0x000000060808723c */ /* 0x004fee0000001818 */
[----:B------:R-:W-:-:S02]  /*14c70*/  IMAD.MOV.U32 R24, RZ, RZ, R6 ;  /* 0x000000ffff187224 */ /* 0x000fc400078e0006 */
[----:B------:R-:W-:Y:S02]  /*14c80*/  IMAD.MOV.U32 R12, RZ, RZ, R7 ;  /* 0x000000ffff0c7224 */ /* 0x000fe400078e0007 */
[----:B------:R-:W0:Y:S11]  /*14c90*/  LDSM.16.MT88.4 R4, [R29+0x4200] ;  /* 0x004200001d04783b */ /* 0x000e360000004200 */
[----:B------:R-:W-:Y:S01]  /*14ca0*/  @!UPT UIADD3 URZ, URZ, URZ, URZ ;  /* 0x0000003f3f3ff290 */ /* 0x000fe2000fffe03f */
[----:B------:R-:W-:Y:S01]  /*14cb0*/  STL.64 [R1+0xa80], R8 ;  /* 0x000a800801007387 */ /* 0x000fe20000100a00 */
[----:B------:R-:W-:Y:S02]  /*14cc0*/  STL.64 [R1+0xa88], R10 ;  /* 0x000a880a01007387 */ /* 0x000fe40000100a00 */
[----:B------:R1:W-:Y:S02]  /*14cd0*/  STL [R1+0x1500], R24 ;  /* 0x0015001801007387 */ /* 0x0003e40000100800 */
[----:B------:R-:W2:Y:S01]  /*14ce0*/  LDSM.16.MT88.4 R8, [R29+0x4280] ;  /* 0x004280001d08783b */ /* 0x000ea20000004200 */
[----:B-1----:R-:W0:Y:S03]  /*14cf0*/  LDL.LU R24, [R1+0x7b0] ;  /* 0x0007b00001187983 */ /* 0x002e260000300800 */
[----:B------:R-:W0:Y:S02]  /*14d00*/  LDL.LU R25, [R1+0x7b4] ;  /* 0x0007b40001197983 */ /* 0x000e240000300800 */
[----:B------:R-:W0:Y:S02]  /*14d10*/  LDL.LU R26, [R1+0x7b8] ;  /* 0x0007b800011a7983 */ /* 0x000e240000300800 */
[----:B------:R-:W0:Y:S01]  /*14d20*/  LDL.LU R27, [R1+0x7bc] ;  /* 0x0007bc00011b7983 */ /* 0x000e220000300800 */
[----:B------:R1:W-:Y:S01]  /*14d30*/  STL.64 [R1+0x14b8], R14 ;  /* 0x0014b80e01007387 */ /* 0x0003e20000100a00 */
[----:B------:R-:W-:Y:S03]  /*14d40*/  STL [R1+0x14b0], R12 ;  /* 0x0014b00c01007387 */ /* 0x000fe60000100800 */
[----:B-1----:R-:W3:Y:S01]  /*14d50*/  LDL.64 R14, [R1+0xb8] ;  /* 0x0000b800010e7983 */ /* 0x002ee20000100a00 */
[C---:B0-----:R-:W-:Y:S03]  /*14d60*/  HMMA.16816.F32 R16, R4.reuse, R18, R24 ;  /* 0x000000120410723c */ /* 0x041fe60000001818 */
[----:B---3--:R-:W-:Y:S01]  /*14d70*/  STL.64 [R1+0x14d0], R14 ;  /* 0x0014d00e01007387 */ /* 0x008fe20000100a00 */
[----:B--2---:R-:W-:Y:S02]  /*14d80*/  STL.64 [R1+0x13e8], R10 ;  /* 0x0013e80a01007387 */ /* 0x004fe40000100a00 */
[----:B------:R0:W-:Y:S02]  /*14d90*/  STL.64 [R1+0x13e0], R8 ;  /* 0x0013e00801007387 */ /* 0x0001e40000100a00 */
[----:B0-----:R-:W2:Y:S01]  /*14da0*/  LDL.LU R8, [R1+0x740] ;  /* 0x0007400001087983 */ /* 0x001ea20000300800 */
[----:B------:R-:W2:Y:S02]  /*14db0*/  LDL.LU R9, [R1+0x744] ;  /* 0x0007440001097983 */ /* 0x000ea40000300800 */
[----:B------:R-:W2:Y:S02]  /*14dc0*/  LDL.LU R10, [R1+0x748] ;  /* 0x00074800010a7983 */ /* 0x000ea40000300800 */
[----:B------:R-:W2:Y:S01]  /*14dd0*/  LDL.LU R11, [R1+0x74c] ;  /* 0x00074c00010b7983 */ /* 0x000ea20000300800 */
[----:B------:R-:W3:Y:S09]  /*14de0*/  LDL.LU R12, [R1+0x5f0] ;  /* 0x0005f000010c7983 */ /* 0x000ef20000300800 */
[----:B------:R0:W-:Y:S02]  /*14df0*/  STL.64 [R1+0x270], R16 ;  /* 0x0002701001007387 */ /* 0x0001e40000100a00 */
[----:B------:R1:W-:Y:S02]  /*14e00*/  STL.64 [R1+0x278], R18 ;  /* 0x0002781201007387 */ /* 0x0003e40000100a00 */
[----:B------:R-:W3:Y:S01]  /*14e10*/  LDL.LU R13, [R1+0x5f4] ;  /* 0x0005f400010d7983 */ /* 0x000ee20000300800 */
[----:B------:R-:W4:Y:S01]  /*14e20*/  LDL.LU R14, [R1+0x5f8] ;  /* 0x0005f800010e7983 */ /* 0x000f220000300800 */
[----:B------:R-:W4:Y:S03]  /*14e30*/  LDL.LU R15, [R1+0x5fc] ;  /* 0x0005fc00010f7983 */ /* 0x000f260000300800 */
[----:B0-----:R-:W2:Y:S01]  /*14e40*/  LDL.LU R16, [R1+0x600] ;  /* 0x0006000001107983 */ /* 0x001ea20000300800 */
[----:B------:R-:W2:Y:S02]  /*14e50*/  LDL.LU R17, [R1+0x604] ;  /* 0x0006040001117983 */ /* 0x000ea40000300800 */
[----:B-1----:R-:W2:Y:S02]  /*14e60*/  LDL.LU R18, [R1+0x608] ;  /* 0x0006080001127983 */ /* 0x002ea40000300800 */
[----:B------:R-:W2:Y:S01]  /*14e70*/  LDL.LU R19, [R1+0x60c] ;  /* 0x00060c0001137983 */ /* 0x000ea20000300800 */
[----:B------:R-:W2:Y:S01]  /*14e80*/  LDL.LU R24, [R1+0x640] ;  /* 0x0006400001187983 */ /* 0x000ea20000300800 */
[----:B------:R-:W2:Y:S02]  /*14e90*/  LDL.LU R25, [R1+0x644] ;  /* 0x0006440001197983 */ /* 0x000ea40000300800 */
[----:B------:R-:W2:Y:S02]  /*14ea0*/  LDL.LU R26, [R1+0x648] ;  /* 0x00064800011a7983 */ /* 0x000ea40000300800 */
[----:B------:R-:W2:Y:S02]  /*14eb0*/  LDL.LU R27, [R1+0x64c] ;  /* 0x00064c00011b7983 */ /* 0x000ea40000300800 */
[----:B--2---:R0:W-:Y:S01]  /*14ec0*/  STL.64 [R1+0x1510], R26 ;  /* 0x0015101a01007387 */ /* 0x0041e20000100a00 */
[----:B------:R-:W-:Y:S03]  /*14ed0*/  STL.64 [R1+0x1508], R24 ;  /* 0x0015081801007387 */ /* 0x000fe60000100a00 */
[----:B0-----:R-:W2:Y:S01]  /*14ee0*/  LDL.64 R26, [R1+0xf8] ;  /* 0x0000f800011a7983 */ /* 0x001ea20000100a00 */
[----:B------:R0:W-:Y:S02]  /*14ef0*/  STL.64 [R1+0x14f8], R18 ;  /* 0x0014f81201007387 */ /* 0x0001e40000100a00 */
[----:B------:R1:W-:Y:S01]  /*14f00*/  STL.64 [R1+0x14f0], R16 ;  /* 0x0014f01001007387 */ /* 0x0003e20000100a00 */
[----:B0-----:R-:W2:Y:S01]  /*14f10*/  LDL.64 R18, [R1+0xe8] ;  /* 0x0000e80001127983 */ /* 0x001ea20000100a00 */
[----:B------:R-:W-:Y:S03]  /*14f20*/  HMMA.16816.F32 R8, R4, R22, R8 ;  /* 0x000000160408723c */ /* 0x000fe60000001808 */
[----:B--2---:R0:W-:Y:S01]  /*14f30*/  STL.64 [R1+0x1518], R18 ;  /* 0x0015181201007387 */ /* 0x0041e20000100a00 */
[----:B-1----:R-:W2:Y:S02]  /*14f40*/  LDL.LU R16, [R1+0x6a0] ;  /* 0x0006a00001107983 */ /* 0x002ea40000300800 */
[----:B------:R-:W2:Y:S01]  /*14f50*/  LDL.LU R17, [R1+0x6a4] ;  /* 0x0006a40001117983 */ /* 0x000ea20000300800 */
[----:B0-----:R-:W2:Y:S01]  /*14f60*/  LDL.LU R18, [R1+0x6a8] ;  /* 0x0006a80001127983 */ /* 0x001ea20000300800 */
[----:B------:R-:W2:Y:S02]  /*14f70*/  LDL.LU R19, [R1+0x6ac] ;  /* 0x0006ac0001137983 */ /* 0x000ea40000300800 */
[----:B----4-:R0:W-:Y:S02]  /*14f80*/  STL.64 [R1+0x14e0], R14 ;  /* 0x0014e00e01007387 */ /* 0x0101e40000100a00 */
[----:B---3--:R-:W-:Y:S01]  /*14f90*/  STL.64 [R1+0x14d8], R12 ;  /* 0x0014d80c01007387 */ /* 0x008fe20000100a00 */
[----:B0-----:R-:W3:Y:S10]  /*14fa0*/  LDL.64 R14, [R1+0xd8] ;  /* 0x0000d800010e7983 */ /* 0x001ef40000100a00 */
[----:B------:R0:W-:Y:S02]  /*14fb0*/  STL.64 [R1+0x280], R8 ;  /* 0x0002800801007387 */ /* 0x0001e40000100a00 */
[----:B------:R1:W-:Y:S02]  /*14fc0*/  STL.64 [R1+0x288], R10 ;  /* 0x0002880a01007387 */ /* 0x0003e40000100a00 */
[----:B------:R-:W4:Y:S01]  /*14fd0*/  LDL.LU R20, [R1+0x550] ;  /* 0x0005500001147983 */ /* 0x000f220000300800 */
[----:B------:R-:W4:Y:S01]  /*14fe0*/  LDL.LU R21, [R1+0x554] ;  /* 0x0005540001157983 */ /* 0x000f220000300800 */
[----:B0-----:R-:W-:-:S02]  /*14ff0*/  IMAD.MOV.U32 R9, RZ, RZ, R22 ;  /* 0x000000ffff097224 */ /* 0x001fc400078e0016 */
[----:B------:R-:W-:Y:S01]  /*15000*/  IMAD.MOV.U32 R8, RZ, RZ, R23 ;  /* 0x000000ffff087224 */ /* 0x000fe200078e0017 */
[----:B------:R-:W3:Y:S01]  /*15010*/  LDL.LU R22, [R1+0x558] ;  /* 0x0005580001167983 */ /* 0x000ee20000300800 */
[----:B------:R-:W3:Y:S02]  /*15020*/  LDL.LU R23, [R1+0x55c] ;  /* 0x00055c0001177983 */ /* 0x000ee40000300800 */
[----:B-1----:R-:W-:Y:S02]  /*15030*/  IMAD.MOV.U32 R11, RZ, RZ, R26 ;  /* 0x000000ffff0b7224 */ /* 0x002fe400078e001a */
[----:B------:R-:W-:Y:S01]  /*15040*/  IMAD.MOV.U32 R10, RZ, RZ, R27 ;  /* 0x000000ffff0a7224 */ /* 0x000fe200078e001b */
[C---:B--2---:R-:W-:Y:S01]  /*15050*/  HMMA.16816.F32 R16, R4.reuse, R26, R16 ;  /* 0x0000001a0410723c */ /* 0x044fe20000001810 */
[----:B---3--:R0:W-:Y:S01]  /*15060*/  STL.64 [R1+0x1358], R22 ;  /* 0x0013581601007387 */ /* 0x0081e20000100a00 */
[----:B----4-:R-:W-:Y:S03]  /*15070*/  STL.64 [R1+0x1350], R20 ;  /* 0x0013501401007387 */ /* 0x010fe60000100a00 */
[----:B0-----:R-:W2:Y:S04]  /*15080*/  LDL R22, [R1+0xc8] ;  /* 0x0000c80001167983 */ /* 0x001ea80000100800 */
[----:B------:R-:W2:Y:S11]  /*15090*/  LDL R23, [R1+0xcc] ;  /* 0x0000cc0001177983 */ /* 0x000eb60000100800 */
[----:B------:R-:W-:Y:S03]  /*150a0*/  @!UPT UIADD3 URZ, URZ, URZ, URZ ;  /* 0x0000003f3f3ff290 */ /* 0x000fe6000fffe03f */
[----:B------:R-:W-:Y:S02]  /*150b0*/  STL.64 [R1+0x2a0], R16 ;  /* 0x0002a01001007387 */ /* 0x000fe40000100a00 */
[----:B------:R0:W-:Y:S02]  /*150c0*/  STL.64 [R1+0x2a8], R18 ;  /* 0x0002a81201007387 */ /* 0x0001e40000100a00 */
[----:B0-----:R-:W3:Y:S01]  /*150d0*/  LDL.LU.64 R18, [R1+0x1518] ;  /* 0x0015180001127983 */ /* 0x001ee20000300a00 */
[----:B------:R-:W3:Y:S02]  /*150e0*/  LDL.LU.64 R26, [R1+0x1510] ;  /* 0x00151000011a7983 */ /* 0x000ee40000300a00 */
[----:B------:R-:W3:Y:S02]  /*150f0*/  LDL.LU.64 R24, [R1+0x1508] ;  /* 0x0015080001187983 */ /* 0x000ee40000300a00 */
[----:B------:R-:W-:Y:S01]  /*15100*/  STL.64 [R1+0x14a8], R10 ;  /* 0x0014a80a01007387 */ /* 0x000fe20000100a00 */
[----:B------:R0:W-:Y:S04]  /*15110*/  STL.64 [R1+0x14a0], R8 ;  /* 0x0014a00801007387 */ /* 0x0001e80000100a00 */
[----:B0-----:R-:W4:Y:S01]  /*15120*/  LDL.LU R8, [R1+0x5d0] ;  /* 0x0005d00001087983 */ /* 0x001f220000300800 */
[----:B------:R-:W4:Y:S02]  /*15130*/  LDL.LU R9, [R1+0x5d4] ;  /* 0x0005d40001097983 */ /* 0x000f240000300800 */
[----:B------:R-:W2:Y:S02]  /*15140*/  LDL.LU R10, [R1+0x5d8] ;  /* 0x0005d800010a7983 */ /* 0x000ea40000300800 */
[----:B------:R-:W2:Y:S01]  /*15150*/  LDL.LU R11, [R1+0x5dc] ;  /* 0x0005dc00010b7983 */ /* 0x000ea20000300800 */
[C---:B---3--:R-:W-:Y:S01]  /*15160*/  HMMA.16816.F32 R24, R4.reuse, R18, R24 ;  /* 0x000000120418723c */ /* 0x048fe20000001818 */
[----:B------:R-:W-:Y:S01]  /*15170*/  IMAD.MOV.U32 R21, RZ, RZ, R19 ;  /* 0x000000ffff157224 */ /* 0x000fe200078e0013 */
[----:B--2---:R-:W-:Y:S01]  /*15180*/  STL.64 [R1+0x14c8], R10 ;  /* 0x0014c80a01007387 */ /* 0x004fe20000100a00 */
[----:B----4-:R0:W-:Y:S03]  /*15190*/  STL.64 [R1+0x14c0], R8 ;  /* 0x0014c00801007387 */ /* 0x0101e60000100a00 */
[----:B0-----:R-:W2:Y:S01]  /*151a0*/  LDL.LU R8, [R1+0x5e0] ;  /* 0x0005e00001087983 */ /* 0x001ea20000300800 */
[----:B------:R-:W2:Y:S02]  /*151b0*/  LDL.LU R9, [R1+0x5e4] ;  /* 0x0005e40001097983 */ /* 0x000ea40000300800 */
[----:B------:R-:W2:Y:S02]  /*151c0*/  LDL.LU R10, [R1+0x5e8] ;  /* 0x0005e800010a7983 */ /* 0x000ea40000300800 */
[----:B------:R-:W2:Y:S11]  /*151d0*/  LDL.LU R11, [R1+0x5ec] ;  /* 0x0005ec00010b7983 */ /* 0x000eb60000300800 */
[----:B------:R-:W-:Y:S01]  /*151e0*/  @!UPT UIADD3 URZ, URZ, URZ, URZ ;  /* 0x0000003f3f3ff290 */ /* 0x000fe2000fffe03f */
[----:B------:R0:W-:Y:S01]  /*151f0*/  STL.64 [R1+0x2c0], R24 ;  /* 0x0002c01801007387 */ /* 0x0001e20000100a00 */
[----:B------:R-:W-:Y:S03]  /*15200*/  STL.64 [R1+0x2c8], R26 ;  /* 0x0002c81a01007387 */ /* 0x000fe60000100a00 */
[----:B0-----:R-:W3:Y:S01]  /*15210*/  LDL.LU R24, [R1+0x1500] ;  /* 0x0015000001187983 */ /* 0x001ee20000300800 */
[----:B------:R-:W-:Y:S02]  /*15220*/  IMAD.MOV.U32 R25, RZ, RZ, R18 ;  /* 0x000000ffff197224 */ /* 0x000fe400078e0012 */
[----:B------:R-:W4:Y:S02]  /*15230*/  LDL.LU.64 R18, [R1+0x14f8] ;  /* 0x0014f80001127983 */ /* 0x000f240000300a00 */
[----:B------:R-:W4:Y:S02]  /*15240*/  LDL.LU.64 R16, [R1+0x14f0] ;  /* 0x0014f00001107983 */ /* 0x000f240000300a00 */
[C---:B----4-:R-:W-:Y:S11]  /*15250*/  HMMA.16816.F32 R16, R4.reuse, R14, R16 ;  /* 0x0000000e0410723c */ /* 0x050ff60000001810 */
[----:B------:R-:W-:Y:S11]  /*15260*/  @!UPT UIADD3 URZ, URZ, URZ, URZ ;  /* 0x0000003f3f3ff290 */ /* 0x000ff6000fffe03f */
[----:B------:R-:W-:Y:S01]  /*15270*/  @!UPT UIADD3 URZ, URZ, URZ, URZ ;  /* 0x0000003f3f3ff290 */ /* 0x000fe2000fffe03f */
[----:B------:R0:W-:Y:S01]  /*15280*/  STL.64 [R1+0x2b0], R16 ;  /* 0x0002b01001007387 */ /* 0x0001e20000100a00 */
[----:B------:R1:W-:Y:S02]  /*15290*/  STL.64 [R1+0x2b8], R18 ;  /* 0x0002b81201007387 */ /* 0x0003e40000100a00 */
[----:B0-----:R-:W-:Y:S01]  /*152a0*/  IMAD.MOV.U32 R17, RZ, RZ, R14 ;  /* 0x000000ffff117224 */ /* 0x001fe200078e000e */
[----:B-1----:R-:W4:Y:S01]  /*152b0*/  LDL.LU.64 R18, [R1+0x14e8] ;  /* 0x0014e80001127983 */ /* 0x002f220000300a00 */
[----:B------:R-:W-:Y:S02]  /*152c0*/  IMAD.MOV.U32 R16, RZ, RZ, R15 ;  /* 0x000000ffff107224 */ /* 0x000fe400078e000f */
[----:B------:R-:W2:Y:S02]  /*152d0*/  LDL.LU.64 R14, [R1+0x14e0] ;  /* 0x0014e000010e7983 */ /* 0x000ea40000300a00 */
[----:B------:R-:W2:Y:S02]  /*152e0*/  LDL.LU.64 R12, [R1+0x14d8] ;  /* 0x0014d800010c7983 */ /* 0x000ea40000300a00 */
[C---:B--2---:R-:W-:Y:S11]  /*152f0*/  HMMA.16816.F32 R12, R4.reuse, R22, R12 ;  /* 0x00000016040c723c */ /* 0x044ff6000000180c */
[----:B------:R-:W-:Y:S11]  /*15300*/  @!UPT UIADD3 URZ, URZ, URZ, URZ ;  /* 0x0000003f3f3ff290 */ /* 0x000ff6000fffe03f */
[----:B------:R-:W-:Y:S01]  /*15310*/  @!UPT UIADD3 URZ, URZ, URZ, URZ ;  /* 0x0000003f3f3ff290 */ /* 0x000fe2000fffe03f */
[----:B------:R-:W-:Y:S01]  /*15320*/  STL.64 [R1+0x340], R12 ;  /* 0x0003400c01007387 */ /* 0x000fe20000100a00 */
[----:B------:R0:W-:Y:S03]  /*15330*/  STL.64 [R1+0x348], R14 ;  /* 0x0003480e01007387 */ /* 0x0001e60000100a00 */
[----:B0-----:R-:W2:Y:S01]  /*15340*/  LDL.LU.64 R14, [R1+0x14d0] ;  /* 0x0014d000010e7983 */ /* 0x001ea20000300a00 */
[----:B------:R-:W-:Y:S01]  /*15350*/  STL.64 [R1+0x1368], R22 ;  /* 0x0013681601007387 */ /* 0x000fe20000100a00 */
[----:B--2---:R-:W-:Y:S11]  /*15360*/  HMMA.16816.F32 R8, R4, R14, R8 ;  /* 0x0000000e0408723c */ /* 0x004ff60000001808 */
[----:B------:R-:W-:Y:S11]  /*15370*/  @!UPT UIADD3 URZ, URZ, URZ, URZ ;  /* 0x0000003f3f3ff290 */ /* 0x000ff6000fffe03f */
[----:B------:R-:W-:Y:S01]  /*15380*/  @!UPT UIADD3 URZ, URZ, URZ, URZ ;  /* 0x0000003f3f3ff290 */ /* 0x000fe2000fffe03f */
[----:B------:R-:W-:Y:S01]  /*15390*/  STL.64 [R1+0x350], R8 ;  /* 0x0003500801007387 */ /* 0x000fe20000100a00 */
[----:B------:R0:W-:Y:S03]  /*153a0*/  STL.64 [R1+0x358], R10 ;  /* 0x0003580a01007387 */ /* 0x0001e60000100a00 */
[----:B0-----:R-:W4:Y:S01]  /*153b0*/  LDL.LU.64 R10, [R1+0x14c8] ;  /* 0x0014c800010a7983 */ /* 0x001f220000300a00 */
[----:B------:R-:W4:Y:S02]  /*153c0*/  LDL.LU.64 R8, [R1+0x14c0] ;  /* 0x0014c00001087983 */ /* 0x000f240000300a00 */
[----:B------:R-:W-:Y:S02]  /*153d0*/  IMAD.MOV.U32 R20, RZ, RZ, R14 ;  /* 0x000000ffff147224 */ /* 0x000fe400078e000e */
[----:B------:R-:W-:Y:S02]  /*153e0*/  IMAD.MOV.U32 R13, RZ, RZ, R15 ;  /* 0x000000ffff0d7224 */ /* 0x000fe400078e000f */
[----:B------:R-:W2:Y:S01]  /*153f0*/  LDL.LU.64 R14, [R1+0x14b8] ;  /* 0x0014b800010e7983 */ /* 0x000ea20000300a00 */
[----:B------:R-:W3:Y:S02]  /*15400*/  LDL.LU R12, [R1+0x14b0] ;  /* 0x0014b000010c7983 */ /* 0x000ee40000300800 */
[----:B------:R-:W-:-:S02]  /*15410*/  IMAD.MOV.U32 R22, RZ, RZ, R17 ;  /* 0x000000ffff167224 */ /* 0x000fc400078e0011 */
[----:B------:R-:W-:Y:S01]  /*15420*/  IMAD.MOV.U32 R23, RZ, RZ, R16 ;  /* 0x000000ffff177224 */ /* 0x000fe200078e0010 */
[----:B----4-:R-:W-:Y:S01]  /*15430*/  HMMA.16816.F32 R8, R4, R18, R8 ;  /* 0x000000120408723c */ /* 0x010fe20000001808 */
[----:B--2---:R-:W-:Y:S01]  /*15440*/  STL.64 [R1+0x1428], R14 ;  /* 0x0014280e01007387 */ /* 0x004fe20000100a00 */
[----:B------:R-:W-:Y:S11]  /*15450*/  STL [R1+0x1420], R13 ;  /* 0x0014200d01007387 */ /* 0x000ff60000100800 */
[----:B------:R-:W-:Y:S10]  /*15460*/  @!UPT UIADD3 URZ, URZ, URZ, URZ ;  /* 0x0000003f3f3ff290 */ /* 0x000ff4000fffe03f */
[----:B------:R-:W-:Y:S01]  /*15470*/  STL.64 [R1+0x3d0], R8 ;  /* 0x0003d00801007387 */ /* 0x000fe20000100a00 */
[----:B------:R0:W-:Y:S03]  /*15480*/  STL.64 [R1+0x3d8], R10 ;  /* 0x0003d80a01007387 */ /* 0x0001e60000100a00 */
[----:B0-----:R-:W2:Y:S01]  /*15490*/  LDL.LU.64 R10, [R1+0x14a8] ;  /* 0x0014a800010a7983 */ /* 0x001ea20000300a00 */
[----:B------:R-:W4:Y:S02]  /*154a0*/  LDL.LU.64 R8, [R1+0x14a0] ;  /* 0x0014a00001087983 */ /* 0x000f240000300a00 */
[----:B------:R-:W-:Y:S02]  /*154b0*/  STL.64 [R1+0x1380], R22 ;  /* 0x0013801601007387 */ /* 0x000fe40000100a00 */
[----:B------:R0:W-:Y:S01]  /*154c0*/  STL.64 [R1+0x1360], R18 ;  /* 0x0013601201007387 */ /* 0x0001e20000100a00 */
[----:B------:R-:W2:Y:S01]  /*154d0*/  LDL.LU R16, [R1+0x570] ;  /* 0x0005700001107983 */ /* 0x000ea20000300800 */
[----:B------:R-:W2:Y:S03]  /*154e0*/  LDL.LU R17, [R1+0x574] ;  /* 0x0005740001117983 */ /* 0x000ea60000300800 */
[----:B0-----:R-:W2:Y:S01]  /*154f0*/  LDL.LU R18, [R1+0x578] ;  /* 0x0005780001127983 */ /* 0x001ea20000300800 */
[----:B------:R-:W2:Y:S02]  /*15500*/  LDL.LU R19, [R1+0x57c] ;  /* 0x00057c0001137983 */ /* 0x000ea40000300800 */
[----:B------:R-:W-:-:S02]  /*15510*/  IMAD.MOV.U32 R22, RZ, RZ, R25 ;  /* 0x000000ffff167224 */ /* 0x000fc400078e0019 */
[----:B------:R-:W-:-:S05]  /*15520*/  IMAD.MOV.U32 R23, RZ, RZ, R21 ;  /* 0x000000ffff177224 */ /* 0x000fca00078e0015 */
[----:B------:R-:W-:Y:S04]  /*15530*/  STL.64 [R1+0x1398], R22 ;  /* 0x0013981601007387 */ /* 0x000fe80000100a00 */
[----:B--2---:R-:W-:Y:S01]  /*15540*/  STL.64 [R1+0x1378], R18 ;  /* 0x0013781201007387 */ /* 0x004fe20000100a00 */
[----:B------:R0:W-:Y:S03]  /*15550*/  STL.64 [R1+0x1370], R16 ;  /* 0x0013701001007387 */ /* 0x0001e60000100a00 */
[----:B0-----:R-:W2:Y:S01]  /*15560*/  LDL.LU R16, [R1+0x580] ;  /* 0x0005800001107983 */ /* 0x001ea20000300800 */
[----:B------:R-:W2:Y:S02]  /*15570*/  LDL.LU R17, [R1+0x584] ;  /* 0x0005840001117983 */ /* 0x000ea40000300800 */
[----:B------:R-:W2:Y:S02]  /*15580*/  LDL.LU R18, [R1+0x588] ;  /* 0x0005880001127983 */ /* 0x000ea40000300800 */
[----:B------:R-:W2:Y:S02]  /*15590*/  LDL.LU R19, [R1+0x58c] ;  /* 0x00058c0001137983 */ /* 0x000ea40000300800 */
[----:B------:R-:W-:-:S02]  /*155a0*/  IMAD.MOV.U32 R22, RZ, RZ, R11 ;  /* 0x000000ffff167224 */ /* 0x000fc400078e000b */
[----:B------:R-:W-:Y:S02]  /*155b0*/  IMAD.MOV.U32 R23, RZ, RZ, R10 ;  /* 0x000000ffff177224 */ /* 0x000fe400078e000a */
[----:B---3--:R-:W-:Y:S02]  /*155c0*/  IMAD.MOV.U32 R10, RZ, RZ, R24 ;  /* 0x000000ffff0a7224 */ /* 0x008fe400078e0018 */
[----:B------:R-:W-:Y:S01]  /*155d0*/  IMAD.MOV.U32 R11, RZ, RZ, R12 ;  /* 0x000000ffff0b7224 */ /* 0x000fe200078e000c */
[----:B------:R4:W-:Y:S02]  /*155e0*/  STL.64 [R1+0x13b0], R22 ;  /* 0x0013b01601007387 */ /* 0x0009e40000100a00 */
[----:B----4-:R-:W-:Y:S02]  /*155f0*/  IMAD.MOV.U32 R23, RZ, RZ, R8 ;  /* 0x000000ffff177224 */ /* 0x010fe400078e0008 */
[----:B------:R-:W-:Y:S01]  /*15600*/  IMAD.MOV.U32 R22, RZ, RZ, R9 ;  /* 0x000000ffff167224 */ /* 0x000fe200078e0009 */
[----:B--2---:R-:W-:Y:S01]  /*15610*/  STL.64 [R1+0x1390], R18 ;  /* 0x0013901201007387 */ /* 0x004fe20000100a00 */
[----:B------:R0:W-:Y:S03]  /*15620*/  STL.64 [R1+0x1388], R16 ;  /* 0x0013881001007387 */ /* 0x0001e60000100a00 */
[----:B0-----:R-:W2:Y:S01]  /*15630*/  LDL.LU R16, [R1+0x630] ;  /* 0x0006300001107983 */ /* 0x001ea20000300800 */
[----:B------:R-:W2:Y:S02]  /*15640*/  LDL.LU R17, [R1+0x634] ;  /* 0x0006340001117983 */ /* 0x000ea40000300800 */
[----:B------:R-:W3:Y:S02]  /*15650*/  LDL.LU R18, [R1+0x638] ;  /* 0x0006380001127983 */ /* 0x000ee40000300800 */
[----:B------:R-:W3:Y:S01]  /*15660*/  LDL.LU R19, [R1+0x63c] ;  /* 0x00063c0001137983 */ /* 0x000ee20000300800 */
[----:B------:R0:W-:Y:S01]  /*15670*/  STL.64 [R1+0x1400], R10 ;  /* 0x0014000a01007387 */ /* 0x0001e20000100a00 */
[----:B------:R-:W4:Y:S02]  /*15680*/  LDL.LU R8, [R1+0x200] ;  /* 0x0002000001087983 */ /* 0x000f240000300800 */
[----:B------:R-:W4:Y:S01]  /*15690*/  LDL.LU R9, [R1+0x204] ;  /* 0x0002040001097983 */ /* 0x000f220000300800 */
[----:B0-----:R-:W2:Y:S01]  /*156a0*/  LDL.LU R10, [R1+0x208] ;  /* 0x00020800010a7983 */ /* 0x001ea20000300800 */
[----:B------:R-:W2:Y:S03]  /*156b0*/  LDL.LU R11, [R1+0x20c] ;  /* 0x00020c00010b7983 */ /* 0x000ea60000300800 */
[----:B--2---:R-:W-:Y:S01]  /*156c0*/  STL.64 [R1+0x1418], R10 ;  /* 0x0014180a01007387 */ /* 0x004fe20000100a00 */
[----:B----4-:R-:W-:Y:S02]  /*156d0*/  STL.64 [R1+0x1410], R8 ;  /* 0x0014100801007387 */ /* 0x010fe40000100a00 */
[----:B------:R-:W2:Y:S02]  /*156e0*/  LDL.LU R24, [R1+0x210] ;  /* 0x0002100001187983 */ /* 0x000ea40000300800 */
[----:B------:R-:W2:Y:S01]  /*156f0*/  LDL.LU R25, [R1+0x214] ;  /* 0x0002140001197983 */ /* 0x000ea20000300800 */
[----:B------:R-:W4:Y:S01]  /*15700*/  LDL.LU R26, [R1+0x218] ;  /* 0x00021800011a7983 */ /* 0x000f220000300800 */
[----:B------:R-:W4:Y:S03]  /*15710*/  LDL.LU R27, [R1+0x21c] ;  /* 0x00021c00011b7983 */ /* 0x000f260000300800 */
[----:B----4-:R0:W-:Y:S01]  /*15720*/  STL.64 [R1+0x1438], R26 ;  /* 0x0014381a01007387 */ /* 0x0101e20000100a00 */
[----:B--2---:R-:W-:Y:S02]  /*15730*/  STL.64 [R1+0x1430], R24 ;  /* 0x0014301801007387 */ /* 0x004fe40000100a00 */
[----:B------:R-:W2:Y:S02]  /*15740*/  LDL.LU R12, [R1+0x220] ;  /* 0x00022000010c7983 */ /* 0x000ea40000300800 */
[----:B------:R-:W2:Y:S01]  /*15750*/  LDL.LU R13, [R1+0x224] ;  /* 0x00022400010d7983 */ /* 0x000ea20000300800 */
[----:B------:R-:W4:Y:S01]  /*15760*/  LDL.LU R14, [R1+0x228] ;  /* 0x00022800010e7983 */ /* 0x000f220000300800 */
[----:B------:R-:W4:Y:S02]  /*15770*/  LDL.LU R15, [R1+0x22c] ;  /* 0x00022c00010f7983 */ /* 0x000f240000300800 */
[----:B0-----:R-:W-:-:S02]  /*15780*/  IMAD.MOV.U32 R26, RZ, RZ, R0 ;  /* 0x000000ffff1a7224 */ /* 0x001fc400078e0000 */
[----:B------:R-:W-:Y:S01]  /*15790*/  IMAD.MOV.U32 R27, RZ, RZ, R2 ;  /* 0x000000ffff1b7224 */ /* 0x000fe200078e0002 */
[----:B----4-:R-:W-:Y:S01]  /*157a0*/  STL.64 [R1+0x1448], R14 ;  /* 0x0014480e01007387 */ /* 0x010fe20000100a00 */
[----:B--2---:R-:W-:Y:S02]  /*157b0*/  STL.64 [R1+0x1440], R12 ;  /* 0x0014400c01007387 */ /* 0x004fe40000100a00 */
[----:B------:R-:W2:Y:S02]  /*157c0*/  LDL.LU R0, [R1+0x149c] ;  /* 0x00149c0001007983 */ /* 0x000ea40000300800 */
[----:B------:R-:W4:Y:S01]  /*157d0*/  LDL.LU R2, [R1+0x1498] ;  /* 0x0014980001027983 */ /* 0x000f220000300800 */
[----:B------:R0:W-:Y:S04]  /*157e0*/  STL.64 [R1+0x1450], R26 ;  /* 0x0014501a01007387 */ /* 0x0001e80000100a00 */
[----:B0-----:R-:W2:Y:S04]  /*157f0*/  LDL.64 R26, [R1+0x78] ;  /* 0x00007800011a7983 */ /* 0x001ea80000100a00 */
[----:B--2---:R0:W-:Y:S01]  /*15800*/  STL.64 [R1+0x1468], R26 ;  /* 0x0014681a01007387 */ /* 0x0041e20000100a00 */
[----:B------:R-:W2:Y:S02]  /*15810*/  LDL.LU R12, [R1+0x590] ;  /* 0x00059000010c7983 */ /* 0x000ea40000300800 */
[----:B------:R-:W2:Y:S02]  /*15820*/  LDL.LU R13, [R1+0x594] ;  /* 0x00059400010d7983 */ /* 0x000ea40000300800 */
[----:B------:R-:W2:Y:S01]  /*15830*/  LDL.LU R14, [R1+0x598] ;  /* 0x00059800010e7983 */ /* 0x000ea20000300800 */
[----:B------:R-:W2:Y:S01]  /*15840*/  LDL.LU R15, [R1+0x59c] ;  /* 0x00059c00010f7983 */ /* 0x000ea20000300800 */
[----:B0-----:R-:W-:-:S02]  /*15850*/  IMAD.MOV.U32 R26, RZ, RZ, R28 ;  /* 0x000000ffff1a7224 */ /* 0x001fc400078e001c */
        /* <DEDUP_REMOVED lines=21> */
[----:B------:R0:W-:Y:S03]  /*159b0*/  STL.64 [R1+0x13c8], R22 ;  /* 0x0013c81601007387 */ /* 0x0001e60000100a00 */
[----:B0-----:R-:W2:Y:S04]  /*159c0*/  LDL.64 R22, [R1+0x118] ;  /* 0x0001180001167983 */ /* 0x001ea80000100a00 */
[----:B--2---:R-:W-:Y:S01]  /*159d0*/  STL.64 [R1+0x13f8], R22 ;  /* 0x0013f81601007387 */ /* 0x004fe20000100a00 */
[----:B------:R0:W-:Y:S03]  /*159e0*/  STL [R1+0x13f0], R20 ;  /* 0x0013f01401007387 */ /* 0x0001e60000100800 */
        /* <DEDUP_REMOVED lines=8> */
[----:B------:R-:W2:Y:S02]  /*15a70*/  LDL.LU R18, [R1+0x698] ;  /* 0x0006980001127983 */ /* 0x000ea40000300800 */
[----:B------:R-:W2:Y:S02]  /*15a80*/  LDL.LU R19, [R1+0x69c] ;  /* 0x00069c0001137983 */ /* 0x000ea40000300800 */
[----:B----4-:R-:W-:-:S02]  /*15a90*/  IMAD.MOV.U32 R26, RZ, RZ, R2 ;  /* 0x000000ffff1a7224 */ /* 0x010fc400078e0002 */
[----:B------:R-:W-:-:S07]  /*15aa0*/  IMAD.MOV.U32 R27, RZ, RZ, R0 ;  /* 0x000000ffff1b7224 */ /* 0x000fce00078e0000 */
[C---:B------:R-:W-:Y:S01]  /*15ab0*/  HMMA.16816.F32 R24, R4.reuse, R26, R12 ;  /* 0x0000001a0418723c */ /* 0x040fe2000000180c */
[----:B--2---:R-:W-:Y:S01]  /*15ac0*/  STL.64 [R1+0x13c0], R18 ;  /* 0x0013c01201007387 */ /* 0x004fe20000100a00 */
[----:B---3--:R0:W-:Y:S03]  /*15ad0*/  STL.64 [R1+0x13b8], R16 ;  /* 0x0013b81001007387 */ /* 0x0081e60000100a00 */
[----:B0-----:R-:W2:Y:S01]  /*15ae0*/  LDL.LU R16, [R1+0x730] ;  /* 0x0007300001107983 */ /* 0x001ea20000300800 */
[----:B------:R-:W2:Y:S02]  /*15af0*/  LDL.LU R17, [R1+0x734] ;  /* 0x0007340001117983 */ /* 0x000ea40000300800 */
[----:B------:R-:W3:Y:S02]  /*15b00*/  LDL.LU R18, [R1+0x738] ;  /* 0x0007380001127983 */ /* 0x000ee40000300800 */
[----:B------:R-:W3:Y:S02]  /*15b10*/  LDL.LU R19, [R1+0x73c] ;  /* 0x00073c0001137983 */ /* 0x000ee40000300800 */
[----:B---3--:R-:W-:Y:S01]  /*15b20*/  STL.64 [R1+0x13d8], R18 ;  /* 0x0013d81201007387 */ /* 0x008fe20000100a00 */
[----:B--2---:R0:W-:Y:S03]  /*15b30*/  STL.64 [R1+0x13d0], R16 ;  /* 0x0013d01001007387 */ /* 0x0041e60000100a00 */
[----:B0-----:R-:W2:Y:S01]  /*15b40*/  LDL.LU R16, [R1+0x7a0] ;  /* 0x0007a00001107983 */ /* 0x001ea20000300800 */
[----:B------:R-:W2:Y:S02]  /*15b50*/  LDL.LU R17, [R1+0x7a4] ;  /* 0x0007a40001117983 */ /* 0x000ea40000300800 */
[----:B------:R-:W2:Y:S02]  /*15b60*/  LDL.LU R18, [R1+0x7a8] ;  /* 0x0007a80001127983 */ /* 0x000ea40000300800 */
[----:B------:R-:W2:Y:S01]  /*15b70*/  LDL.LU R19, [R1+0x7ac] ;  /* 0x0007ac0001137983 */ /* 0x000ea20000300800 */
[----:B------:R-:W3:Y:S01]  /*15b80*/  LDL.LU.64 R14, [R1+0x1490] ;  /* 0x00149000010e7983 */ /* 0x000ee20000300a00 */
[----:B------:R-:W3:Y:S02]  /*15b90*/  LDL.LU.64 R12, [R1+0x1488] ;  /* 0x00148800010c7983 */ /* 0x000ee40000300a00 */
[----:B------:R-:W-:Y:S02]  /*15ba0*/  STL.64 [R1+0x5c0], R24 ;  /* 0x0005c01801007387 */ /* 0x000fe40000100a00 */
[----:B------:R0:W-:Y:S02]  /*15bb0*/  STL.64 [R1+0x5c8], R26 ;  /* 0x0005c81a01007387 */ /* 0x0001e40000100a00 */
[----:B0-----:R-:W3:Y:S02]  /*15bc0*/  LDL.LU.64 R26, [R1+0x1480] ;  /* 0x00148000011a7983 */ /* 0x001ee40000300a00 */
[C---:B---3--:R-:W-:Y:S02]  /*15bd0*/  HMMA.16816.F32 R24, R4.reuse, R26, R12 ;  /* 0x0000001a0418723c */ /* 0x048fe4000000180c */
[----:B------:R-:W3:Y:S01]  /*15be0*/  LDL.LU.64 R14, [R1+0x1478] ;  /* 0x00147800010e7983 */ /* 0x000ee20000300a00 */
[----:B------:R-:W3:Y:S11]  /*15bf0*/  LDL.LU.64 R12, [R1+0x1470] ;  /* 0x00147000010c7983 */ /* 0x000ef60000300a00 */
[----:B------:R-:W-:Y:S09]  /*15c00*/  @!UPT UIADD3 URZ, URZ, URZ, URZ ;  /* 0x0000003f3f3ff290 */ /* 0x000ff2000fffe03f */
        /* <DEDUP_REMOVED lines=11> */
[----:B------:R-:W3:Y:S02]  /*15cc0*/  LDL.LU.64 R26, [R1+0x1450] ;  /* 0x00145000011a7983 */ /* 0x000ee40000300a00 */
[C---:B---3--:R-:W-:Y:S01]  /*15cd0*/  HMMA.16816.F32 R24, R4.reuse, R26, R12 ;  /* 0x0000001a0418723c */ /* 0x048fe2000000180c */
[----:B------:R-:W3:Y:S01]  /*15ce0*/  LDL.LU.64 R14, [R1+0x1448] ;  /* 0x00144800010e7983 */ /* 0x000ee20000300a00 */
[----:B------:R-:W3:Y:S11]  /*15cf0*/  LDL.LU.64 R12, [R1+0x1440] ;  /* 0x00144000010c7983 */ /* 0x000ef60000300a00 */
[----:B------:R-:W-:Y:S10]  /*15d00*/  @!UPT UIADD3 URZ, URZ, URZ, URZ ;  /* 0x0000003f3f3ff290 */ /* 0x000ff4000fffe03f */
[----:B------:R-:W-:Y:S01]  /*15d10*/  STL.64 [R1+0x590], R24 ;  /* 0x0005901801007387 */ /* 0x000fe20000100a00 */
[----:B------:R0:W-:Y:S03]  /*15d20*/  STL.64 [R1+0x598], R26 ;  /* 0x0005981a01007387 */ /* 0x0001e60000100a00 */
[----:B0-----:R-:W4:Y:S01]  /*15d30*/  LDL.LU.64 R26, [R1+0x1438] ;  /* 0x00143800011a7983 */ /* 0x001f220000300a00 */
[----:B------:R-:W4:Y:S01]  /*15d40*/  LDL.LU.64 R24, [R1+0x1430] ;  /* 0x0014300001187983 */ /* 0x000f220000300a00 */
[C---:B---3--:R-:W-:Y:S11]  /*15d50*/  HMMA.16816.F32 R12, R4.reuse, R10, R12 ;  /* 0x0000000a040c723c */ /* 0x048ff6000000180c */
[----:B------:R-:W-:Y:S11]  /*15d60*/  @!UPT UIADD3 URZ, URZ, URZ, URZ ;  /* 0x0000003f3f3ff290 */ /* 0x000ff6000fffe03f */
[----:B------:R-:W-:Y:S01]  /*15d70*/  @!UPT UIADD3 URZ, URZ, URZ, URZ ;  /* 0x0000003f3f3ff290 */ /* 0x000fe2000fffe03f */
[----:B------:R-:W-:Y:S01]  /*15d80*/  STL.64 [R1+0xa70], R12 ;  /* 0x000a700c01007387 */ /* 0x000fe20000100a00 */
[----:B------:R0:W-:Y:S03]  /*15d90*/  STL.64 [R1+0xa78], R14 ;  /* 0x000a780e01007387 */ /* 0x0001e60000100a00 */
[----:B0-----:R-:W4:Y:S01]  /*15da0*/  LDL.LU.64 R14, [R1+0x1428] ;  /* 0x00142800010e7983 */ /* 0x001f220000300a00 */
[----:B------:R-:W3:Y:S02]  /*15db0*/  LDL.LU R13, [R1+0x1420] ;  /* 0x00142000010d7983 */ /* 0x000ee40000300800 */
[----:B------:R-:W-:Y:S02]  /*15dc0*/  IMAD.MOV.U32 R12, RZ, RZ, R10 ;  /* 0x000000ffff0c7224 */ /* 0x000fe400078e000a */
[----:B------:R-:W-:Y:S02]  /*15dd0*/  IMAD.MOV.U32 R3, RZ, RZ, R11 ;  /* 0x000000ffff037224 */ /* 0x000fe400078e000b */
[----:B------:R-:W2:Y:S01]  /*15de0*/  LDL.LU.64 R10, [R1+0x1418] ;  /* 0x00141800010a7983 */ /* 0x000ea20000300a00 */
[----:B------:R-:W2:Y:S01]  /*15df0*/  LDL.LU.64 R8, [R1+0x1410] ;  /* 0x0014100001087983 */ /* 0x000ea20000300a00 */
[C---:B----4-:R-:W-:Y:S11]  /*15e00*/  HMMA.16816.F32 R24, R4.reuse, R14, R24 ;  /* 0x0000000e0418723c */ /* 0x050ff60000001818 */
[----:B------:R-:W-:Y:S11]  /*15e10*/  @!UPT UIADD3 URZ, URZ, URZ, URZ ;  /* 0x0000003f3f3ff290 */ /* 0x000ff6000fffe03f */
[----:B------:R-:W-:Y:S01]  /*15e20*/  @!UPT UIADD3 URZ, URZ, URZ, URZ ;  /* 0x0000003f3f3ff290 */ /* 0x000fe2000fffe03f */
[----:B------:R-:W-:Y:S01]  /*15e30*/  STL.64 [R1+0xa60], R24 ;  /* 0x000a601801007387 */ /* 0x000fe20000100a00 */
[----:B------:R0:W-:Y:S03]  /*15e40*/  STL.64 [R1+0xa68], R26 ;  /* 0x000a681a01007387 */ /* 0x0001e60000100a00 */
[----:B0-----:R-:W2:Y:S01]  /*15e50*/  LDL.LU.64 R26, [R1+0x1408] ;  /* 0x00140800011a7983 */ /* 0x001ea20000300a00 */
[----:B------:R-:W-:Y:S01]  /*15e60*/  STL.64 [R1+0x12e8], R14 ;  /* 0x0012e80e01007387 */ /* 0x000fe20000100a00 */
[C---:B--2---:R-:W-:Y:S11]  /*15e70*/  HMMA.16816.F32 R8, R4.reuse, R26, R8 ;  /* 0x0000001a0408723c */ /* 0x044ff60000001808 */
[----:B------:R-:W-:Y:S11]  /*15e80*/  @!UPT UIADD3 URZ, URZ, URZ, URZ ;  /* 0x0000003f3f3ff290 */ /* 0x000ff6000fffe03f */
[----:B------:R-:W-:Y:S01]  /*15e90*/  @!UPT UIADD3 URZ, URZ, URZ, URZ ;  /* 0x0000003f3f3ff290 */ /* 0x000fe2000fffe03f */
[----:B------:R-:W-:Y:S01]  /*15ea0*/  STL.64 [R1+0xa50], R8 ;  /* 0x000a500801007387 */ /* 0x000fe20000100a00 */
[----:B------:R0:W-:Y:S03]  /*15eb0*/  STL.64 [R1+0xa58], R10 ;  /* 0x000a580a01007387 */ /* 0x0001e60000100a00 */
[----:B0-----:R-:W2:Y:S02]  /*15ec0*/  LDL.LU.64 R10, [R1+0x1400] ;  /* 0x00140000010a7983 */ /* 0x001ea40000300a00 */
[----:B--2---:R-:W-:Y:S02]  /*15ed0*/  HMMA.16816.F32 R4, R4, R10, R20 ;  /* 0x0000000a0404723c */ /* 0x004fe40000001814 */
[----:B------:R-:W2:Y:S01]  /*15ee0*/  LDL.LU.64 R22, [R1+0x13f8] ;  /* 0x0013f80001167983 */ /* 0x000ea20000300a00 */
[----:B------:R-:W4:Y:S02]  /*15ef0*/  LDL.LU R20, [R1+0x13f0] ;  /* 0x0013f00001147983 */ /* 0x000f240000300800 */
[----:B------:R-:W2:Y:S02]  /*15f00*/  LDL.LU.64 R10, [R1+0x13e8] ;  /* 0x0013e800010a7983 */ /* 0x000ea40000300a00 */
[----:B------:R-:W2:Y:S11]  /*15f10*/  LDL.LU.64 R8, [R1+0x13e0] ;  /* 0x0013e00001087983 */ /* 0x000eb60000300a00 */
[----:B------:R-:W-:Y:S05]  /*15f20*/  @!UPT UIADD3 URZ, URZ, URZ, URZ ;  /* 0x0000003f3f3ff290 */ /* 0x000fea000fffe03f */
[----:B------:R-:W-:Y:S01]  /*15f30*/  STL.64 [R1+0xa30], R4 ;  /* 0x000a300401007387 */ /* 0x000fe20000100a00 */
[----:B------:R-:W-:Y:S01]  /*15f40*/  STL.64 [R1+0xa38], R6 ;  /* 0x000a380601007387 */ /* 0x000fe20000100a00 */
        /* <DEDUP_REMOVED lines=9> */
[----:B----4-:R-:W-:Y:S01]  /*15fe0*/  IMAD.MOV.U32 R6, RZ, RZ, R20 ;  /* 0x000000ffff067224 */ /* 0x010fe200078e0014 */
[----:B------:R-:W-:Y:S01]  /*15ff0*/  STL.64 [R1+0x12f8], R26 ;  /* 0x0012f81a01007387 */ /* 0x000fe20000100a00 */
[----:B------:R0:W-:Y:S03]  /*16000*/  STL.64 [R1+0x12f0], R24 ;  /* 0x0012f01801007387 */ /* 0x0001e60000100a00 */
[----:B0-----:R-:W4:Y:S01]  /*16010*/  LDL.LU R24, [R1+0x560] ;  /* 0x0005600001187983 */ /* 0x001f220000300800 */
[----:B------:R-:W4:Y:S02]  /*16020*/  LDL.LU R25, [R1+0x564] ;  /* 0x0005640001197983 */ /* 0x000f240000300800 */
[----:B------:R-:W4:Y:S02]  /*16030*/  LDL.LU R26, [R1+0x568] ;  /* 0x00056800011a7983 */ /* 0x000f240000300800 */
[----:B------:R-:W4:Y:S01]  /*16040*/  LDL.LU R27, [R1+0x56c] ;  /* 0x00056c00011b7983 */ /* 0x000f220000300800 */
[C---:B--2---:R-:W-:Y:S01]  /*16050*/  HMMA.16816.F32 R20, R8.reuse, R22, R16 ;  /* 0x000000160814723c */ /* 0x044fe20000001810 */
[----:B------:R-:W2:Y:S01]  /*16060*/  LDL.LU.64 R18, [R1+0x13c0] ;  /* 0x0013c00001127983 */ /* 0x000ea20000300a00 */
[----:B------:R-:W2:Y:S11]  /*16070*/  LDL.LU.64 R16, [R1+0x13b8] ;  /* 0x0013b80001107983 */ /* 0x000eb60000300a00 */
[----:B------:R-:W-:Y:S10]  /*16080*/  @!UPT UIADD3 URZ, URZ, URZ, URZ ;  /* 0x0000003f3f3ff290 */ /* 0x000ff4000fffe03f */
        /* <DEDUP_REMOVED lines=24> */
[----:B--2---:R-:W-:Y:S02]  /*16210*/  HMMA.16816.F32 R20, R8, R22, R16 ;  /* 0x000000160814723c */ /* 0x004fe40000001810 */
[----:B------:R-:W2:Y:S11]  /*16220*/  LDL.LU.64 R18, [R1+0x1360] ;  /* 0x0013600001127983 */ /* 0x000eb60000300a00 */
[----:B------:R-:W-:Y:S10]  /*16230*/  @!UPT UIADD3 URZ, URZ, URZ, URZ ;  /* 0x0000003f3f3ff290 */ /* 0x000ff4000fffe03f */
[----:B------:R-:W-:Y:S01]  /*16240*/  STL.64 [R1+0x290], R20 ;  /* 0x0002901401007387 */ /* 0x000fe20000100a00 */
[----:B------:R0:W-:Y:S03]  /*16250*/  STL.64 [R1+0x298], R22 ;  /* 0x0002981601007387 */ /* 0x0001e60000100a00 */
[----:B0-----:R-:W2:Y:S01]  /*16260*/  LDL.LU.64 R22, [R1+0x1358] ;  /* 0x0013580001167983 */ /* 0x001ea20000300a00 */
[----:B------:R-:W2:Y:S02]  /*16270*/  LDL.LU.64 R20, [R1+0x1350] ;  /* 0x0013500001147983 */ /* 0x000ea40000300a00 */
[----:B---3--:R-:W-:-:S07]  /*16280*/  IMAD.MOV.U32 R7, RZ, RZ, R13 ;  /* 0x000000ffff077224 */ /* 0x008fce00078e000d */
[C---:B----4-:R-:W-:Y:S11]  /*16290*/  HMMA.16816.F32 R24, R8.reuse, R6, R24 ;  /* 0x000000060818723c */ /* 0x050ff60000001818 */
[----:B------:R-:W-:Y:S11]  /*162a0*/  @!UPT UIADD3 URZ, URZ, URZ, URZ ;  /* 0x0000003f3f3ff290 */ /* 0x000ff6000fffe03f */
[----:B------:R-:W-:Y:S01]  /*162b0*/  @!UPT UIADD3 URZ, URZ, URZ, URZ ;  /* 0x0000003f3f3ff290 */ /* 0x000fe2000fffe03f */
[----:B------:R-:W-:Y:S01]  /*162c0*/  STL.64 [R1+0x310], R24 ;  /* 0x0003101801007387 */ /* 0x000fe20000100a00 */
[----:B------:R-:W-:Y:S01]  /*162d0*/  STL.64 [R1+0x318], R26 ;  /* 0x0003181a01007387 */ /* 0x000fe20000100a00 */
[----:B--2---:R-:W-:Y:S11]  /*162e0*/  HMMA.16816.F32 R4, R8, R18, R20 ;  /* 0x000000120804723c */ /* 0x004ff60000001814 */
[----:B------:R-:W-:Y:S11]  /*162f0*/  @!UPT UIADD3 URZ, URZ, URZ, URZ ;  /* 0x0000003f3f3ff290 */ /* 0x000ff6000fffe03f */
[----:B------:R-:W-:Y:S01]  /*16300*/  @!UPT UIADD3 URZ, URZ, URZ, URZ ;  /* 0x0000003f3f3ff290 */ /* 0x000fe2000fffe03f */
[----:B------:R-:W-:Y:S01]  /*16310*/  STL.64 [R1+0x330], R4 ;  /* 0x0003300401007387 */ /* 0x000fe20000100a00 */
[----:B------:R-:W-:Y:S02]  /*16320*/  STL.64 [R1+0x338], R6 ;  /* 0x0003380601007387 */ /* 0x000fe40000100a00 */
[----:B------:R-:W2:Y:S02]  /*16330*/  LDL.LU R20, [R1+0x530] ;  /* 0x0005300001147983 */ /* 0x000ea40000300800 */
[----:B------:R-:W2:Y:S01]  /*16340*/  LDL.LU R21, [R1+0x534] ;  /* 0x0005340001157983 */ /* 0x000ea20000300800 */
[----:B------:R-:W3:Y:S01]  /*16350*/  LDL.LU R22, [R1+0x538] ;  /* 0x0005380001167983 */ /* 0x000ee20000300800 */
[----:B------:R-:W3:Y:S02]  /*16360*/  LDL.LU R23, [R1+0x53c] ;  /* 0x00053c0001177983 */ /* 0x000ee40000300800 */
[----:B------:R-:W-:Y:S02]  /*16370*/  IMAD.MOV.U32 R14, RZ, RZ, R12 ;  /* 0x000000ffff0e7224 */ /* 0x000fe400078e000c */
[----:B------:R-:W-:Y:S01]  /*16380*/  IMAD.MOV.U32 R15, RZ, RZ, R3 ;  /* 0x000000ffff0f7224 */ /* 0x000fe200078e0003 */
[----:B---3--:R0:W-:Y:S01]  /*16390*/  STL.64 [R1+0x1340], R22 ;  /* 0x0013401601007387 */ /* 0x0081e20000100a00 */
[----:B--2---:R-:W-:Y:S03]  /*163a0*/  STL.64 [R1+0x1338], R20 ;  /* 0x0013381401007387 */ /* 0x004fe60000100a00 */
[----:B0-----:R-:W2:Y:S01]  /*163b0*/  LDL.64 R22, [R1+0x98] ;  /* 0x0000980001167983 */ /* 0x001ea20000100a00 */
[----:B------:R0:W-:Y:S03]  /*163c0*/  STL.64 [R1+0x1300], R14 ;  /* 0x0013000e01007387 */ /* 0x0001e60000100a00 */
[----:B0-----:R-:W3:Y:S04]  /*163d0*/  LDL.64 R14, [R1+0x68] ;  /* 0x00006800010e7983 */ /* 0x001ee80000100a00 */
[----:B---3--:R0:W-:Y:S02]  /*163e0*/  STL.64 [R1+0x1318], R14 ;  /* 0x0013180e01007387 */ /* 0x0081e40000100a00 */
[----:B0-----:R-:W-:-:S02]  /*163f0*/  IMAD.MOV.U32 R14, RZ, RZ, R2 ;  /* 0x000000ffff0e7224 */ /* 0x001fc400078e0002 */
[----:B------:R-:W-:-:S05]  /*16400*/  IMAD.MOV.U32 R15, RZ, RZ, R0 ;  /* 0x000000ffff0f7224 */ /* 0x000fca00078e0000 */
[----:B------:R0:W-:Y:S04]  /*16410*/  STL.64 [R1+0x1330], R14 ;  /* 0x0013300e01007387 */ /* 0x0001e80000100a00 */
[----:B0-----:R-:W3:Y:S04]  /*16420*/  LDL.64 R14, [R1+0x88] ;  /* 0x00008800010e7983 */ /* 0x001ee80000100a00 */
[----:B---3--:R0:W-:Y:S01]  /*16430*/  STL.64 [R1+0x1348], R14 ;  /* 0x0013480e01007387 */ /* 0x0081e20000100a00 */
[----:B------:R-:W2:Y:S02]  /*16440*/  LDL.LU R12, [R1+0x540] ;  /* 0x00054000010c7983 */ /* 0x000ea40000300800 */
[----:B------:R-:W2:Y:S01]  /*16450*/  LDL.LU R13, [R1+0x544] ;  /* 0x00054400010d7983 */ /* 0x000ea20000300800 */
[----:B0-----:R-:W2:Y:S01]  /*16460*/  LDL.LU R14, [R1+0x548] ;  /* 0x00054800010e7983 */ /* 0x001ea20000300800 */
[----:B------:R-:W2:Y:S02]  /*16470*/  LDL.LU R15, [R1+0x54c] ;  /* 0x00054c00010f7983 */ /* 0x000ea40000300800 */
[----:B------:R-:W3:Y:S02]  /*16480*/  LDL.LU R24, [R1+0x130] ;  /* 0x0001300001187983 */ /* 0x000ee40000300800 */
[----:B------:R-:W3:Y:S01]  /*16490*/  LDL.LU R25, [R1+0x134] ;  /* 0x0001340001197983 */ /* 0x000ee20000300800 */
[----:B------:R-:W4:Y:S01]  /*164a0*/  LDL.LU R26, [R1+0x138] ;  /* 0x00013800011a7983 */ /* 0x000f220000300800 */
[----:B------:R-:W4:Y:S03]  /*164b0*/  LDL.LU R27, [R1+0x13c] ;  /* 0x00013c00011b7983 */ /* 0x000f260000300800 */
[----:B----4-:R-:W-:Y:S01]  /*164c0*/  STL.64 [R1+0x1310], R26 ;  /* 0x0013101a01007387 */ /* 0x010fe20000100a00 */
[----:B---3--:R0:W-:Y:S03]  /*164d0*/  STL.64 [R1+0x1308], R24 ;  /* 0x0013081801007387 */ /* 0x0081e60000100a00 */
[----:B0-----:R-:W3:Y:S01]  /*164e0*/  LDL.LU R24, [R1+0x510] ;  /* 0x0005100001187983 */ /* 0x001ee20000300800 */
[----:B------:R-:W3:Y:S02]  /*164f0*/  LDL.LU R25, [R1+0x514] ;  /* 0x0005140001197983 */ /* 0x000ee40000300800 */
[----:B------:R-:W4:Y:S02]  /*16500*/  LDL.LU R26, [R1+0x518] ;  /* 0x00051800011a7983 */ /* 0x000f240000300800 */
[----:B------:R-:W4:Y:S01]  /*16510*/  LDL.LU R27, [R1+0x51c] ;  /* 0x00051c00011b7983 */ /* 0x000f220000300800 */
[----:B--2---:R-:W-:Y:S01]  /*16520*/  HMMA.16816.F32 R12, R8, R22, R12 ;  /* 0x00000016080c723c */ /* 0x004fe2000000180c */
[----:B------:R-:W-:-:S02]  /*16530*/  IMAD.MOV.U32 R2, RZ, RZ, R22 ;  /* 0x000000ffff027224 */ /* 0x000fc400078e0016 */
[----:B------:R-:W-:Y:S01]  /*16540*/  IMAD.MOV.U32 R0, RZ, RZ, R23 ;  /* 0x000000ffff007224 */ /* 0x000fe200078e0017 */
[----:B----4-:R-:W-:Y:S01]  /*16550*/  STL.64 [R1+0x1328], R26 ;  /* 0x0013281a01007387 */ /* 0x010fe20000100a00 */
[----:B---3--:R0:W-:Y:S03]  /*16560*/  STL.64 [R1+0x1320], R24 ;  /* 0x0013201801007387 */ /* 0x0081e60000100a00 */
[----:B0-----:R-:W2:Y:S01]  /*16570*/  LDL.LU R24, [R1+0x520] ;  /* 0x0005200001187983 */ /* 0x001ea20000300800 */
[----:B------:R-:W2:Y:S02]  /*16580*/  LDL.LU R25, [R1+0x524] ;  /* 0x0005240001197983 */ /* 0x000ea40000300800 */
[----:B------:R-:W2:Y:S02]  /*16590*/  LDL.LU R26, [R1+0x528] ;  /* 0x00052800011a7983 */ /* 0x000ea40000300800 */
[----:B------:R-:W2:Y:S01]  /*165a0*/  LDL.LU R27, [R1+0x52c] ;  /* 0x00052c00011b7983 */ /* 0x000ea20000300800 */
[----:B------:R-:W3:Y:S01]  /*165b0*/  LDL.LU R16, [R1+0x120] ;  /* 0x0001200001107983 */ /* 0x000ee20000300800 */
[----:B------:R-:W3:Y:S02]  /*165c0*/  LDL.LU R17, [R1+0x124] ;  /* 0x0001240001117983 */ /* 0x000ee40000300800 */
[----:B------:R-:W3:Y:S02]  /*165d0*/  LDL.LU R18, [R1+0x128] ;  /* 0x0001280001127983 */ /* 0x000ee40000300800 */
[----:B------:R-:W3:Y:S01]  /*165e0*/  LDL.LU R19, [R1+0x12c] ;  /* 0x00012c0001137983 */ /* 0x000ee20000300800 */
[----:B------:R-:W4:Y:S03]  /*165f0*/  LDL.LU.64 R6, [R1+0x28] ;  /* 0x0000280001067983 */ /* 0x000f260000300a00 */
        /* <DEDUP_REMOVED lines=9> */
[----:B------:R-:W-:Y:S02]  /*16690*/  STL.64 [R1+0x448], R22 ;  /* 0x0004481601007387 */ /* 0x000fe40000100a00 */
[----:B0-----:R-:W-:Y:S02]  /*166a0*/  IMAD.MOV.U32 R20, RZ, RZ, R14 ;  /* 0x000000ffff147224 */ /* 0x001fe400078e000e */
[----:B------:R-:W2:Y:S02]  /*166b0*/  LDL.LU.64 R14, [R1+0x1330] ;  /* 0x00133000010e7983 */ /* 0x000ea40000300a00 */
[C---:B--2---:R-:W-:Y:S02]  /*166c0*/  HMMA.16816.F32 R12, R8.reuse, R14, R24 ;  /* 0x0000000e080c723c */ /* 0x044fe40000001818 */
[----:B------:R-:W2:Y:S01]  /*166d0*/  LDL.LU.64 R26, [R1+0x1328] ;  /* 0x00132800011a7983 */ /* 0x000ea20000300a00 */
[----:B------:R-:W2:Y:S11]  /*166e0*/  LDL.LU.64 R24, [R1+0x1320] ;  /* 0x0013200001187983 */ /* 0x000eb60000300a00 */
[----:B------:R-:W-:Y:S09]  /*166f0*/  @!UPT UIADD3 URZ, URZ, URZ, URZ ;  /* 0x0000003f3f3ff290 */ /* 0x000ff2000fffe03f */
        /* <DEDUP_REMOVED lines=13> */
[----:B------:R0:W-:Y:S04]  /*167d0*/  STL.64 [R1+0x1290], R20 ;  /* 0x0012901401007387 */ /* 0x0001e80000100a00 */
        /* <DEDUP_REMOVED lines=10> */
[C---:B------:R-:W-:Y:S01]  /*16880*/  HMMA.16816.F32 R12, R8.reuse, R14, R24 ;  /* 0x0000000e080c723c */ /* 0x040fe20000001818 */
[----:B--2---:R-:W-:Y:S01]  /*16890*/  STL.64 [R1+0x12c0], R22 ;  /* 0x0012c01601007387 */ /* 0x004fe20000100a00 */
[----:B------:R0:W-:Y:S03]  /*168a0*/  STL.64 [R1+0x12b8], R20 ;  /* 0x0012b81401007387 */ /* 0x0001e60000100a00 */
[----:B0-----:R-:W2:Y:S01]  /*168b0*/  LDL.LU R20, [R1+0x800] ;  /* 0x0008000001147983 */ /* 0x001ea20000300800 */
[----:B------:R-:W2:Y:S02]  /*168c0*/  LDL.LU R21, [R1+0x804] ;  /* 0x0008040001157983 */ /* 0x000ea40000300800 */
[----:B------:R-:W2:Y:S02]  /*168d0*/  LDL.LU R22, [R1+0x808] ;  /* 0x0008080001167983 */ /* 0x000ea40000300800 */
[----:B------:R-:W2:Y:S01]  /*168e0*/  LDL.LU R23, [R1+0x80c] ;  /* 0x00080c0001177983 */ /* 0x000ea20000300800 */
[----:B------:R-:W2:Y:S01]  /*168f0*/  LDL.LU.64 R26, [R1+0x12f8] ;  /* 0x0012f800011a7983 */ /* 0x000ea20000300a00 */
[----:B------:R-:W2:Y:S11]  /*16900*/  LDL.LU.64 R24, [R1+0x12f0] ;  /* 0x0012f00001187983 */ /* 0x000eb60000300a00 */
[----:B------:R-:W-:Y:S02]  /*16910*/  STL.64 [R1+0xa20], R12 ;  /* 0x000a200c01007387 */ /* 0x000fe40000100a00 */
[----:B------:R0:W-:Y:S02]  /*16920*/  STL.64 [R1+0xa28], R14 ;  /* 0x000a280e01007387 */ /* 0x0001e40000100a00 */
[----:B0-----:R-:W3:Y:S02]  /*16930*/  LDL.LU.64 R14, [R1+0x12e8] ;  /* 0x0012e800010e7983 */ /* 0x001ee40000300a00 */
[C---:B---3--:R-:W-:Y:S02]  /*16940*/  HMMA.16816.F32 R12, R8.reuse, R14, R16 ;  /* 0x0000000e080c723c */ /* 0x048fe40000001810 */
[----:B------:R-:W4:Y:S01]  /*16950*/  LDL.LU.64 R18, [R1+0x12e0] ;  /* 0x0012e00001127983 */ /* 0x000f220000300a00 */
[----:B------:R-:W4:Y:S11]  /*16960*/  LDL.LU.64 R16, [R1+0x12d8] ;  /* 0x0012d80001107983 */ /* 0x000f360000300a00 */
[----:B------:R-:W-:Y:S09]  /*16970*/  @!UPT UIADD3 URZ, URZ, URZ, URZ ;  /* 0x0000003f3f3ff290 */ /* 0x000ff2000fffe03f */
[----:B------:R-:W-:Y:S01]  /*16980*/  STL.64 [R1+0xa10], R12 ;  /* 0x000a100c01007387 */ /* 0x000fe20000100a00 */
[----:B------:R0:W-:Y:S03]  /*16990*/  STL.64 [R1+0xa18], R14 ;  /* 0x000a180e01007387 */ /* 0x0001e60000100a00 */
[----:B0-----:R-:W3:Y:S01]  /*169a0*/  LDL.LU.64 R14, [R1+0x12d0] ;  /* 0x0012d000010e7983 */ /* 0x001ee20000300a00 */
[----:B------:R-:W3:Y:S02]  /*169b0*/  LDL.LU.64 R12, [R1+0x12c8] ;  /* 0x0012c800010c7983 */ /* 0x000ee40000300a00 */
[----:B--2---:R0:W-:Y:S01]  /*169c0*/  STL.64 [R1+0x1250], R26 ;  /* 0x0012501a01007387 */ /* 0x0041e20000100a00 */
[C---:B---3--:R-:W-:Y:S08]  /*169d0*/  HMMA.16816.F32 R12, R8.reuse, R26, R12 ;  /* 0x0000001a080c723c */ /* 0x048ff0000000180c */
[----:B----4-:R-:W-:Y:S11]  /*169e0*/  HMMA.16816.F32 R8, R8, R6, R16 ;  /* 0x000000060808723c */ /* 0x010ff60000001810 */
[----:B------:R-:W-:Y:S04]  /*169f0*/  @!UPT UIADD3 URZ, URZ, URZ, URZ ;  /* 0x0000003f3f3ff290 */ /* 0x000fe8000fffe03f */
[----:B------:R1:W-:Y:S01]  /*16a00*/  STL.64 [R1+0xa00], R12 ;  /* 0x000a000c01007387 */ /* 0x0003e20000100a00 */
[----:B------:R-:W-:Y:S07]  /*16a10*/  STL.64 [R1+0xa08], R14 ;  /* 0x000a080e01007387 */ /* 0x000fee0000100a00 */
[----:B------:R-:W-:Y:S02]  /*16a20*/  STL.64 [R1+0x9e0], R8 ;  /* 0x0009e00801007387 */ /* 0x000fe40000100a00 */
[----:B------:R-:W-:Y:S01]  /*16a30*/  STL.64 [R1+0x9e8], R10 ;  /* 0x0009e80a01007387 */ /* 0x000fe20000100a00 */
[----:B------:R-:W2:Y:S01]  /*16a40*/  LDL.LU.64 R18, [R1+0x108] ;  /* 0x0001080001127983 */ /* 0x000ea20000300a00 */
[----:B0-----:R-:W3:Y:S03]  /*16a50*/  LDL.LU.64 R26, [R1+0xe8] ;  /* 0x0000e800011a7983 */ /* 0x001ee60000300a00 */
[----:B------:R-:W0:Y:S01]  /*16a60*/  LDSM.16.MT88.4 R8, [R29+0x4380] ;  /* 0x004380001d08783b */ /* 0x000e220000004200 */
[----:B-1----:R-:W-:-:S02]  /*16a70*/  IMAD.MOV.U32 R13, RZ, RZ, R6 ;  /* 0x000000ffff0d7224 */ /* 0x002fc400078e0006 */
[----:B------:R-:W-:Y:S02]  /*16a80*/  IMAD.MOV.U32 R12, RZ, RZ, R7 ;  /* 0x000000ffff0c7224 */ /* 0x000fe400078e0007 */
[----:B------:R-:W1:Y:S04]  /*16a90*/  LDSM.16.MT88.4 R4, [R29+0x4300] ;  /* 0x004300001d04783b */ /* 0x000e680000004200 */
[----:B---3--:R3:W-:Y:S04]  /*16aa0*/  STL.64 [R1+0x12a0], R26 ;  /* 0x0012a01a01007387 */ /* 0x0087e80000100a00 */
[----:B---3--:R-:W3:Y:S01]  /*16ab0*/  LDL.LU.64 R26, [R1+0xf8] ;  /* 0x0000f800011a7983 */ /* 0x008ee20000300a00 */
[----:B0-----:R-:W-:Y:S02]  /*16ac0*/  STL [R1+0x119c], R8 ;  /* 0x00119c0801007387 */ /* 0x001fe40000100800 */
[----:B------:R-:W-:Y:S02]  /*16ad0*/  STL [R1+0x1198], R9 ;  /* 0x0011980901007387 */ /* 0x000fe40000100800 */
[----:B------:R0:W-:Y:S01]  /*16ae0*/  STL [R1+0x1194], R10 ;  /* 0x0011940a01007387 */ /* 0x0001e20000100800 */
[----:B------:R4:W-:Y:S01]  /*16af0*/  STL [R1+0x1190], R11 ;  /* 0x0011900b01007387 */ /* 0x0009e20000100800 */
[----:B0-----:R-:W-:-:S02]  /*16b00*/  IMAD.MOV.U32 R10, RZ, RZ, R25 ;  /* 0x000000ffff0a7224 */ /* 0x001fc400078e0019 */
[----:B----4-:R-:W-:-:S07]  /*16b10*/  IMAD.MOV.U32 R11, RZ, RZ, R24 ;  /* 0x000000ffff0b7224 */ /* 0x010fce00078e0018 */
[C---:B-1----:R-:W-:Y:S01]  /*16b20*/  HMMA.16816.F32 R8, R4.reuse, R10, R20 ;  /* 0x0000000a0408723c */ /* 0x042fe20000001814 */
[----:B------:R-:W2:Y:S01]  /*16b30*/  LDL.LU.64 R22, [R1+0x12c0] ;  /* 0x0012c00001167983 */ /* 0x000ea20000300a00 */
[----:B------:R-:W2:Y:S11]  /*16b40*/  LDL.LU.64 R20, [R1+0x12b8] ;  /* 0x0012b80001147983 */ /* 0x000eb60000300a00 */
[----:B------:R-:W-:Y:S11]  /*16b50*/  @!UPT UIADD3 URZ, URZ, URZ, URZ ;  /* 0x0000003f3f3ff290 */ /* 0x000ff6000fffe03f */
[----:B------:R-:W-:Y:S02]  /*16b60*/  IMAD.MOV.U32 R15, RZ, RZ, R9 ;  /* 0x000000ffff0f7224 */ /* 0x000fe400078e0009 */
[----:B------:R-:W-:Y:S01]  /*16b70*/  IMAD.MOV.U32 R14, RZ, RZ, R8 ;  /* 0x000000ffff0e7224 */ /* 0x000fe200078e0008 */
[----:B------:R-:W-:Y:S01]  /*16b80*/  STL.64 [R1+0x160], R8 ;  /* 0x0001600801007387 */ /* 0x000fe20000100a00 */
[----:B------:R-:W-:Y:S03]  /*16b90*/  STL.64 [R1+0x168], R10 ;  /* 0x0001680a01007387 */ /* 0x000fe60000100a00 */
[----:B------:R-:W-:Y:S01]  /*16ba0*/  STL.64 [R1+0x11b8], R14 ;  /* 0x0011b80e01007387 */ /* 0x000fe20000100a00 */
[----:B--2---:R-:W-:Y:S11]  /*16bb0*/  HMMA.16816.F32 R20, R4, R18, R20 ;  /* 0x000000120414723c */ /* 0x004ff60000001814 */
[----:B------:R-:W-:Y:S11]  /*16bc0*/  @!UPT UIADD3 URZ, URZ, URZ, URZ ;  /* 0x0000003f3f3ff290 */ /* 0x000ff6000fffe03f */
[----:B------:R-:W-:Y:S01]  /*16bd0*/  @!UPT UIADD3 URZ, URZ, URZ, URZ ;  /* 0x0000003f3f3ff290 */ /* 0x000fe2000fffe03f */
[----:B------:R-:W-:Y:S01]  /*16be0*/  STL.64 [R1+0x170], R20 ;  /* 0x0001701401007387 */ /* 0x000fe20000100a00 */
[----:B------:R0:W-:Y:S02]  /*16bf0*/  STL.64 [R1+0x178], R22 ;  /* 0x0001781601007387 */ /* 0x0001e40000100a00 */
[----:B------:R-:W-:Y:S02]  /*16c00*/  IMAD.MOV.U32 R17, RZ, RZ, R21 ;  /* 0x000000ffff117224 */ /* 0x000fe400078e0015 */
[----:B------:R-:W-:Y:S01]  /*16c10*/  IMAD.MOV.U32 R16, RZ, RZ, R20 ;  /* 0x000000ffff107224 */ /* 0x000fe200078e0014 */
[----:B0-----:R-:W2:Y:S01]  /*16c20*/  LDL.LU.64 R22, [R1+0x12b0] ;  /* 0x0012b00001167983 */ /* 0x001ea20000300a00 */
[----:B------:R-:W2:Y:S02]  /*16c30*/  LDL.LU.64 R20, [R1+0x12a8] ;  /* 0x0012a80001147983 */ /* 0x000ea40000300a00 */
[----:B------:R-:W4:Y:S02]  /*16c40*/  LDL.LU.64 R14, [R1+0x48] ;  /* 0x00004800010e7983 */ /* 0x000f240000300a00 */
[----:B------:R-:W-:-:S02]  /*16c50*/  IMAD.MOV.U32 R11, RZ, RZ, R19 ;  /* 0x000000ffff0b7224 */ /* 0x000fc400078e0013 */
[----:B------:R-:W-:Y:S02]  /*16c60*/  IMAD.MOV.U32 R10, RZ, RZ, R18 ;  /* 0x000000ffff0a7224 */ /* 0x000fe400078e0012 */
[----:B---3--:R-:W-:Y:S02]  /*16c70*/  IMAD.MOV.U32 R8, RZ, RZ, R26 ;  /* 0x000000ffff087224 */ /* 0x008fe400078e001a */
[----:B------:R-:W-:Y:S01]  /*16c80*/  IMAD.MOV.U32 R9, RZ, RZ, R27 ;  /* 0x000000ffff097224 */ /* 0x000fe200078e001b */
[----:B--2---:R-:W-:Y:S01]  /*16c90*/  HMMA.16816.F32 R20, R4, R26, R20 ;  /* 0x0000001a0414723c */ /* 0x004fe20000001814 */
[----:B----4-:R-:W-:Y:S01]  /*16ca0*/  STL.64 [R1+0x11d0], R14 ;  /* 0x0011d00e01007387 */ /* 0x010fe20000100a00 */
[----:B------:R-:W-:Y:S02]  /*16cb0*/  STL [R1+0x11a4], R11 ;  /* 0x0011a40b01007387 */ /* 0x000fe40000100800 */
[----:B------:R-:W-:Y:S02]  /*16cc0*/  STL [R1+0x11a0], R10 ;  /* 0x0011a00a01007387 */ /* 0x000fe40000100800 */
[----:B------:R-:W2:Y:S11]  /*16cd0*/  LDL.LU.64 R26, [R1+0x12a0] ;  /* 0x0012a000011a7983 */ /* 0x000eb60000300a00 */
[----:B------:R-:W-:Y:S06]  /*16ce0*/  @!UPT UIADD3 URZ, URZ, URZ, URZ ;  /* 0x0000003f3f3ff290 */ /* 0x000fec000fffe03f */
[----:B------:R-:W-:Y:S01]  /*16cf0*/  STL.64 [R1+0x190], R20 ;  /* 0x0001901401007387 */ /* 0x000fe20000100a00 */
[----:B------:R0:W-:Y:S02]  /*16d00*/  STL.64 [R1+0x198], R22 ;  /* 0x0001981601007387 */ /* 0x0001e40000100a00 */
[----:B------:R-:W-:Y:S02]  /*16d10*/  IMAD.MOV.U32 R19, RZ, RZ, R21 ;  /* 0x000000ffff137224 */ /* 0x000fe400078e0015 */
[----:B------:R-:W-:Y:S01]  /*16d20*/  IMAD.MOV.U32 R18, RZ, RZ, R20 ;  /* 0x000000ffff127224 */ /* 0x000fe200078e0014 */
[----:B0-----:R-:W3:Y:S01]  /*16d30*/  LDL.LU R22, [R1+0x1298] ;  /* 0x0012980001167983 */ /* 0x001ee20000300800 */
[----:B------:R-:W4:Y:S02]  /*16d40*/  LDL.LU.64 R20, [R1+0x1290] ;  /* 0x0012900001147983 */ /* 0x000f240000300a00 */
[----:B------:R-:W2:Y:S02]  /*16d50*/  LDL.LU.64 R14, [R1+0x58] ;  /* 0x00005800010e7983 */ /* 0x000ea40000300a00 */
[----:B--2---:R-:W-:Y:S01]  /*16d60*/  STL.64 [R1+0x11e8], R14 ;  /* 0x0011e80e01007387 */ /* 0x004fe20000100a00 */
[----:B------:R-:W-:Y:S02]  /*16d70*/  STL [R1+0x11ac], R9 ;  /* 0x0011ac0901007387 */ /* 0x000fe40000100800 */
[----:B------:R0:W-:Y:S02]  /*16d80*/  STL [R1+0x11a8], R8 ;  /* 0x0011a80801007387 */ /* 0x0001e40000100800 */
[----:B0-----:R-:W2:Y:S01]  /*16d90*/  LDL.LU R8, [R1+0x770] ;  /* 0x0007700001087983 */ /* 0x001ea20000300800 */
[----:B------:R-:W2:Y:S02]  /*16da0*/  LDL.LU R9, [R1+0x774] ;  /* 0x0007740001097983 */ /* 0x000ea40000300800 */
[----:B------:R-:W2:Y:S02]  /*16db0*/  LDL.LU R10, [R1+0x778] ;  /* 0x00077800010a7983 */ /* 0x000ea40000300800 */
[----:B------:R-:W2:Y:S02]  /*16dc0*/  LDL.LU R11, [R1+0x77c] ;  /* 0x00077c00010b7983 */ /* 0x000ea40000300800 */
[----:B---3--:R-:W-:-:S02]  /*16dd0*/  IMAD.MOV.U32 R14, RZ, RZ, R22 ;  /* 0x000000ffff0e7224 */ /* 0x008fc400078e0016 */
[----:B----4-:R-:W-:Y:S01]  /*16de0*/  IMAD.MOV.U32 R15, RZ, RZ, R21 ;  /* 0x000000ffff0f7224 */ /* 0x010fe200078e0015 */
[----:B------:R-:W-:Y:S01]  /*16df0*/  STL.64 [R1+0xf80], R18 ;  /* 0x000f801201007387 */ /* 0x000fe20000100a00 */
[----:B------:R-:W-:Y:S03]  /*16e00*/  STL.64 [R1+0xf78], R16 ;  /* 0x000f781001007387 */ /* 0x000fe60000100a00 */
[----:B------:R0:W-:Y:S01]  /*16e10*/  STL.64 [R1+0x1200], R14 ;  /* 0x0012000e01007387 */ /* 0x0001e20000100a00 */
[----:B--2---:R-:W-:Y:S11]  /*16e20*/  HMMA.16816.F32 R8, R4, R26, R8 ;  /* 0x0000001a0408723c */ /* 0x004ff60000001808 */
[----:B------:R-:W-:Y:S11]  /*16e30*/  @!UPT UIADD3 URZ, URZ, URZ, URZ ;  /* 0x0000003f3f3ff290 */ /* 0x000ff6000fffe03f */
[----:B------:R-:W-:Y:S01]  /*16e40*/  @!UPT UIADD3 URZ, URZ, URZ, URZ ;  /* 0x0000003f3f3ff290 */ /* 0x000fe2000fffe03f */
[----:B------:R-:W-:Y:S01]  /*16e50*/  STL.64 [R1+0x1a0], R8 ;  /* 0x0001a00801007387 */ /* 0x000fe20000100a00 */
[----:B------:R-:W-:Y:S02]  /*16e60*/  STL.64 [R1+0x1a8], R10 ;  /* 0x0001a80a01007387 */ /* 0x000fe40000100a00 */
[----:B0-----:R-:W2:Y:S02]  /*16e70*/  LDL.64 R14, [R1+0x78] ;  /* 0x00007800010e7983 */ /* 0x001ea40000100a00 */
[----:B------:R-:W-:Y:S02]  /*16e80*/  IMAD.MOV.U32 R18, RZ, RZ, R13 ;  /* 0x000000ffff127224 */ /* 0x000fe400078e000d */
[----:B------:R-:W-:Y:S02]  /*16e90*/  IMAD.MOV.U32 R19, RZ, RZ, R12 ;  /* 0x000000ffff137224 */ /* 0x000fe400078e000c */
[----:B------:R-:W-:Y:S02]  /*16ea0*/  IMAD.MOV.U32 R17, RZ, RZ, R26 ;  /* 0x000000ffff117224 */ /* 0x000fe400078e001a */
[----:B------:R-:W-:Y:S01]  /*16eb0*/  IMAD.MOV.U32 R16, RZ, RZ, R27 ;  /* 0x000000ffff107224 */ /* 0x000fe200078e001b */
[----:B--2---:R-:W-:Y:S01]  /*16ec0*/  STL.64 [R1+0x1218], R14 ;  /* 0x0012180e01007387 */ /* 0x004fe20000100a00 */
[----:B------:R-:W-:Y:S03]  /*16ed0*/  STL.64 [R1+0x11c8], R18 ;  /* 0x0011c81201007387 */ /* 0x000fe60000100a00 */
[----:B------:R0:W-:Y:S02]  /*16ee0*/  STL.64 [R1+0x11c0], R16 ;  /* 0x0011c01001007387 */ /* 0x0001e40000100a00 */
[----:B0-----:R-:W2:Y:S01]  /*16ef0*/  LDL.LU R16, [R1+0x1e0] ;  /* 0x0001e00001107983 */ /* 0x001ea20000300800 */
[----:B------:R-:W2:Y:S02]  /*16f00*/  LDL.LU R17, [R1+0x1e4] ;  /* 0x0001e40001117983 */ /* 0x000ea40000300800 */
[----:B------:R-:W3:Y:S02]  /*16f10*/  LDL.LU R18, [R1+0x1e8] ;  /* 0x0001e80001127983 */ /* 0x000ee40000300800 */
[----:B------:R-:W3:Y:S02]  /*16f20*/  LDL.LU R19, [R1+0x1ec] ;  /* 0x0001ec0001137983 */ /* 0x000ee40000300800 */
[----:B------:R-:W-:-:S02]  /*16f30*/  IMAD.MOV.U32 R14, RZ, RZ, R20 ;  /* 0x000000ffff0e7224 */ /* 0x000fc400078e0014 */
[----:B------:R-:W-:-:S05]  /*16f40*/  IMAD.MOV.U32 R15, RZ, RZ, R3 ;  /* 0x000000ffff0f7224 */ /* 0x000fca00078e0003 */
[----:B------:R-:W-:Y:S04]  /*16f50*/  STL.64 [R1+0x1230], R14 ;  /* 0x0012300e01007387 */ /* 0x000fe80000100a00 */
[----:B---3--:R-:W-:Y:S01]  /*16f60*/  STL.64 [R1+0x11e0], R18 ;  /* 0x0011e01201007387 */ /* 0x008fe20000100a00 */
[----:B--2---:R0:W-:Y:S03]  /*16f70*/  STL.64 [R1+0x11d8], R16 ;  /* 0x0011d81001007387 */ /* 0x0041e60000100a00 */
[----:B0-----:R-:W2:Y:S01]  /*16f80*/  LDL.LU R16, [R1+0x1f0] ;  /* 0x0001f00001107983 */ /* 0x001ea20000300800 */
[----:B------:R-:W2:Y:S02]  /*16f90*/  LDL.LU R17, [R1+0x1f4] ;  /* 0x0001f40001117983 */ /* 0x000ea40000300800 */
[----:B------:R-:W3:Y:S02]  /*16fa0*/  LDL.LU R18, [R1+0x1f8] ;  /* 0x0001f80001127983 */ /* 0x000ee40000300800 */
[----:B------:R-:W3:Y:S01]  /*16fb0*/  LDL.LU R19, [R1+0x1fc] ;  /* 0x0001fc0001137983 */ /* 0x000ee20000300800 */
[----:B------:R-:W4:Y:S01]  /*16fc0*/  LDL.LU R24, [R1+0x6f0] ;  /* 0x0006f00001187983 */ /* 0x000f220000300800 */
[----:B------:R-:W4:Y:S02]  /*16fd0*/  LDL.LU R25, [R1+0x6f4] ;  /* 0x0006f40001197983 */ /* 0x000f240000300800 */
[----:B------:R-:W2:Y:S02]  /*16fe0*/  LDL.LU R26, [R1+0x6f8] ;  /* 0x0006f800011a7983 */ /* 0x000ea40000300800 */
[----:B------:R-:W2:Y:S01]  /*16ff0*/  LDL.LU R27, [R1+0x6fc] ;  /* 0x0006fc00011b7983 */ /* 0x000ea20000300800 */
[----:B------:R-:W2:Y:S01]  /*17000*/  LDL.LU R20, [R1+0x700] ;  /* 0x0007000001147983 */ /* 0x000ea20000300800 */
[----:B------:R-:W2:Y:S02]  /*17010*/  LDL.LU R21, [R1+0x704] ;  /* 0x0007040001157983 */ /* 0x000ea40000300800 */
[----:B------:R-:W2:Y:S02]  /*17020*/  LDL.LU R22, [R1+0x708] ;  /* 0x0007080001167983 */ /* 0x000ea40000300800 */
[----:B------:R-:W2:Y:S01]  /*17030*/  LDL.LU R23, [R1+0x70c] ;  /* 0x00070c0001177983 */ /* 0x000ea20000300800 */
[----:B------:R-:W3:Y:S01]  /*17040*/  LDL.LU R8, [R1+0x720] ;  /* 0x0007200001087983 */ /* 0x000ee20000300800 */
[----:B------:R-:W3:Y:S02]  /*17050*/  LDL.LU R9, [R1+0x724] ;  /* 0x0007240001097983 */ /* 0x000ee40000300800 */
[----:B------:R-:W3:Y:S02]  /*17060*/  LDL.LU R10, [R1+0x728] ;  /* 0x00072800010a7983 */ /* 0x000ee40000300800 */
[----:B------:R-:W3:Y:S01]  /*17070*/  LDL.LU R11, [R1+0x72c] ;  /* 0x00072c00010b7983 */ /* 0x000ee20000300800 */
[----:B--2---:R0:W-:Y:S01]  /*17080*/  STL.64 [R1+0x1278], R22 ;  /* 0x0012781601007387 */ /* 0x0041e20000100a00 */
[----:B------:R-:W-:Y:S03]  /*17090*/  STL.64 [R1+0x1270], R20 ;  /* 0x0012701401007387 */ /* 0x000fe60000100a00 */
[----:B0-----:R-:W2:Y:S04]  /*170a0*/  LDL.LU.64 R22, [R1+0xc8] ;  /* 0x0000c80001167983 */ /* 0x001ea80000300a00 */
[----:B--2---:R0:W-:Y:S04]  /*170b0*/  STL.64 [R1+0x1288], R22 ;  /* 0x0012881601007387 */ /* 0x0041e80000100a00 */
[----:B0-----:R-:W2:Y:S01]  /*170c0*/  LDL.LU.64 R22, [R1+0xd8] ;  /* 0x0000d80001167983 */ /* 0x001ea20000300a00 */
[----:B------:R0:W-:Y:S02]  /*170d0*/  STL.64 [R1+0x1260], R26 ;  /* 0x0012601a01007387 */ /* 0x0001e40000100a00 */
[----:B----4-:R1:W-:Y:S01]  /*170e0*/  STL.64 [R1+0x1258], R24 ;  /* 0x0012581801007387 */ /* 0x0103e20000100a00 */
[----:B0-----:R-:W4:Y:S01]  /*170f0*/  LDL.LU.64 R26, [R1+0xb8] ;  /* 0x0000b800011a7983 */ /* 0x001f220000300a00 */
[----:B------:R-:W-:-:S02]  /*17100*/  IMAD.MOV.U32 R14, RZ, RZ, R2 ;  /* 0x000000ffff0e7224 */ /* 0x000fc400078e0002 */
[----:B------:R-:W-:Y:S01]  /*17110*/  IMAD.MOV.U32 R15, RZ, RZ, R0 ;  /* 0x000000ffff0f7224 */ /* 0x000fe200078e0000 */
[----:B----4-:R0:W-:Y:S01]  /*17120*/  STL.64 [R1+0x1280], R26 ;  /* 0x0012801a01007387 */ /* 0x0101e20000100a00 */
[----:B-1----:R-:W4:Y:S02]  /*17130*/  LDL.LU R24, [R1+0x710] ;  /* 0x0007100001187983 */ /* 0x002f240000300800 */
[----:B------:R-:W4:Y:S01]  /*17140*/  LDL.LU R25, [R1+0x714] ;  /* 0x0007140001197983 */ /* 0x000f220000300800 */
[----:B0-----:R-:W4:Y:S01]  /*17150*/  LDL.LU R26, [R1+0x718] ;  /* 0x00071800011a7983 */ /* 0x001f220000300800 */
[----:B------:R-:W4:Y:S02]  /*17160*/  LDL.LU R27, [R1+0x71c] ;  /* 0x00071c00011b7983 */ /* 0x000f240000300800 */
[----:B------:R0:W-:Y:S02]  /*17170*/  STL.64 [R1+0x1248], R14 ;  /* 0x0012480e01007387 */ /* 0x0001e40000100a00 */
[----:B0-----:R-:W2:Y:S01]  /*17180*/  LDL.LU.64 R14, [R1+0xa8] ;  /* 0x0000a800010e7983 */ /* 0x001ea20000300a00 */
[----:B---3--:R-:W-:Y:S02]  /*17190*/  STL.64 [R1+0x11f8], R18 ;  /* 0x0011f81201007387 */ /* 0x008fe40000100a00 */
[----:B------:R0:W-:Y:S02]  /*171a0*/  STL.64 [R1+0x11f0], R16 ;  /* 0x0011f01001007387 */ /* 0x0001e40000100a00 */
        /* <DEDUP_REMOVED lines=22> */
[----:B------:R-:W2:Y:S02]  /*17310*/  LDL.LU R19, [R1+0x6ec] ;  /* 0x0006ec0001137983 */ /* 0x000ea40000300800 */
[----:B------:R0:W-:Y:S01]  /*17320*/  STL.64 [R1+0x210], R8 ;  /* 0x0002100801007387 */ /* 0x0001e20000100a00 */
[----:B------:R1:W-:Y:S02]  /*17330*/  STL.64 [R1+0x218], R10 ;  /* 0x0002180a01007387 */ /* 0x0003e40000100a00 */
[----:B0-----:R-:W-:-:S02]  /*17340*/  IMAD.MOV.U32 R9, RZ, RZ, R22 ;  /* 0x000000ffff097224 */ /* 0x001fc400078e0016 */
[----:B------:R-:W-:Y:S02]  /*17350*/  IMAD.MOV.U32 R8, RZ, RZ, R23 ;  /* 0x000000ffff087224 */ /* 0x000fe400078e0017 */
[----:B------:R-:W4:Y:S02]  /*17360*/  LDL.LU.64 R22, [R1+0x1288] ;  /* 0x0012880001167983 */ /* 0x000f240000300a00 */
[C---:B----4-:R-:W-:Y:S01]  /*17370*/  HMMA.16816.F32 R24, R4.reuse, R22, R24 ;  /* 0x000000160418723c */ /* 0x050fe20000001818 */
[----:B-1----:R-:W-:Y:S02]  /*17380*/  IMAD.MOV.U32 R11, RZ, RZ, R22 ;  /* 0x000000ffff0b7224 */ /* 0x002fe400078e0016 */
[----:B------:R-:W-:Y:S11]  /*17390*/  IMAD.MOV.U32 R10, RZ, RZ, R23 ;  /* 0x000000ffff0a7224 */ /* 0x000ff600078e0017 */
[----:B------:R-:W-:Y:S09]  /*173a0*/  @!UPT UIADD3 URZ, URZ, URZ, URZ ;  /* 0x0000003f3f3ff290 */ /* 0x000ff2000fffe03f */
[----:B------:R-:W-:Y:S01]  /*173b0*/  STL.64 [R1+0x230], R24 ;  /* 0x0002301801007387 */ /* 0x000fe20000100a00 */
[----:B------:R0:W-:Y:S03]  /*173c0*/  STL.64 [R1+0x238], R26 ;  /* 0x0002381a01007387 */ /* 0x0001e60000100a00 */
[----:B0-----:R-:W3:Y:S01]  /*173d0*/  LDL.LU.64 R26, [R1+0x1280] ;  /* 0x00128000011a7983 */ /* 0x001ee20000300a00 */
[----:B------:R-:W3:Y:S02]  /*173e0*/  LDL.LU.64 R22, [R1+0x1278] ;  /* 0x0012780001167983 */ /* 0x000ee40000300a00 */
[----:B------:R-:W3:Y:S02]  /*173f0*/  LDL.LU.64 R20, [R1+0x1270] ;  /* 0x0012700001147983 */ /* 0x000ee40000300a00 */
[C---:B---3--:R-:W-:Y:S11]  /*17400*/  HMMA.16816.F32 R20, R4.reuse, R26, R20 ;  /* 0x0000001a0414723c */ /* 0x048ff60000001814 */
[----:B------:R-:W-:Y:S11]  /*17410*/  @!UPT UIADD3 URZ, URZ, URZ, URZ ;  /* 0x0000003f3f3ff290 */ /* 0x000ff6000fffe03f */
[----:B------:R-:W-:Y:S01]  /*17420*/  @!UPT UIADD3 URZ, URZ, URZ, URZ ;  /* 0x0000003f3f3ff290 */ /* 0x000fe2000fffe03f */
[----:B------:R0:W-:Y:S01]  /*17430*/  STL.64 [R1+0x250], R20 ;  /* 0x0002501401007387 */ /* 0x0001e20000100a00 */
[----:B------:R1:W-:Y:S03]  /*17440*/  STL.64 [R1+0x258], R22 ;  /* 0x0002581601007387 */ /* 0x0003e60000100a00 */
[----:B0-----:R-:W3:Y:S01]  /*17450*/  LDL.LU.64 R20, [R1+0x1268] ;  /* 0x0012680001147983 */ /* 0x001ee20000300a00 */
[----:B-1----:R-:W-:Y:S02]  /*17460*/  IMAD.MOV.U32 R22, RZ, RZ, R26 ;  /* 0x000000ffff167224 */ /* 0x002fe400078e001a */
[----:B------:R-:W-:Y:S02]  /*17470*/  IMAD.MOV.U32 R23, RZ, RZ, R27 ;  /* 0x000000ffff177224 */ /* 0x000fe400078e001b */
[----:B------:R-:W4:Y:S01]  /*17480*/  LDL.LU.64 R26, [R1+0x1260] ;  /* 0x00126000011a7983 */ /* 0x000f220000300a00 */
        /* <DEDUP_REMOVED lines=25> */
[----:B------:R-:W-:Y:S11]  /*17620*/  IMAD.MOV.U32 R28, RZ, RZ, R15 ;  /* 0x000000ffff1c7224 */ /* 0x000ff600078e000f */
[----:B------:R-:W-:Y:S11]  /*17630*/  @!UPT UIADD3 URZ, URZ, URZ, URZ ;  /* 0x0000003f3f3ff290 */ /* 0x000ff6000fffe03f */
        /* <DEDUP_REMOVED lines=21> */
[----:B--2---:R-:W-:Y:S01]  /*17790*/  HMMA.16816.F32 R16, R4, R14, R16 ;  /* 0x0000000e0410723c */ /* 0x004fe20000001810 */
[----:B------:R-:W-:-:S02]  /*177a0*/  IMAD.MOV.U32 R3, RZ, RZ, R14 ;  /* 0x000000ffff037224 */ /* 0x000fc400078e000e */
[----:B------:R-:W-:Y:S11]  /*177b0*/  IMAD.MOV.U32 R0, RZ, RZ, R15 ;  /* 0x000000ffff007224 */ /* 0x000ff600078e000f */
[----:B------:R-:W-:Y:S09]  /*177c0*/  @!UPT UIADD3 URZ, URZ, URZ, URZ ;  /* 0x0000003f3f3ff290 */ /* 0x000ff2000fffe03f */
[----:B------:R-:W-:Y:S01]  /*177d0*/  STL.64 [R1+0x9c0], R16 ;  /* 0x0009c01001007387 */ /* 0x000fe20000100a00 */
[----:B------:R0:W-:Y:S03]  /*177e0*/  STL.64 [R1+0x9c8], R18 ;  /* 0x0009c81201007387 */ /* 0x0001e60000100a00 */
[----:B0-----:R-:W3:Y:S01]  /*177f0*/  LDL.LU.64 R18, [R1+0x11c8] ;  /* 0x0011c80001127983 */ /* 0x001ee20000300a00 */
[----:B------:R-:W2:Y:S02]  /*17800*/  LDL.LU.64 R16, [R1+0x11c0] ;  /* 0x0011c00001107983 */ /* 0x000ea40000300a00 */
[----:B------:R-:W2:Y:S02]  /*17810*/  LDL.LU.64 R14, [R1+0x11b8] ;  /* 0x0011b800010e7983 */ /* 0x000ea40000300a00 */
[----:B------:R-:W3:Y:S01]  /*17820*/  LDL.LU.64 R12, [R1+0xc58] ;  /* 0x000c5800010c7983 */ /* 0x000ee20000300a00 */
[----:B--2---:R0:W-:Y:S01]  /*17830*/  STL.64 [R1+0x10f8], R14 ;  /* 0x0010f80e01007387 */ /* 0x0041e20000100a00 */
[----:B---3--:R1:W-:Y:S02]  /*17840*/  STL.64 [R1+0x10f0], R12 ;  /* 0x0010f00c01007387 */ /* 0x0083e40000100a00 */
[----:B0-----:R-:W-:-:S02]  /*17850*/  IMAD.MOV.U32 R14, RZ, RZ, R22 ;  /* 0x000000ffff0e7224 */ /* 0x001fc400078e0016 */
[----:B------:R-:W-:Y:S01]  /*17860*/  IMAD.MOV.U32 R15, RZ, RZ, R23 ;  /* 0x000000ffff0f7224 */ /* 0x000fe200078e0017 */
[----:B------:R-:W2:Y:S01]  /*17870*/  LDL.LU R22, [R1+0x11b4] ;  /* 0x0011b40001167983 */ /* 0x000ea20000300800 */
[----:B------:R-:W2:Y:S03]  /*17880*/  LDL.LU R23, [R1+0x11b0] ;  /* 0x0011b00001177983 */ /* 0x000ea60000300800 */
[----:B------:R0:W-:Y:S01]  /*17890*/  STL.64 [R1+0x1108], R14 ;  /* 0x0011080e01007387 */ /* 0x0001e20000100a00 */
[----:B-1----:R-:W3:Y:S02]  /*178a0*/  LDL.LU R12, [R1+0x1d0] ;  /* 0x0001d000010c7983 */ /* 0x002ee40000300800 */
[----:B------:R-:W3:Y:S01]  /*178b0*/  LDL.LU R13, [R1+0x1d4] ;  /* 0x0001d400010d7983 */ /* 0x000ee20000300800 */
[----:B0-----:R-:W3:Y:S01]  /*178c0*/  LDL.LU R14, [R1+0x1d8] ;  /* 0x0001d800010e7983 */ /* 0x001ee20000300800 */
[----:B------:R-:W3:Y:S02]  /*178d0*/  LDL.LU R15, [R1+0x1dc] ;  /* 0x0001dc00010f7983 */ /* 0x000ee40000300800 */
[----:B----4-:R0:W-:Y:S01]  /*178e0*/  STL.64 [R1+0x1120], R26 ;  /* 0x0011201a01007387 */ /* 0x0101e20000100a00 */
[C---:B---3--:R-:W-:Y:S08]  /*178f0*/  HMMA.16816.F32 R12, R4.reuse, R26, R12 ;  /* 0x0000001a040c723c */ /* 0x048ff0000000180c */
[----:B--2---:R-:W-:Y:S01]  /*17900*/  HMMA.16816.F32 R4, R4, R18, R20 ;  /* 0x000000120404723c */ /* 0x004fe20000001814 */
[----:B0-----:R-:W-:-:S02]  /*17910*/  IMAD.MOV.U32 R26, RZ, RZ, R9 ;  /* 0x000000ffff1a7224 */ /* 0x001fc400078e0009 */
[----:B------:R-:W-:Y:S11]  /*17920*/  IMAD.MOV.U32 R27, RZ, RZ, R8 ;  /* 0x000000ffff1b7224 */ /* 0x000ff600078e0008 */
[----:B------:R-:W-:Y:S01]  /*17930*/  @!UPT UIADD3 URZ, URZ, URZ, URZ ;  /* 0x0000003f3f3ff290 */ /* 0x000fe2000fffe03f */
[----:B------:R-:W-:Y:S01]  /*17940*/  STL.64 [R1+0x9b0], R12 ;  /* 0x0009b00c01007387 */ /* 0x000fe20000100a00 */
[----:B------:R0:W-:Y:S02]  /*17950*/  STL.64 [R1+0x9b8], R14 ;  /* 0x0009b80e01007387 */ /* 0x0001e40000100a00 */
[----:B------:R-:W2:Y:S02]  /*17960*/  LDL.LU R9, [R1+0x11ac] ;  /* 0x0011ac0001097983 */ /* 0x000ea40000300800 */
[----:B------:R-:W3:Y:S01]  /*17970*/  LDL.LU R8, [R1+0x11a8] ;  /* 0x0011a80001087983 */ /* 0x000ee20000300800 */
[----:B------:R-:W-:Y:S01]  /*17980*/  STL.64 [R1+0x1180], R26 ;  /* 0x0011801a01007387 */ /* 0x000fe20000100a00 */
[----:B------:R-:W-:Y:S02]  /*17990*/  STL.64 [R1+0x1178], R24 ;  /* 0x0011781801007387 */ /* 0x000fe40000100a00 */
[----:B------:R-:W-:Y:S02]  /*179a0*/  STL.64 [R1+0x1188], R18 ;  /* 0x0011881201007387 */ /* 0x000fe40000100a00 */
[----:B------:R-:W-:Y:S01]  /*179b0*/  STL.64 [R1+0x990], R4 ;  /* 0x0009900401007387 */ /* 0x000fe20000100a00 */
[----:B------:R-:W-:Y:S01]  /*179c0*/  STL.64 [R1+0x998], R6 ;  /* 0x0009980601007387 */ /* 0x000fe20000100a00 */
[----:B0-----:R-:W-:-:S02]  /*179d0*/  IMAD.MOV.U32 R14, RZ, RZ, R11 ;  /* 0x000000ffff0e7224 */ /* 0x001fc400078e000b */
[----:B------:R-:W-:Y:S01]  /*179e0*/  IMAD.MOV.U32 R15, RZ, RZ, R10 ;  /* 0x000000ffff0f7224 */ /* 0x000fe200078e000a */
[----:B------:R-:W4:Y:S01]  /*179f0*/  LDL.LU R11, [R1+0x11a4] ;  /* 0x0011a400010b7983 */ /* 0x000f220000300800 */
[----:B------:R-:W2:Y:S03]  /*17a00*/  LDL.LU R10, [R1+0x11a0] ;  /* 0x0011a000010a7983 */ /* 0x000ea60000300800 */
[----:B------:R0:W-:Y:S01]  /*17a10*/  STL.64 [R1+0x1128], R14 ;  /* 0x0011280e01007387 */ /* 0x0001e20000100a00 */
[----:B------:R-:W2:Y:S02]  /*17a20*/  LDL.LU R12, [R1+0x830] ;  /* 0x00083000010c7983 */ /* 0x000ea40000300800 */
[----:B------:R-:W2:Y:S01]  /*17a30*/  LDL.LU R13, [R1+0x834] ;  /* 0x00083400010d7983 */ /* 0x000ea20000300800 */
[----:B0-----:R-:W2:Y:S01]  /*17a40*/  LDL.LU R14, [R1+0x838] ;  /* 0x00083800010e7983 */ /* 0x001ea20000300800 */
[----:B------:R-:W2:Y:S03]  /*17a50*/  LDL.LU R15, [R1+0x83c] ;  /* 0x00083c00010f7983 */ /* 0x000ea60000300800 */
[----:B--2---:R0:W-:Y:S01]  /*17a60*/  STL.64 [R1+0x1138], R14 ;  /* 0x0011380e01007387 */ /* 0x0041e20000100a00 */
[----:B------:R-:W-:Y:S02]  /*17a70*/  STL.64 [R1+0x1130], R12 ;  /* 0x0011300c01007387 */ /* 0x000fe40000100a00 */
[----:B0-----:R-:W-:-:S02]  /*17a80*/  IMAD.MOV.U32 R14, RZ, RZ, R17 ;  /* 0x000000ffff0e7224 */ /* 0x001fc400078e0011 */
[----:B------:R-:W-:-:S05]  /*17a90*/  IMAD.MOV.U32 R15, RZ, RZ, R16 ;  /* 0x000000ffff0f7224 */ /* 0x000fca00078e0010 */
[----:B------:R3:W-:Y:S02]  /*17aa0*/  STL.64 [R1+0x1148], R14 ;  /* 0x0011480e01007387 */ /* 0x0007e40000100a00 */
[----:B---3--:R-:W-:Y:S02]  /*17ab0*/  IMAD.MOV.U32 R14, RZ, RZ, R8 ;  /* 0x000000ffff0e7224 */ /* 0x008fe400078e0008 */
[----:B------:R-:W-:Y:S01]  /*17ac0*/  IMAD.MOV.U32 R15, RZ, RZ, R9 ;  /* 0x000000ffff0f7224 */ /* 0x000fe200078e0009 */
[----:B------:R-:W2:Y:S01]  /*17ad0*/  LDL.LU R8, [R1+0x119c] ;  /* 0x00119c0001087983 */ /* 0x000ea20000300800 */
[----:B------:R-:W2:Y:S03]  /*17ae0*/  LDL.LU R9, [R1+0x1198] ;  /* 0x0011980001097983 */ /* 0x000ea60000300800 */
[----:B------:R0:W-:Y:S02]  /*17af0*/  STL.64 [R1+0x1160], R14 ;  /* 0x0011600e01007387 */ /* 0x0001e40000100a00 */
[----:B0-----:R-:W-:-:S02]  /*17b00*/  IMAD.MOV.U32 R14, RZ, RZ, R10 ;  /* 0x000000ffff0e7224 */ /* 0x001fc400078e000a */
[----:B----4-:R-:W-:Y:S01]  /*17b10*/  IMAD.MOV.U32 R15, RZ, RZ, R11 ;  /* 0x000000ffff0f7224 */ /* 0x010fe200078e000b */
[----:B------:R-:W2:Y:S01]  /*17b20*/  LDL.LU R10, [R1+0x1194] ;  /* 0x00119400010a7983 */ /* 0x000ea20000300800 */
[----:B------:R-:W2:Y:S02]  /*17b30*/  LDL.LU R11, [R1+0x1190] ;  /* 0x00119000010b7983 */ /* 0x000ea40000300800 */
[----:B------:R-:W2:Y:S02]  /*17b40*/  LDL.LU R26, [R1+0x118] ;  /* 0x00011800011a7983 */ /* 0x000ea40000300800 */
[----:B------:R-:W2:Y:S01]  /*17b50*/  LDL.LU R27, [R1+0x11c] ;  /* 0x00011c00011b7983 */ /* 0x000ea20000300800 */
[----:B------:R-:W2:Y:S01]  /*17b60*/  LDL.LU R16, [R1+0x7f0] ;  /* 0x0007f00001107983 */ /* 0x000ea20000300800 */
[----:B------:R-:W2:Y:S02]  /*17b70*/  LDL.LU R17, [R1+0x7f4] ;  /* 0x0007f40001117983 */ /* 0x000ea40000300800 */
[----:B------:R-:W2:Y:S02]  /*17b80*/  LDL.LU R18, [R1+0x7f8] ;  /* 0x0007f80001127983 */ /* 0x000ea40000300800 */
[----:B------:R-:W2:Y:S01]  /*17b90*/  LDL.LU R19, [R1+0x7fc] ;  /* 0x0007fc0001137983 */ /* 0x000ea20000300800 */
[----:B------:R-:W3:Y:S04]  /*17ba0*/  LDL.LU.64 R20, [R1+0xc60] ;  /* 0x000c600001147983 */ /* 0x000ee80000300a00 */
[----:B---3--:R0:W-:Y:S04]  /*17bb0*/  STL.64 [R1+0x1140], R20 ;  /* 0x0011401401007387 */ /* 0x0081e80000100a00 */
[----:B0-----:R-:W3:Y:S01]  /*17bc0*/  LDL.LU R20, [R1+0x7c0] ;  /* 0x0007c00001147983 */ /* 0x001ee20000300800 */
[----:B------:R-:W3:Y:S02]  /*17bd0*/  LDL.LU R21, [R1+0x7c4] ;  /* 0x0007c40001157983 */ /* 0x000ee40000300800 */
[----:B------:R-:W4:Y:S02]  /*17be0*/  LDL.LU R22, [R1+0x7c8] ;  /* 0x0007c80001167983 */ /* 0x000f240000300800 */
[----:B------:R-:W4:Y:S02]  /*17bf0*/  LDL.LU R23, [R1+0x7cc] ;  /* 0x0007cc0001177983 */ /* 0x000f240000300800 */
[----:B----4-:R-:W-:Y:S01]  /*17c00*/  STL.64 [R1+0x1158], R22 ;  /* 0x0011581601007387 */ /* 0x010fe20000100a00 */
[----:B---3--:R0:W-:Y:S03]  /*17c10*/  STL.64 [R1+0x1150], R20 ;  /* 0x0011501401007387 */ /* 0x0081e60000100a00 */
        /* <DEDUP_REMOVED lines=8> */
[----:B------:R-:W3:Y:S02]  /*17ca0*/  LDL.LU R22, [R1+0x7e8] ;  /* 0x0007e80001167983 */ /* 0x000ee40000300800 */
[----:B------:R-:W3:Y:S01]  /*17cb0*/  LDL.LU R23, [R1+0x7ec] ;  /* 0x0007ec0001177983 */ /* 0x000ee20000300800 */
[----:B------:R-:W4:Y:S01]  /*17cc0*/  LDL.LU.64 R4, [R1+0xc68] ;  /* 0x000c680001047983 */ /* 0x000f220000300a00 */
[C---:B--2---:R-:W-:Y:S03]  /*17cd0*/  HMMA.16816.F32 R24, R8.reuse, R26, R16 ;  /* 0x0000001a0818723c */ /* 0x044fe60000001810 */
[----:B----4-:R0:W-:Y:S04]  /*17ce0*/  STL.64 [R1+0x1100], R4 ;  /* 0x0011000401007387 */ /* 0x0101e80000100a00 */
[----:B0-----:R-:W2:Y:S01]  /*17cf0*/  LDL.LU R4, [R1+0x810] ;  /* 0x0008100001047983 */ /* 0x001ea20000300800 */
[----:B------:R-:W2:Y:S02]  /*17d00*/  LDL.LU R5, [R1+0x814] ;  /* 0x0008140001057983 */ /* 0x000ea40000300800 */
[----:B------:R-:W4:Y:S02]  /*17d10*/  LDL.LU R6, [R1+0x818] ;  /* 0x0008180001067983 */ /* 0x000f240000300800 */
[----:B------:R-:W4:Y:S01]  /*17d20*/  LDL.LU R7, [R1+0x81c] ;  /* 0x00081c0001077983 */ /* 0x000f220000300800 */
[C---:B---3--:R-:W-:Y:S01]  /*17d30*/  HMMA.16816.F32 R12, R8.reuse, R14, R20 ;  /* 0x0000000e080c723c */ /* 0x048fe20000001814 */
[----:B----4-:R-:W-:Y:S01]  /*17d40*/  STL.64 [R1+0x1118], R6 ;  /* 0x0011180601007387 */ /* 0x010fe20000100a00 */
[----:B--2---:R0:W-:Y:S03]  /*17d50*/  STL.64 [R1+0x1110], R4 ;  /* 0x0011100401007387 */ /* 0x0041e60000100a00 */
[----:B0-----:R-:W2:Y:S01]  /*17d60*/  LDL.LU R4, [R1+0x820] ;  /* 0x0008200001047983 */ /* 0x001ea20000300800 */
[----:B------:R-:W2:Y:S02]  /*17d70*/  LDL.LU R5, [R1+0x824] ;  /* 0x0008240001057983 */ /* 0x000ea40000300800 */
[----:B------:R-:W2:Y:S02]  /*17d80*/  LDL.LU R6, [R1+0x828] ;  /* 0x0008280001067983 */ /* 0x000ea40000300800 */
[----:B------:R-:W2:Y:S01]  /*17d90*/  LDL.LU R7, [R1+0x82c] ;  /* 0x00082c0001077983 */ /* 0x000ea20000300800 */
[----:B------:R-:W3:Y:S01]  /*17da0*/  LDL.LU.64 R18, [R1+0x1188] ;  /* 0x0011880001127983 */ /* 0x000ee20000300a00 */
[----:B------:R-:W-:Y:S02]  /*17db0*/  STL.64 [R1+0x150], R24 ;  /* 0x0001501801007387 */ /* 0x000fe40000100a00 */
[----:B------:R0:W-:Y:S02]  /*17dc0*/  STL.64 [R1+0x158], R26 ;  /* 0x0001581a01007387 */ /* 0x0001e40000100a00 */
[----:B0-----:R-:W4:Y:S01]  /*17dd0*/  LDL.LU.64 R26, [R1+0x1180] ;  /* 0x00118000011a7983 */ /* 0x001f220000300a00 */
[----:B------:R-:W2:Y:S02]  /*17de0*/  LDL.LU.64 R24, [R1+0x1178] ;  /* 0x0011780001187983 */ /* 0x000ea40000300a00 */
[----:B------:R-:W2:Y:S01]  /*17df0*/  LDL.LU.64 R16, [R1+0xc88] ;  /* 0x000c880001107983 */ /* 0x000ea20000300a00 */
[----:B---3--:R-:W-:Y:S04]  /*17e00*/  STL.64 [R1+0x10d8], R18 ;  /* 0x0010d81201007387 */ /* 0x008fe80000100a00 */
[----:B--2---:R0:W-:Y:S04]  /*17e10*/  STL.64 [R1+0x10d0], R16 ;  /* 0x0010d01001007387 */ /* 0x0041e80000100a00 */
[----:B0-----:R-:W2:Y:S01]  /*17e20*/  LDL.LU.64 R16, [R1+0xc78] ;  /* 0x000c780001107983 */ /* 0x001ea20000300a00 */
[----:B------:R-:W3:Y:S02]  /*17e30*/  LDL.LU.64 R22, [R1+0x1170] ;  /* 0x0011700001167983 */ /* 0x000ee40000300a00 */
[----:B------:R-:W3:Y:S02]  /*17e40*/  LDL.LU.64 R20, [R1+0x1168] ;  /* 0x0011680001147983 */ /* 0x000ee40000300a00 */
[----:B------:R-:W-:Y:S01]  /*17e50*/  STL.64 [R1+0x140], R12 ;  /* 0x0001400c01007387 */ /* 0x000fe20000100a00 */
[----:B------:R0:W-:Y:S04]  /*17e60*/  STL.64 [R1+0x148], R14 ;  /* 0x0001480e01007387 */ /* 0x0001e80000100a00 */
        /* <DEDUP_REMOVED lines=8> */
[----:B---3--:R-:W-:Y:S02]  /*17ef0*/  HMMA.16816.F32 R12, R8, R14, R20 ;  /* 0x0000000e080c723c */ /* 0x008fe40000001814 */
[----:B------:R-:W3:Y:S11]  /*17f00*/  LDL.LU.64 R20, [R1+0x1140] ;  /* 0x0011400001147983 */ /* 0x000ef60000300a00 */
[----:B------:R-:W-:Y:S10]  /*17f10*/  @!UPT UIADD3 URZ, URZ, URZ, URZ ;  /* 0x0000003f3f3ff290 */ /* 0x000ff4000fffe03f */
[----:B------:R-:W-:Y:S01]  /*17f20*/  STL.64 [R1+0x120], R12 ;  /* 0x0001200c01007387 */ /* 0x000fe20000100a00 */
[----:B------:R0:W-:Y:S03]  /*17f30*/  STL.64 [R1+0x128], R14 ;  /* 0x0001280e01007387 */ /* 0x0001e60000100a00 */
[----:B0-----:R-:W4:Y:S01]  /*17f40*/  LDL.LU.64 R14, [R1+0x1138] ;  /* 0x00113800010e7983 */ /* 0x001f220000300a00 */
[----:B------:R-:W4:Y:S02]  /*17f50*/  LDL.LU.64 R12, [R1+0x1130] ;  /* 0x00113000010c7983 */ /* 0x000f240000300a00 */
[----:B------:R-:W-:Y:S02]  /*17f60*/  IMAD.MOV.U32 R18, RZ, RZ, R25 ;  /* 0x000000ffff127224 */ /* 0x000fe400078e0019 */
[----:B------:R-:W-:Y:S02]  /*17f70*/  IMAD.MOV.U32 R25, RZ, RZ, c[0x0][0x18c] ;  /* 0x00006300ff197624 */ /* 0x000fe400078e00ff */
[----:B------:R-:W-:-:S02]  /*17f80*/  IMAD.MOV.U32 R19, RZ, RZ, R24 ;  /* 0x000000ffff137224 */ /* 0x000fc400078e0018 */
[----:B------:R-:W-:Y:S02]  /*17f90*/  IMAD.SHL.U32 R23, R25, 0x20, RZ ;  /* 0x0000002019177824 */ /* 0x000fe400078e00ff */
[C---:B----4-:R-:W-:Y:S01]  /*17fa0*/  HMMA.16816.F32 R24, R8.reuse, R26, R12 ;  /* 0x0000001a0818723c */ /* 0x050fe2000000180c */
[----:B------:R-:W4:Y:S11]  /*17fb0*/  LDL.LU.64 R14, [R1+0x1128] ;  /* 0x00112800010e7983 */ /* 0x000f360000300a00 */
[----:B------:R-:W-:Y:S11]  /*17fc0*/  @!UPT UIADD3 URZ, URZ, URZ, URZ ;  /* 0x0000003f3f3ff290 */ /* 0x000ff6000fffe03f */
[----:B------:R-:W-:Y:S01]  /*17fd0*/  STL.64 [R1+0x180], R24 ;  /* 0x0001801801007387 */ /* 0x000fe20000100a00 */
[----:B------:R0:W-:Y:S03]  /*17fe0*/  STL.64 [R1+0x188], R26 ;  /* 0x0001881a01007387 */ /* 0x0001e60000100a00 */
[----:B0-----:R-:W2:Y:S01]  /*17ff0*/  LDL.LU.64 R26, [R1+0x1120] ;  /* 0x00112000011a7983 */ /* 0x001ea20000300a00 */
[----:B------:R-:W3:Y:S03]  /*18000*/  LDL.LU.64 R24, [R1+0xc98] ;  /* 0x000c980001187983 */ /* 0x000ee60000300a00 */
[----:B--2---:R-:W-:Y:S01]  /*18010*/  STL.64 [R1+0x10b8], R26 ;  /* 0x0010b81a01007387 */ /* 0x004fe20000100a00 */
[----:B---3--:R0:W-:Y:S03]  /*18020*/  STL.64 [R1+0x10b0], R24 ;  /* 0x0010b01801007387 */ /* 0x0081e60000100a00 */
[----:B0-----:R-:W2:Y:S01]  /*18030*/  LDL.LU.64 R24, [R1+0xc80] ;  /* 0x000c800001187983 */ /* 0x001ea20000300a00 */
[----:B------:R-:W3:Y:S02]  /*18040*/  LDL.LU R26, [R1+0x98] ;  /* 0x00009800011a7983 */ /* 0x000ee40000300800 */
[----:B------:R-:W3:Y:S01]  /*18050*/  LDL.LU R27, [R1+0x9c] ;  /* 0x00009c00011b7983 */ /* 0x000ee20000300800 */
[C---:B----4-:R-:W-:Y:S01]  /*18060*/  HMMA.16816.F32 R12, R8.reuse, R14, R4 ;  /* 0x0000000e080c723c */ /* 0x050fe20000001804 */
[----:B---3--:R-:W-:Y:S01]  /*18070*/  STL.64 [R1+0x10e8], R26 ;  /* 0x0010e81a01007387 */ /* 0x008fe20000100a00 */
[----:B--2---:R0:W-:Y:S03]  /*18080*/  STL.64 [R1+0x10e0], R24 ;  /* 0x0010e01801007387 */ /* 0x0041e60000100a00 */
[----:B0-----:R-:W2:Y:S01]  /*18090*/  LDL.LU R24, [R1+0x840] ;  /* 0x0008400001187983 */ /* 0x001ea20000300800 */
[----:B------:R-:W2:Y:S02]  /*180a0*/  LDL.LU R25, [R1+0x844] ;  /* 0x0008440001197983 */ /* 0x000ea40000300800 */
[----:B------:R-:W2:Y:S02]  /*180b0*/  LDL.LU R26, [R1+0x848] ;  /* 0x00084800011a7983 */ /* 0x000ea40000300800 */
[----:B------:R-:W2:Y:S01]  /*180c0*/  LDL.LU R27, [R1+0x84c] ;  /* 0x00084c00011b7983 */ /* 0x000ea20000300800 */
[----:B------:R-:W3:Y:S01]  /*180d0*/  LDL.LU.64 R6, [R1+0x1118] ;  /* 0x0011180001067983 */ /* 0x000ee20000300a00 */
[----:B------:R-:W3:Y:S11]  /*180e0*/  LDL.LU.64 R4, [R1+0x1110] ;  /* 0x0011100001047983 */ /* 0x000ef60000300a00 */
[----:B------:R-:W-:Y:S02]  /*180f0*/  STL.64 [R1+0x1b0], R12 ;  /* 0x0001b00c01007387 */ /* 0x000fe40000100a00 */
[----:B------:R0:W-:Y:S02]  /*18100*/  STL.64 [R1+0x1b8], R14 ;  /* 0x0001b80e01007387 */ /* 0x0001e40000100a00 */
[----:B0-----:R-:W3:Y:S02]  /*18110*/  LDL.LU.64 R14, [R1+0x1108] ;  /* 0x00110800010e7983 */ /* 0x001ee40000300a00 */
[----:B---3--:R-:W-:Y:S02]  /*18120*/  HMMA.16816.F32 R12, R8, R14, R4 ;  /* 0x0000000e080c723c */ /* 0x008fe40000001804 */
[----:B------:R-:W3:Y:S11]  /*18130*/  LDL.LU.64 R4, [R1+0x1100] ;  /* 0x0011000001047983 */ /* 0x000ef60000300a00 */
[----:B------:R-:W-:Y:S10]  /*18140*/  @!UPT UIADD3 URZ, URZ, URZ, URZ ;  /* 0x0000003f3f3ff290 */ /* 0x000ff4000fffe03f */
[----:B------:R-:W-:Y:S01]  /*18150*/  STL.64 [R1+0x1d0], R12 ;  /* 0x0001d00c01007387 */ /* 0x000fe20000100a00 */
[----:B------:R0:W-:Y:S03]  /*18160*/  STL.64 [R1+0x1d8], R14 ;  /* 0x0001d80e01007387 */ /* 0x0001e60000100a00 */
[----:B0-----:R-:W4:Y:S01]  /*18170*/  LDL.LU.64 R14, [R1+0x10f8] ;  /* 0x0010f800010e7983 */ /* 0x001f220000300a00 */
[----:B------:R-:W2:Y:S02]  /*18180*/  LDL.LU.64 R12, [R1+0x10f0] ;  /* 0x0010f000010c7983 */ /* 0x000ea40000300a00 */
[C---:B------:R-:W-:Y:S02]  /*18190*/  IMAD.WIDE R6, R23.reuse, 0x2, R20 ;  /* 0x0000000217067825 */ /* 0x040fe400078e0214 */
[----:B------:R-:W4:Y:S02]  /*181a0*/  LDL.LU.64 R20, [R1+0xc90] ;  /* 0x000c900001147983 */ /* 0x000f240000300a00 */
[----:B---3--:R-:W-:-:S04]  /*181b0*/  IMAD.WIDE R4, R23, 0x2, R4 ;  /* 0x0000000217047825 */ /* 0x008fc800078e0204 */
[----:B--2---:R-:W-:-:S05]  /*181c0*/  IMAD.WIDE R12, R23, 0x2, R12 ;  /* 0x00000002170c7825 */ /* 0x004fca00078e020c */
[----:B------:R-:W-:Y:S01]  /*181d0*/  STL [R1+0x5d8], R12 ;  /* 0x0005d80c01007387 */ /* 0x000fe20000100800 */
[----:B------:R0:W-:Y:S03]  /*181e0*/  STL [R1+0x5d4], R13 ;  /* 0x0005d40d01007387 */ /* 0x0001e60000100800 */
[----:B0-----:R-:W2:Y:S01]  /*181f0*/  LDL.LU.64 R12, [R1+0xc70] ;  /* 0x000c7000010c7983 */ /* 0x001ea20000300a00 */
[----:B------:R-:W-:Y:S02]  /*18200*/  STL [R1+0x5d0], R6 ;  /* 0x0005d00601007387 */ /* 0x000fe40000100800 */
[----:B------:R0:W-:Y:S02]  /*18210*/  STL [R1+0x58c], R7 ;  /* 0x00058c0701007387 */ /* 0x0001e40000100800 */
[C---:B0-----:R-:W-:Y:S02]  /*18220*/  IMAD.WIDE R6, R23.reuse, 0x2, R16 ;  /* 0x0000000217067825 */ /* 0x041fe400078e0210 */
[----:B------:R-:W-:Y:S01]  /*18230*/  HMMA.16816.F32 R16, R8, R18, R24 ;  /* 0x000000120810723c */ /* 0x000fe20000001818 */
[----:B------:R-:W-:Y:S01]  /*18240*/  STL [R1+0x588], R4 ;  /* 0x0005880401007387 */ /* 0x000fe20000100800 */
[----:B------:R-:W-:Y:S02]  /*18250*/  STL [R1+0x584], R5 ;  /* 0x0005840501007387 */ /* 0x000fe40000100800 */
[----:B------:R-:W3:Y:S02]  /*18260*/  LDL.LU.64 R26, [R1+0x10e8] ;  /* 0x0010e800011a7983 */ /* 0x000ee40000300a00 */
[----:B------:R-:W3:Y:S11]  /*18270*/  LDL.LU.64 R24, [R1+0x10e0] ;  /* 0x0010e00001187983 */ /* 0x000ef60000300a00 */
[----:B------:R-:W-:Y:S06]  /*18280*/  @!UPT UIADD3 URZ, URZ, URZ, URZ ;  /* 0x0000003f3f3ff290 */ /* 0x000fec000fffe03f */
[----:B------:R-:W-:Y:S01]  /*18290*/  STL.64 [R1+0x1e0], R16 ;  /* 0x0001e01001007387 */ /* 0x000fe20000100a00 */
[----:B------:R0:W-:Y:S03]  /*182a0*/  STL.64 [R1+0x1e8], R18 ;  /* 0x0001e81201007387 */ /* 0x0001e60000100a00 */
[----:B0-----:R-:W3:Y:S01]  /*182b0*/  LDL.LU.64 R18, [R1+0x10d8] ;  /* 0x0010d80001127983 */ /* 0x001ee20000300a00 */
[----:B------:R-:W3:Y:S02]  /*182c0*/  LDL.LU.64 R16, [R1+0x10d0] ;  /* 0x0010d00001107983 */ /* 0x000ee40000300a00 */
[----:B--2---:R-:W-:-:S05]  /*182d0*/  IMAD.WIDE R12, R23, 0x2, R12 ;  /* 0x00000002170c7825 */ /* 0x004fca00078e020c */
[----:B------:R-:W-:Y:S01]  /*182e0*/  STL [R1+0x580], R12 ;  /* 0x0005800c01007387 */ /* 0x000fe20000100800 */
[----:B------:R0:W-:Y:S02]  /*182f0*/  STL [R1+0x57c], R13 ;  /* 0x00057c0d01007387 */ /* 0x0001e40000100800 */
[----:B------:R-:W-:Y:S02]  /*18300*/  STL [R1+0x578], R6 ;  /* 0x0005780601007387 */ /* 0x000fe40000100800 */
[----:B------:R-:W-:Y:S01]  /*18310*/  STL [R1+0x574], R7 ;  /* 0x0005740701007387 */ /* 0x000fe20000100800 */
[----:B----4-:R-:W-:Y:S01]  /*18320*/  STL.64 [R1+0x10c8], R14 ;  /* 0x0010c80e01007387 */ /* 0x010fe20000100a00 */
[----:B---3--:R-:W-:-:S04]  /*18330*/  IMAD.WIDE R4, R23, 0x2, R24 ;  /* 0x0000000217047825 */ /* 0x008fc800078e0218 */
[----:B0-----:R-:W-:-:S05]  /*18340*/  IMAD.WIDE R12, R23, 0x2, R16 ;  /* 0x00000002170c7825 */ /* 0x001fca00078e0210 */
[----:B------:R0:W-:Y:S04]  /*18350*/  STL.64 [R1+0x10c0], R12 ;  /* 0x0010c00c01007387 */ /* 0x0001e80000100a00 */
[----:B0-----:R-:W2:Y:S01]  /*18360*/  LDL.LU R12, [R1+0x850] ;  /* 0x00085000010c7983 */ /* 0x001ea20000300800 */
[----:B------:R-:W2:Y:S02]  /*18370*/  LDL.LU R13, [R1+0x854] ;  /* 0x00085400010d7983 */ /* 0x000ea40000300800 */
[----:B------:R-:W2:Y:S02]  /*18380*/  LDL.LU R14, [R1+0x858] ;  /* 0x00085800010e7983 */ /* 0x000ea40000300800 */
[----:B------:R-:W2:Y:S01]  /*18390*/  LDL.LU R15, [R1+0x85c] ;  /* 0x00085c00010f7983 */ /* 0x000ea20000300800 */
[----:B------:R-:W-:Y:S01]  /*183a0*/  STL [R1+0x570], R4 ;  /* 0x0005700401007387 */ /* 0x000fe20000100800 */
[----:B------:R-:W3:Y:S02]  /*183b0*/  LDL.LU.64 R16, [R1+0xcb8] ;  /* 0x000cb80001107983 */ /* 0x000ee40000300a00 */
[----:B------:R0:W-:Y:S01]  /*183c0*/  STL.64 [R1+0x1090], R18 ;  /* 0x0010901201007387 */ /* 0x0001e20000100a00 */
[----:B--2---:R-:W-:Y:S01]  /*183d0*/  HMMA.16816.F32 R24, R8, R26, R12 ;  /* 0x0000001a0818723c */ /* 0x004fe2000000180c */
[----:B---3--:R1:W-:Y:S01]  /*183e0*/  STL.64 [R1+0x1088], R16 ;  /* 0x0010881001007387 */ /* 0x0083e20000100a00 */
[----:B0-----:R-:W2:Y:S02]  /*183f0*/  LDL.LU R18, [R1+0x88] ;  /* 0x0000880001127983 */ /* 0x001ea40000300800 */
[----:B------:R-:W2:Y:S01]  /*18400*/  LDL.LU R19, [R1+0x8c] ;  /* 0x00008c0001137983 */ /* 0x000ea20000300800 */
[----:B-1----:R-:W3:Y:S01]  /*18410*/  LDL.LU.64 R16, [R1+0xca8] ;  /* 0x000ca80001107983 */ /* 0x002ee20000300a00 */
[----:B------:R-:W-:Y:S02]  /*18420*/  STL [R1+0x56c], R5 ;  /* 0x00056c0501007387 */ /* 0x000fe40000100800 */
[----:B------:R-:W4:Y:S02]  /*18430*/  LDL.LU.64 R14, [R1+0x10c8] ;  /* 0x0010c800010e7983 */ /* 0x000f240000300a00 */
[----:B------:R-:W2:Y:S11]  /*18440*/  LDL.LU.64 R12, [R1+0x10c0] ;  /* 0x0010c000010c7983 */ /* 0x000eb60000300a00 */
[----:B------:R-:W-:Y:S02]  /*18450*/  @!UPT UIADD3 URZ, URZ, URZ, URZ ;  /* 0x0000003f3f3ff290 */ /* 0x000fe4000fffe03f */
[----:B------:R-:W-:Y:S01]  /*18460*/  STL.64 [R1+0x1f0], R24 ;  /* 0x0001f01801007387 */ /* 0x000fe20000100a00 */
[----:B------:R0:W-:Y:S03]  /*18470*/  STL.64 [R1+0x1f8], R26 ;  /* 0x0001f81a01007387 */ /* 0x0001e60000100a00 */
[----:B0-----:R-:W3:Y:S01]  /*18480*/  LDL.LU.64 R26, [R1+0x10b8] ;  /* 0x0010b800011a7983 */ /* 0x001ee20000300a00 */
[----:B------:R-:W3:Y:S03]  /*18490*/  LDL.LU.64 R24, [R1+0x10b0] ;  /* 0x0010b00001187983 */ /* 0x000ee60000300a00 */
[----:B--2---:R-:W-:Y:S01]  /*184a0*/  STL [R1+0x568], R12 ;  /* 0x0005680c01007387 */ /* 0x004fe20000100800 */
[----:B---3--:R-:W-:-:S03]  /*184b0*/  IMAD.WIDE R6, R23, 0x2, R24 ;  /* 0x0000000217067825 */ /* 0x008fc600078e0218 */
[----:B------:R-:W2:Y:S01]  /*184c0*/  LDL.LU.64 R24, [R1+0xce0] ;  /* 0x000ce00001187983 */ /* 0x000ea20000300a00 */
[----:B------:R-:W-:Y:S03]  /*184d0*/  STL.64 [R1+0x1050], R26 ;  /* 0x0010501a01007387 */ /* 0x000fe60000100a00 */
[----:B--2---:R0:W-:Y:S04]  /*184e0*/  STL.64 [R1+0x1048], R24 ;  /* 0x0010481801007387 */ /* 0x0041e80000100a00 */
[----:B0-----:R-:W2:Y:S01]  /*184f0*/  LDL.LU.64 R24, [R1+0xca0] ;  /* 0x000ca00001187983 */ /* 0x001ea20000300a00 */
[----:B------:R-:W3:Y:S02]  /*18500*/  LDL.LU R26, [R1+0x68] ;  /* 0x00006800011a7983 */ /* 0x000ee40000300800 */
[----:B------:R-:W3:Y:S02]  /*18510*/  LDL.LU R27, [R1+0x6c] ;  /* 0x00006c00011b7983 */ /* 0x000ee40000300800 */
[----:B------:R0:W-:Y:S02]  /*18520*/  STL [R1+0x564], R13 ;  /* 0x0005640d01007387 */ /* 0x0001e40000100800 */
[----:B0-----:R-:W2:Y:S01]  /*18530*/  LDL.LU.64 R12, [R1+0xcb0] ;  /* 0x000cb000010c7983 */ /* 0x001ea20000300a00 */
[----:B----4-:R-:W-:Y:S02]  /*18540*/  STL.64 [R1+0x10a0], R14 ;  /* 0x0010a00e01007387 */ /* 0x010fe40000100a00 */
[C---:B------:R-:W-:Y:S01]  /*18550*/  IMAD.WIDE R4, R23.reuse, 0x2, R20 ;  /* 0x0000000217047825 */ /* 0x040fe200078e0214 */
[----:B--2---:R0:W-:Y:S04]  /*18560*/  STL.64 [R1+0x1098], R12 ;  /* 0x0010980c01007387 */ /* 0x0041e80000100a00 */
[----:B0-----:R-:W2:Y:S01]  /*18570*/  LDL.LU R12, [R1+0x860] ;  /* 0x00086000010c7983 */ /* 0x001ea20000300800 */
[----:B------:R-:W2:Y:S02]  /*18580*/  LDL.LU R13, [R1+0x864] ;  /* 0x00086400010d7983 */ /* 0x000ea40000300800 */
[----:B------:R-:W2:Y:S02]  /*18590*/  LDL.LU R14, [R1+0x868] ;  /* 0x00086800010e7983 */ /* 0x000ea40000300800 */
[----:B------:R-:W2:Y:S01]  /*185a0*/  LDL.LU R15, [R1+0x86c] ;  /* 0x00086c00010f7983 */ /* 0x000ea20000300800 */
[----:B------:R-:W4:Y:S01]  /*185b0*/  LDL.LU.64 R20, [R1+0xcd0] ;  /* 0x000cd00001147983 */ /* 0x000f220000300a00 */
[----:B------:R-:W-:Y:S02]  /*185c0*/  STL [R1+0x560], R4 ;  /* 0x0005600401007387 */ /* 0x000fe40000100800 */
[----:B------:R0:W-:Y:S02]  /*185d0*/  STL [R1+0x55c], R5 ;  /* 0x00055c0501007387 */ /* 0x0001e40000100800 */
[----:B0-----:R-:W-:-:S02]  /*185e0*/  IMAD.WIDE R4, R23, 0x2, R24 ;  /* 0x0000000217047825 */ /* 0x001fc400078e0218 */
[----:B------:R-:W2:Y:S02]  /*185f0*/  LDL.LU.64 R24, [R1+0xcd8] ;  /* 0x000cd80001187983 */ /* 0x000ea40000300a00 */
[----:B---3--:R0:W-:Y:S02]  /*18600*/  STL.64 [R1+0x1070], R26 ;  /* 0x0010701a01007387 */ /* 0x0081e40000100a00 */
[----:B0-----:R-:W-:Y:S01]  /*18610*/  IMAD.MOV.U32 R27, RZ, RZ, R28 ;  /* 0x000000ffff1b7224 */ /* 0x001fe200078e001c */
[----:B--2---:R0:W-:Y:S04]  /*18620*/  STL.64 [R1+0x1068], R24 ;  /* 0x0010681801007387 */ /* 0x0041e80000100a00 */
[----:B0-----:R-:W2:Y:S01]  /*18630*/  LDL.LU.64 R24, [R1+0xcc0] ;  /* 0x000cc00001187983 */ /* 0x001ea20000300a00 */
[----:B------:R-:W3:Y:S02]  /*18640*/  LDL.LU R26, [R1+0x78] ;  /* 0x00007800011a7983 */ /* 0x000ee40000300800 */
[----:B------:R-:W2:Y:S02]  /*18650*/  LDL.LU R28, [R1+0x10a8] ;  /* 0x0010a800011c7983 */ /* 0x000ea40000300800 */
[----:B------:R-:W-:Y:S01]  /*18660*/  STL [R1+0x558], R6 ;  /* 0x0005580601007387 */ /* 0x000fe20000100800 */
[----:B------:R0:W-:Y:S02]  /*18670*/  STL [R1+0x554], R7 ;  /* 0x0005540701007387 */ /* 0x0001e40000100800 */
[----:B0-----:R-:W-:-:S02]  /*18680*/  IMAD.WIDE R6, R23, 0x2, R16 ;  /* 0x0000000217067825 */ /* 0x001fc400078e0210 */
[----:B------:R-:W-:Y:S01]  /*18690*/  HMMA.16816.F32 R16, R8, R18, R12 ;  /* 0x000000120810723c */ /* 0x000fe2000000180c */
[----:B------:R0:W5:Y:S01]  /*186a0*/  LDL.LU.64 R14, [R1+0x10a0] ;  /* 0x0010a000010e7983 */ /* 0x0001620000300a00 */
[----:B------:R-:W2:Y:S11]  /*186b0*/  LDL.LU.64 R12, [R1+0x1098] ;  /* 0x00109800010c7983 */ /* 0x000eb60000300a00 */
[----:B------:R-:W-:Y:S10]  /*186c0*/  @!UPT UIADD3 URZ, URZ, URZ, URZ ;  /* 0x0000003f3f3ff290 */ /* 0x000ff4000fffe03f */
[----:B------:R-:W-:Y:S01]  /*186d0*/  STL.64 [R1+0x2e0], R16 ;  /* 0x0002e01001007387 */ /* 0x000fe20000100a00 */
[----:B------:R1:W-:Y:S03]  /*186e0*/  STL.64 [R1+0x2e8], R18 ;  /* 0x0002e81201007387 */ /* 0x0003e60000100a00 */
[----:B-1----:R-:W3:Y:S01]  /*186f0*/  LDL.LU.64 R18, [R1+0x1090] ;  /* 0x0010900001127983 */ /* 0x002ee20000300a00 */
[----:B------:R-:W3:Y:S02]  /*18700*/  LDL.LU.64 R16, [R1+0x1088] ;  /* 0x0010880001107983 */ /* 0x000ee40000300a00 */
[----:B------:R-:W-:Y:S02]  /*18710*/  STL [R1+0x550], R4 ;  /* 0x0005500401007387 */ /* 0x000fe40000100800 */
[----:B------:R3:W-:Y:S01]  /*18720*/  STL [R1+0x54c], R5 ;  /* 0x00054c0501007387 */ /* 0x0007e20000100800 */
[----:B------:R-:W-:Y:S01]  /*18730*/  STL [R1+0x548], R6 ;  /* 0x0005480601007387 */ /* 0x000fe20000100800 */
[----:B------:R-:W-:Y:S02]  /*18740*/  STL [R1+0x544], R7 ;  /* 0x0005440701007387 */ /* 0x000fe40000100800 */
[----:B--2---:R-:W-:-:S05]  /*18750*/  IMAD.WIDE R12, R23, 0x2, R12 ;  /* 0x00000002170c7825 */ /* 0x004fca00078e020c */
[----:B------:R-:W-:Y:S01]  /*18760*/  STL [R1+0x540], R12 ;  /* 0x0005400c01007387 */ /* 0x000fe20000100800 */
[----:B---3--:R-:W-:-:S03]  /*18770*/  IMAD.WIDE R4, R23, 0x2, R16 ;  /* 0x0000000217047825 */ /* 0x008fc600078e0210 */
[----:B------:R-:W2:Y:S01]  /*18780*/  LDL.LU.64 R16, [R1+0xce8] ;  /* 0x000ce80001107983 */ /* 0x000ea20000300a00 */
[----:B------:R-:W-:Y:S03]  /*18790*/  STL.64 [R1+0x1060], R18 ;  /* 0x0010601201007387 */ /* 0x000fe60000100a00 */
[----:B--2---:R1:W-:Y:S04]  /*187a0*/  STL.64 [R1+0x1058], R16 ;  /* 0x0010581001007387 */ /* 0x0043e80000100a00 */
[----:B-1----:R-:W2:Y:S01]  /*187b0*/  LDL.LU R16, [R1+0x8a0] ;  /* 0x0008a00001107983 */ /* 0x002ea20000300800 */
[----:B------:R-:W2:Y:S02]  /*187c0*/  LDL.LU R17, [R1+0x8a4] ;  /* 0x0008a40001117983 */ /* 0x000ea40000300800 */
[----:B------:R-:W3:Y:S02]  /*187d0*/  LDL.LU R18, [R1+0x8a8] ;  /* 0x0008a80001127983 */ /* 0x000ee40000300800 */
[----:B------:R-:W3:Y:S02]  /*187e0*/  LDL.LU R19, [R1+0x8ac] ;  /* 0x0008ac0001137983 */ /* 0x000ee40000300800 */
[----:B---3--:R-:W-:Y:S01]  /*187f0*/  STL.64 [R1+0x1080], R18 ;  /* 0x0010801201007387 */ /* 0x008fe20000100a00 */
[----:B--2---:R1:W-:Y:S03]  /*18800*/  STL.64 [R1+0x1078], R16 ;  /* 0x0010781001007387 */ /* 0x0043e60000100a00 */
[----:B-1----:R-:W2:Y:S01]  /*18810*/  LDL.LU R16, [R1+0x880] ;  /* 0x0008800001107983 */ /* 0x002ea20000300800 */
[----:B------:R-:W2:Y:S02]  /*18820*/  LDL.LU R17, [R1+0x884] ;  /* 0x0008840001117983 */ /* 0x000ea40000300800 */
[----:B------:R-:W2:Y:S02]  /*18830*/  LDL.LU R18, [R1+0x888] ;  /* 0x0008880001127983 */ /* 0x000ea40000300800 */
[----:B------:R-:W2:Y:S02]  /*18840*/  LDL.LU R19, [R1+0x88c] ;  /* 0x00088c0001137983 */ /* 0x000ea40000300800 */
[C---:B------:R-:W-:Y:S01]  /*18850*/  IMAD.WIDE R6, R23.reuse, 0x2, R24 ;  /* 0x0000000217067825 */ /* 0x040fe200078e0218 */
[----:B------:R1:W-:Y:S04]  /*18860*/  STL [R1+0x53c], R13 ;  /* 0x00053c0d01007387 */ /* 0x0003e80000100800 */
[----:B-1----:R-:W3:Y:S01]  /*18870*/  LDL.LU.64 R12, [R1+0xcc8] ;  /* 0x000cc800010c7983 */ /* 0x002ee20000300a00 */
[----:B--2---:R-:W-:Y:S03]  /*18880*/  HMMA.16816.F32 R24, R8, R26, R16 ;  /* 0x0000001a0818723c */ /* 0x004fe60000001810 */
[----:B------:R-:W2:Y:S01]  /*18890*/  LDL.LU.64 R18, [R1+0x1080] ;  /* 0x0010800001127983 */ /* 0x000ea20000300a00 */
[----:B------:R-:W2:Y:S11]  /*188a0*/  LDL.LU.64 R16, [R1+0x1078] ;  /* 0x0010780001107983 */ /* 0x000eb60000300a00 */
[----:B------:R-:W-:Y:S08]  /*188b0*/  @!UPT UIADD3 URZ, URZ, URZ, URZ ;  /* 0x0000003f3f3ff290 */ /* 0x000ff0000fffe03f */
[----:B------:R-:W-:Y:S01]  /*188c0*/  STL.64 [R1+0x2f0], R24 ;  /* 0x0002f01801007387 */ /* 0x000fe20000100a00 */
[----:B------:R1:W-:Y:S03]  /*188d0*/  STL.64 [R1+0x2f8], R26 ;  /* 0x0002f81a01007387 */ /* 0x0003e60000100a00 */
[----:B-1----:R-:W2:Y:S01]  /*188e0*/  LDL.LU.64 R26, [R1+0x1070] ;  /* 0x00107000011a7983 */ /* 0x002ea20000300a00 */
[----:B------:R-:W2:Y:S02]  /*188f0*/  LDL.LU.64 R24, [R1+0x1068] ;  /* 0x0010680001187983 */ /* 0x000ea40000300a00 */
[----:B------:R-:W-:Y:S02]  /*18900*/  STL [R1+0x538], R4 ;  /* 0x0005380401007387 */ /* 0x000fe40000100800 */
[----:B------:R4:W-:Y:S01]  /*18910*/  STL [R1+0x534], R5 ;  /* 0x0005340501007387 */ /* 0x0009e20000100800 */
[----:B------:R-:W-:Y:S01]  /*18920*/  STL [R1+0x530], R6 ;  /* 0x0005300601007387 */ /* 0x000fe20000100800 */
[----:B------:R2:W-:Y:S02]  /*18930*/  STL [R1+0x4fc], R7 ;  /* 0x0004fc0701007387 */ /* 0x0005e40000100800 */
[----:B---3--:R-:W-:-:S05]  /*18940*/  IMAD.WIDE R12, R23, 0x2, R12 ;  /* 0x00000002170c7825 */ /* 0x008fca00078e020c */
[----:B------:R-:W-:Y:S01]  /*18950*/  STL [R1+0x4f8], R12 ;  /* 0x0004f80c01007387 */ /* 0x000fe20000100800 */
[----:B------:R-:W-:Y:S02]  /*18960*/  STL [R1+0x4f4], R13 ;  /* 0x0004f40d01007387 */ /* 0x000fe40000100800 */
[C---:B----4-:R-:W-:Y:S02]  /*18970*/  IMAD.WIDE R4, R23.reuse, 0x2, R20 ;  /* 0x0000000217047825 */ /* 0x050fe400078e0214 */
[----:B------:R-:W3:Y:S02]  /*18980*/  LDL.LU.64 R20, [R1+0xd10] ;  /* 0x000d100001147983 */ /* 0x000ee40000300a00 */
[C---:B--2---:R-:W-:Y:S02]  /*18990*/  IMAD.WIDE R6, R23.reuse, 0x2, R24 ;  /* 0x0000000217067825 */ /* 0x044fe400078e0218 */
[----:B------:R-:W-:Y:S01]  /*189a0*/  HMMA.16816.F32 R24, R8, R26, R16 ;  /* 0x0000001a0818723c */ /* 0x000fe20000001810 */
[----:B------:R-:W2:Y:S01]  /*189b0*/  LDL.LU.64 R18, [R1+0x1060] ;  /* 0x0010600001127983 */ /* 0x000ea20000300a00 */
[----:B------:R-:W4:Y:S11]  /*189c0*/  LDL.LU.64 R16, [R1+0x1058] ;  /* 0x0010580001107983 */ /* 0x000f360000300a00 */
[----:B------:R-:W-:Y:S10]  /*189d0*/  @!UPT UIADD3 URZ, URZ, URZ, URZ ;  /* 0x0000003f3f3ff290 */ /* 0x000ff4000fffe03f */
[----:B------:R-:W-:Y:S01]  /*189e0*/  STL.64 [R1+0x8a0], R24 ;  /* 0x0008a01801007387 */ /* 0x000fe20000100a00 */
[----:B------:R1:W-:Y:S03]  /*189f0*/  STL.64 [R1+0x8a8], R26 ;  /* 0x0008a81a01007387 */ /* 0x0003e60000100a00 */
[----:B-1----:R-:W2:Y:S01]  /*18a00*/  LDL.LU.64 R26, [R1+0x1050] ;  /* 0x00105000011a7983 */ /* 0x002ea20000300a00 */
[----:B------:R-:W2:Y:S02]  /*18a10*/  LDL.LU.64 R24, [R1+0x1048] ;  /* 0x0010480001187983 */ /* 0x000ea40000300a00 */
[----:B------:R-:W-:Y:S02]  /*18a20*/  STL [R1+0x4f0], R4 ;  /* 0x0004f00401007387 */ /* 0x000fe40000100800 */
[----:B------:R-:W-:Y:S01]  /*18a30*/  STL [R1+0x4dc], R5 ;  /* 0x0004dc0501007387 */ /* 0x000fe20000100800 */
[----:B------:R-:W-:Y:S01]  /*18a40*/  STL [R1+0x4d8], R6 ;  /* 0x0004d80601007387 */ /* 0x000fe20000100800 */
[----:B------:R1:W-:Y:S03]  /*18a50*/  STL [R1+0x4d4], R7 ;  /* 0x0004d40701007387 */ /* 0x0003e60000100800 */
[----:B-1----:R-:W3:Y:S01]  /*18a60*/  LDL.LU.64 R6, [R1+0xcf0] ;  /* 0x000cf00001067983 */ /* 0x002ee20000300a00 */
[----:B--2---:R-:W-:-:S03]  /*18a70*/  IMAD.WIDE R12, R23, 0x2, R24 ;  /* 0x00000002170c7825 */ /* 0x004fc600078e0218 */
[----:B------:R-:W2:Y:S01]  /*18a80*/  LDL.LU.64 R24, [R1+0xd20] ;  /* 0x000d200001187983 */ /* 0x000ea20000300a00 */
[----:B------:R-:W-:Y:S03]  /*18a90*/  STL.64 [R1+0xfc8], R26 ;  /* 0x000fc81a01007387 */ /* 0x000fe60000100a00 */
[----:B--2---:R1:W-:Y:S04]  /*18aa0*/  STL.64 [R1+0xfc0], R24 ;  /* 0x000fc01801007387 */ /* 0x0043e80000100a00 */
[----:B-1----:R-:W2:Y:S01]  /*18ab0*/  LDL.LU.64 R24, [R1+0xd00] ;  /* 0x000d000001187983 */ /* 0x002ea20000300a00 */
[----:B------:R-:W-:Y:S02]  /*18ac0*/  IMAD.MOV.U32 R26, RZ, RZ, R3 ;  /* 0x000000ffff1a7224 */ /* 0x000fe400078e0003 */
[----:B------:R-:W-:-:S02]  /*18ad0*/  IMAD.MOV.U32 R27, RZ, RZ, R0 ;  /* 0x000000ffff1b7224 */ /* 0x000fc400078e0000 */
[----:B------:R-:W3:Y:S01]  /*18ae0*/  LDL.LU R3, [R1+0x1040] ;  /* 0x0010400001037983 */ /* 0x000ee20000300800 */
[----:B------:R-:W3:Y:S02]  /*18af0*/  LDL.LU R0, [R1+0x103c] ;  /* 0x00103c0001007983 */ /* 0x000ee40000300800 */
[----:B------:R1:W-:Y:S02]  /*18b00*/  STL.64 [R1+0xff8], R26 ;  /* 0x000ff81a01007387 */ /* 0x0003e40000100a00 */
[----:B----4-:R-:W-:-:S04]  /*18b10*/  IMAD.WIDE R4, R23, 0x2, R16 ;  /* 0x0000000217047825 */ /* 0x010fc800078e0210 */
[----:B-1----:R-:W-:Y:S02]  /*18b20*/  IMAD.MOV.U32 R26, RZ, RZ, R2 ;  /* 0x000000ffff1a7224 */ /* 0x002fe400078e0002 */
[----:B------:R-:W-:Y:S01]  /*18b30*/  IMAD.MOV.U32 R27, RZ, RZ, R29 ;  /* 0x000000ffff1b7224 */ /* 0x000fe200078e001d */
[----:B--2---:R-:W-:Y:S01]  /*18b40*/  STL.64 [R1+0xff0], R24 ;  /* 0x000ff01801007387 */ /* 0x004fe20000100a00 */
[----:B------:R-:W2:Y:S02]  /*18b50*/  LDL.LU R2, [R1+0x1038] ;  /* 0x0010380001027983 */ /* 0x000ea40000300800 */
[----:B------:R-:W4:Y:S02]  /*18b60*/  LDL.LU R29, [R1+0x1034] ;  /* 0x00103400011d7983 */ /* 0x000f240000300800 */
[----:B------:R-:W3:Y:S01]  /*18b70*/  LDL.LU.64 R16, [R1+0xd30] ;  /* 0x000d300001107983 */ /* 0x000ee20000300a00 */
[----:B------:R1:W-:Y:S02]  /*18b80*/  STL.64 [R1+0xfb0], R18 ;  /* 0x000fb01201007387 */ /* 0x0003e40000100a00 */
[----:B-1----:R-:W-:-:S02]  /*18b90*/  IMAD.MOV.U32 R19, RZ, RZ, R28 ;  /* 0x000000ffff137224 */ /* 0x002fc400078e001c */
[----:B--2---:R-:W-:Y:S01]  /*18ba0*/  IMAD.MOV.U32 R18, RZ, RZ, R2 ;  /* 0x000000ffff127224 */ /* 0x004fe200078e0002 */
[----:B---3--:R1:W-:Y:S02]  /*18bb0*/  STL.64 [R1+0xfa8], R16 ;  /* 0x000fa81001007387 */ /* 0x0083e40000100a00 */
[----:B-1----:R-:W-:Y:S02]  /*18bc0*/  IMAD.MOV.U32 R16, RZ, RZ, R0 ;  /* 0x000000ffff107224 */ /* 0x002fe400078e0000 */
[----:B------:R-:W-:Y:S01]  /*18bd0*/  IMAD.MOV.U32 R17, RZ, RZ, R3 ;  /* 0x000000ffff117224 */ /* 0x000fe200078e0003 */
[----:B------:R-:W2:Y:S01]  /*18be0*/  LDL.LU R0, [R1+0x1030] ;  /* 0x0010300001007983 */ /* 0x000ea20000300800 */
[----:B------:R-:W3:Y:S02]  /*18bf0*/  LDL.LU R3, [R1+0x102c] ;  /* 0x00102c0001037983 */ /* 0x000ee40000300800 */
[----:B------:R-:W2:Y:S02]  /*18c00*/  LDL.LU R2, [R1+0x1028] ;  /* 0x0010280001027983 */ /* 0x000ea40000300800 */
[----:B------:R-:W2:Y:S01]  /*18c10*/  LDL.LU R28, [R1+0x1024] ;  /* 0x00102400011c7983 */ /* 0x000ea20000300800 */
[----:B------:R-:W-:Y:S01]  /*18c20*/  STL.64 [R1+0xfd8], R18 ;  /* 0x000fd81201007387 */ /* 0x000fe20000100a00 */
[----:B------:R1:W-:Y:S03]  /*18c30*/  STL.64 [R1+0xfd0], R16 ;  /* 0x000fd01001007387 */ /* 0x0003e60000100a00 */
[----:B-1----:R-:W2:Y:S01]  /*18c40*/  LDL.LU R16, [R1+0x890] ;  /* 0x0008900001107983 */ /* 0x002ea20000300800 */
[----:B------:R-:W2:Y:S02]  /*18c50*/  LDL.LU R17, [R1+0x894] ;  /* 0x0008940001117983 */ /* 0x000ea40000300800 */
[----:B------:R-:W2:Y:S02]  /*18c60*/  LDL.LU R18, [R1+0x898] ;  /* 0x0008980001127983 */ /* 0x000ea40000300800 */
[----:B----4-:R-:W-:-:S02]  /*18c70*/  IMAD.MOV.U32 R19, RZ, RZ, R29 ;  /* 0x000000ffff137224 */ /* 0x010fc400078e001d */
[----:B------:R0:W5:Y:S04]  /*18c80*/  LDL.LU R29, [R1+0x1020] ;  /* 0x00102000011d7983 */ /* 0x0001680000300800 */
[----:B--2---:R-:W-:Y:S01]  /*18c90*/  STL.64 [R1+0x1008], R18 ;  /* 0x0010081201007387 */ /* 0x004fe20000100a00 */
[----:B------:R1:W-:Y:S02]  /*18ca0*/  STL.64 [R1+0x1000], R16 ;  /* 0x0010001001007387 */ /* 0x0003e40000100a00 */
[----:B-1----:R-:W-:Y:S02]  /*18cb0*/  IMAD.MOV.U32 R16, RZ, RZ, R28 ;  /* 0x000000ffff107224 */ /* 0x002fe400078e001c */
[----:B------:R-:W-:Y:S01]  /*18cc0*/  IMAD.MOV.U32 R17, RZ, RZ, R2 ;  /* 0x000000ffff117224 */ /* 0x000fe200078e0002 */
[----:B------:R0:W5:Y:S01]  /*18cd0*/  LDL.LU R28, [R1+0x101c] ;  /* 0x00101c00011c7983 */ /* 0x0001620000300800 */
[----:B------:R-:W2:Y:S02]  /*18ce0*/  LDL.LU R2, [R1+0x1018] ;  /* 0x0010180001027983 */ /* 0x000ea40000300800 */
[----:B---3--:R-:W-:-:S02]  /*18cf0*/  IMAD.MOV.U32 R18, RZ, RZ, R3 ;  /* 0x000000ffff127224 */ /* 0x008fc400078e0003 */
[----:B------:R-:W2:Y:S01]  /*18d00*/  LDL.LU R3, [R1+0x1014] ;  /* 0x0010140001037983 */ /* 0x000ea20000300800 */
[----:B------:R-:W-:Y:S02]  /*18d10*/  IMAD.MOV.U32 R19, RZ, RZ, R0 ;  /* 0x000000ffff137224 */ /* 0x000fe400078e0000 */
[----:B------:R-:W3:Y:S05]  /*18d20*/  LDL.LU R0, [R1+0x1010] ;  /* 0x0010100001007983 */ /* 0x000eea0000300800 */
[----:B------:R-:W-:Y:S01]  /*18d30*/  HMMA.16816.F32 R24, R8, R26, R16 ;  /* 0x0000001a0818723c */ /* 0x000fe20000001810 */
[----:B------:R-:W-:Y:S01]  /*18d40*/  STL [R1+0x4d0], R12 ;  /* 0x0004d00c01007387 */ /* 0x000fe20000100800 */
[----:B------:R-:W-:Y:S02]  /*18d50*/  STL [R1+0x42c], R13 ;  /* 0x00042c0d01007387 */ /* 0x000fe40000100800 */
[----:B------:R-:W4:Y:S02]  /*18d60*/  LDL.LU.64 R18, [R1+0x1008] ;  /* 0x0010080001127983 */ /* 0x000f240000300a00 */
[----:B------:R-:W4:Y:S11]  /*18d70*/  LDL.LU.64 R16, [R1+0x1000] ;  /* 0x0010000001107983 */ /* 0x000f360000300a00 */
[----:B------:R-:W-:Y:S06]  /*18d80*/  @!UPT UIADD3 URZ, URZ, URZ, URZ ;  /* 0x0000003f3f3ff290 */ /* 0x000fec000fffe03f */
[----:B------:R-:W-:Y:S01]  /*18d90*/  STL.64 [R1+0x870], R24 ;  /* 0x0008701801007387 */ /* 0x000fe20000100a00 */
[----:B------:R1:W-:Y:S03]  /*18da0*/  STL.64 [R1+0x878], R26 ;  /* 0x0008781a01007387 */ /* 0x0003e60000100a00 */
[----:B-1----:R-:W4:Y:S01]  /*18db0*/  LDL.LU.64 R26, [R1+0xff8] ;  /* 0x000ff800011a7983 */ /* 0x002f220000300a00 */
[----:B------:R-:W3:Y:S02]  /*18dc0*/  LDL.LU.64 R24, [R1+0xff0] ;  /* 0x000ff00001187983 */ /* 0x000ee40000300a00 */
[C---:B--2---:R-:W-:Y:S02]  /*18dd0*/  IMAD.WIDE R12, R23.reuse, 0x2, R2 ;  /* 0x00000002170c7825 */ /* 0x044fe400078e0202 */
[----:B------:R-:W2:Y:S02]  /*18de0*/  LDL.LU.64 R2, [R1+0xfe8] ;  /* 0x000fe80001027983 */ /* 0x000ea40000300a00 */
[----:B------:R-:W-:-:S04]  /*18df0*/  IMAD.WIDE R6, R23, 0x2, R6 ;  /* 0x0000000217067825 */ /* 0x000fc800078e0206 */
[----:B------:R-:W-:Y:S02]  /*18e00*/  STL [R1+0x428], R4 ;  /* 0x0004280401007387 */ /* 0x000fe40000100800 */
[----:B------:R3:W-:Y:S01]  /*18e10*/  STL [R1+0x424], R5 ;  /* 0x0004240501007387 */ /* 0x0007e20000100800 */
[----:B------:R-:W-:Y:S01]  /*18e20*/  STL [R1+0x420], R6 ;  /* 0x0004200601007387 */ /* 0x000fe20000100800 */
[----:B------:R2:W-:Y:S02]  /*18e30*/  STL [R1+0x11c], R7 ;  /* 0x00011c0701007387 */ /* 0x0005e40000100800 */
[----:B------:R-:W-:Y:S02]  /*18e40*/  STL [R1+0x118], R12 ;  /* 0x0001180c01007387 */ /* 0x000fe40000100800 */
[----:B------:R-:W-:Y:S02]  /*18e50*/  STL [R1+0x114], R13 ;  /* 0x0001140d01007387 */ /* 0x000fe40000100800 */
[----:B---3--:R-:W-:-:S02]  /*18e60*/  IMAD.WIDE R4, R23, 0x2, R24 ;  /* 0x0000000217047825 */ /* 0x008fc400078e0218 */
[----:B----4-:R-:W-:Y:S02]  /*18e70*/  HMMA.16816.F32 R24, R8, R26, R16 ;  /* 0x0000001a0818723c */ /* 0x010fe40000001810 */
[C---:B--2---:R-:W-:Y:S02]  /*18e80*/  IMAD.WIDE R6, R23.reuse, 0x2, R2 ;  /* 0x0000000217067825 */ /* 0x044fe400078e0202 */
[----:B------:R-:W2:Y:S02]  /*18e90*/  LDL.LU.64 R2, [R1+0xfe0] ;  /* 0x000fe00001027983 */ /* 0x000ea40000300a00 */
[----:B------:R-:W3:Y:S02]  /*18ea0*/  LDL.LU.64 R18, [R1+0xfd8] ;  /* 0x000fd80001127983 */ /* 0x000ee40000300a00 */
[----:B------:R-:W3:Y:S11]  /*18eb0*/  LDL.LU.64 R16, [R1+0xfd0] ;  /* 0x000fd00001107983 */ /* 0x000ef60000300a00 */
[----:B------:R-:W-:Y:S04]  /*18ec0*/  @!UPT UIADD3 URZ, URZ, URZ, URZ ;  /* 0x0000003f3f3ff290 */ /* 0x000fe8000fffe03f */
[----:B------:R-:W-:Y:S01]  /*18ed0*/  STL.64 [R1+0x890], R24 ;  /* 0x0008901801007387 */ /* 0x000fe20000100a00 */
[----:B------:R1:W-:Y:S04]  /*18ee0*/  STL.64 [R1+0x898], R26 ;  /* 0x0008981a01007387 */ /* 0x0003e80000100a00 */
[----:B-1----:R-:W3:Y:S01]  /*18ef0*/  LDL.LU.64 R26, [R1+0xfc8] ;  /* 0x000fc800011a7983 */ /* 0x002ee20000300a00 */
[----:B------:R-:W4:Y:S02]  /*18f00*/  LDL.LU.64 R24, [R1+0xfc0] ;  /* 0x000fc00001187983 */ /* 0x000f240000300a00 */
[----:B------:R-:W-:Y:S02]  /*18f10*/  STL [R1+0x110], R4 ;  /* 0x0001100401007387 */ /* 0x000fe40000100800 */
[----:B------:R2:W-:Y:S01]  /*18f20*/  STL [R1+0x10c], R5 ;  /* 0x00010c0501007387 */ /* 0x0005e20000100800 */
[----:B------:R-:W-:Y:S01]  /*18f30*/  STL [R1+0x108], R6 ;  /* 0x0001080601007387 */ /* 0x000fe20000100800 */
[----:B------:R4:W-:Y:S02]  /*18f40*/  STL [R1+0x104], R7 ;  /* 0x0001040701007387 */ /* 0x0009e40000100800 */
[----:B--2---:R-:W-:-:S02]  /*18f50*/  IMAD.WIDE R4, R23, 0x2, R2 ;  /* 0x0000000217047825 */ /* 0x004fc400078e0202 */
[----:B------:R-:W2:Y:S02]  /*18f60*/  LDL.LU.64 R2, [R1+0xfb8] ;  /* 0x000fb80001027983 */ /* 0x000ea40000300a00 */
[C---:B----4-:R-:W-:Y:S02]  /*18f70*/  IMAD.WIDE R6, R23.reuse, 0x2, R24 ;  /* 0x0000000217067825 */ /* 0x050fe400078e0218 */
[----:B---3--:R-:W-:Y:S02]  /*18f80*/  HMMA.16816.F32 R24, R8, R26, R16 ;  /* 0x0000001a0818723c */ /* 0x008fe40000001810 */
[----:B------:R-:W-:-:S05]  /*18f90*/  IMAD.WIDE R12, R23, 0x2, R20 ;  /* 0x00000002170c7825 */ /* 0x000fca00078e0214 */
[----:B------:R-:W-:Y:S01]  /*18fa0*/  STL [R1+0x100], R12 ;  /* 0x0001000c01007387 */ /* 0x000fe20000100800 */
[----:B------:R-:W-:Y:S02]  /*18fb0*/  STL [R1+0xfc], R13 ;  /* 0x0000fc0d01007387 */ /* 0x000fe40000100800 */
[----:B------:R-:W3:Y:S02]  /*18fc0*/  LDL.LU.64 R18, [R1+0xfb0] ;  /* 0x000fb00001127983 */ /* 0x000ee40000300a00 */
[----:B------:R-:W4:Y:S11]  /*18fd0*/  LDL.LU.64 R16, [R1+0xfa8] ;  /* 0x000fa80001107983 */ /* 0x000f360000300a00 */
[----:B------:R-:W-:Y:S01]  /*18fe0*/  STL.64 [R1+0x8b0], R24 ;  /* 0x0008b01801007387 */ /* 0x000fe20000100a00 */
[----:B------:R1:W-:Y:S03]  /*18ff0*/  STL.64 [R1+0x8b8], R26 ;  /* 0x0008b81a01007387 */ /* 0x0003e60000100a00 */
[----:B-1----:R-:W3:Y:S01]  /*19000*/  LDL.LU.64 R26, [R1+0xfa0] ;  /* 0x000fa000011a7983 */ /* 0x002ee20000300a00 */
[----:B------:R-:W3:Y:S02]  /*19010*/  LDL.LU.64 R24, [R1+0xf98] ;  /* 0x000f980001187983 */ /* 0x000ee40000300a00 */
[----:B--2---:R-:W-:-:S02]  /*19020*/  IMAD.WIDE R12, R23, 0x2, R2 ;  /* 0x00000002170c7825 */ /* 0x004fc400078e0202 */
[----:B------:R-:W2:Y:S02]  /*19030*/  LDL.LU.64 R2, [R1+0xf90] ;  /* 0x000f900001027983 */ /* 0x000ea40000300a00 */
[----:B------:R-:W-:Y:S02]  /*19040*/  STL [R1+0xf8], R4 ;  /* 0x0000f80401007387 */ /* 0x000fe40000100800 */
[----:B------:R-:W3:Y:S02]  /*19050*/  LDL.LU R20, [R1+0xf48] ;  /* 0x000f480001147983 */ /* 0x000ee40000300800 */
[----:B------:R-:W-:Y:S01]  /*19060*/  STL [R1+0xf4], R5 ;  /* 0x0000f40501007387 */ /* 0x000fe20000100800 */
[----:B------:R-:W-:Y:S01]  /*19070*/  STL [R1+0xf0], R6 ;  /* 0x0000f00601007387 */ /* 0x000fe20000100800 */
[----:B------:R-:W-:Y:S02]  /*19080*/  STL [R1+0xec], R7 ;  /* 0x0000ec0701007387 */ /* 0x000fe40000100800 */
[----:B------:R-:W-:Y:S02]  /*19090*/  STL [R1+0xe8], R12 ;  /* 0x0000e80c01007387 */ /* 0x000fe40000100800 */
[----:B------:R1:W-:Y:S02]  /*190a0*/  STL [R1+0x8], R13 ;  /* 0x0000080d01007387 */ /* 0x0003e40000100800 */
[----:B-1----:R-:W4:Y:S01]  /*190b0*/  LDL.LU.64 R12, [R1+0xd48] ;  /* 0x000d4800010c7983 */ /* 0x002f220000300a00 */
[----:B--2---:R-:W-:-:S03]  /*190c0*/  IMAD.WIDE R6, R23, 0x2, R2 ;  /* 0x0000000217067825 */ /* 0x004fc600078e0202 */
[----:B------:R-:W2:Y:S01]  /*190d0*/  LDL.LU.64 R2, [R1+0xf88] ;  /* 0x000f880001027983 */ /* 0x000ea20000300a00 */
[----:B---3--:R-:W-:Y:S01]  /*190e0*/  HMMA.16816.F32 R24, R8, R18, R24 ;  /* 0x000000120818723c */ /* 0x008fe20000001818 */
[C---:B----4-:R-:W-:Y:S02]  /*190f0*/  IMAD.WIDE R4, R23.reuse, 0x2, R16 ;  /* 0x0000000217047825 */ /* 0x050fe400078e0210 */
[----:B------:R0:W5:Y:S04]  /*19100*/  LDL.LU.64 R18, [R1+0xf80] ;  /* 0x000f800001127983 */ /* 0x0001680000300a00 */
[----:B------:R0:W5:Y:S11]  /*19110*/  LDL.LU.64 R16, [R1+0xf78] ;  /* 0x000f780001107983 */ /* 0x0001760000300a00 */
[----:B------:R-:W-:Y:S05]  /*19120*/  @!UPT UIADD3 URZ, URZ, URZ, URZ ;  /* 0x0000003f3f3ff290 */ /* 0x000fea000fffe03f */
[----:B------:R-:W-:Y:S01]  /*19130*/  STL.64 [R1+0x8d0], R24 ;  /* 0x0008d01801007387 */ /* 0x000fe20000100a00 */
[----:B------:R-:W-:Y:S02]  /*19140*/  IMAD.MOV.U32 R11, RZ, RZ, R26 ;  /* 0x000000ffff0b7224 */ /* 0x000fe400078e001a */
[----:B------:R1:W-:Y:S02]  /*19150*/  STL.64 [R1+0x8d8], R26 ;  /* 0x0008d81a01007387 */ /* 0x0003e40000100a00 */
[----:B------:R-:W-:Y:S02]  /*19160*/  IMAD.MOV.U32 R10, RZ, RZ, R27 ;  /* 0x000000ffff0a7224 */ /* 0x000fe400078e001b */
[----:B-1----:R-:W3:Y:S01]  /*19170*/  LDL.LU.64 R26, [R1+0xd40] ;  /* 0x000d4000011a7983 */ /* 0x002ee20000300a00 */
[----:B------:R-:W-:Y:S02]  /*19180*/  STL [R1+0x4], R4 ;  /* 0x0000040401007387 */ /* 0x000fe40000100800 */
[----:B------:R-:W-:Y:S02]  /*19190*/  STL [R1], R5 ;  /* 0x0000000501007387 */ /* 0x000fe40000100800 */
[----:B--2---:R-:W-:-:S02]  /*191a0*/  IMAD.WIDE R8, R23, 0x2, R2 ;  /* 0x0000000217087825 */ /* 0x004fc400078e0202 */
[----:B------:R-:W2:Y:S01]  /*191b0*/  LDL.LU.64 R2, [R1+0xf70] ;  /* 0x000f700001027983 */ /* 0x000ea20000300a00 */
[----:B------:R-:W-:-:S04]  /*191c0*/  IADD3 R20, R20, -0x1, RZ ;  /* 0xffffffff14147810 */ /* 0x000fc80007ffe0ff */
[----:B------:R-:W-:Y:S01]  /*191d0*/  ISETP.NE.U32.AND P0, PT, R20, RZ, PT ;  /* 0x000000ff1400720c */ /* 0x000fe20003f05070 */
[----:B------:R1:W-:Y:S01]  /*191e0*/  STL [R1+0xf48], R20 ;  /* 0x000f481401007387 */ /* 0x0003e20000100800 */
[----:B------:R-:W-:Y:S01]  /*191f0*/  IMAD.MOV.U32 R21, RZ, RZ, R8 ;  /* 0x000000ffff157224 */ /* 0x000fe200078e0008 */
[----:B------:R-:W-:Y:S01]  /*19200*/  IADD3 R0, R0, -0x20, RZ ;  /* 0xffffffe000007810 */ /* 0x000fe20007ffe0ff */
[----:B-1----:R-:W-:Y:S02]  /*19210*/  IMAD.MOV.U32 R20, RZ, RZ, c[0x0][0x188] ;  /* 0x00006200ff147624 */ /* 0x002fe400078e00ff */
[----:B---3--:R-:W-:-:S04]  /*19220*/  IMAD.WIDE R4, R23, 0x2, R26 ;  /* 0x0000000217047825 */ /* 0x008fc800078e021a */
[----:B------:R-:W-:Y:S02]  /*19230*/  IMAD.MOV.U32 R27, RZ, RZ, R6 ;  /* 0x000000ffff1b7224 */ /* 0x000fe400078e0006 */
[----:B------:R-:W-:Y:S02]  /*19240*/  IMAD.MOV.U32 R26, RZ, RZ, R7 ;  /* 0x000000ffff1a7224 */ /* 0x000fe400078e0007 */
[----:B------:R-:W-:-:S04]  /*19250*/  IMAD.WIDE R6, R23, 0x2, R12 ;  /* 0x0000000217067825 */ /* 0x000fc800078e020c */
[----:B------:R-:W-:Y:S02]  /*19260*/  IMAD.SHL.U32 R12, R20, 0x20, RZ ;  /* 0x00000020140c7824 */ /* 0x000fe400078e00ff */
[----:B------:R-:W-:Y:S02]  /*19270*/  IMAD.MOV.U32 R25, RZ, RZ, R4 ;  /* 0x000000ffff197224 */ /* 0x000fe400078e0004 */
[----:B------:R-:W-:Y:S02]  /*19280*/  IMAD.MOV.U32 R24, RZ, RZ, R5 ;  /* 0x000000ffff187224 */ /* 0x000fe400078e0005 */
[----:B------:R-:W-:Y:S02]  /*19290*/  IMAD.MOV.U32 R23, RZ, RZ, R6 ;  /* 0x000000ffff177224 */ /* 0x000fe400078e0006 */
[----:B------:R-:W-:Y:S02]  /*192a0*/  IMAD.MOV.U32 R22, RZ, RZ, R7 ;  /* 0x000000ffff167224 */ /* 0x000fe400078e0007 */
[----:B------:R-:W-:-:S02]  /*192b0*/  IMAD.MOV.U32 R20, RZ, RZ, R9 ;  /* 0x000000ffff147224 */ /* 0x000fc400078e0009 */
[----:B--2---:R-:W-:Y:S01]  /*192c0*/  IMAD.WIDE R2, R12, 0x2, R2 ;  /* 0x000000020c027825 */ /* 0x004fe200078e0202 */
[----:B0-----:R-:W-:Y:S01]  /*192d0*/  @!P0 CALL.REL.NOINC `(.L_x_1) ;  /* 0x0000001000008944 */ /* 0x001fe20003c00000 */
[----:B------:R-:W-:Y:S05]  /*192e0*/  BRA `(.L_x_2) ;  /* 0xfffed9a000007947 */ /* 0x000fea000383ffff */
.L_x_1:
[----:B-----5:R-:W2:Y:S04]  /*192f0*/  LDL.LU R29, [R1+0x8d0] ;  /* 0x0008d000011d7983 */ /* 0x020ea80000300800 */
[----:B--2---:R0:W-:Y:S04]  /*19300*/  STL [R1+0x1388], R29 ;  /* 0x0013881d01007387 */ /* 0x0041e80000100800 */
[----:B0-----:R-:W2:Y:S04]  /*19310*/  LDL.LU R29, [R1+0x8bc] ;  /* 0x0008bc00011d7983 */ /* 0x001ea80000300800 */
[----:B--2---:R0:W-:Y:S04]  /*19320*/  STL [R1+0x138c], R29 ;  /* 0x00138c1d01007387 */ /* 0x0041e80000100800 */
[----:B------:R-:W2:Y:S01]  /*19330*/  LDL.LU R0, [R1+0x8b4] ;  /* 0x0008b40001007983 */ /* 0x000ea20000300800 */
[----:B0-----:R-:W-:-:S03]  /*19340*/  IMAD.MOV.U32 R29, RZ, RZ, R11 ;  /* 0x000000ffff1d7224 */ /* 0x001fc600078e000b */
[----:B--2---:R0:W-:Y:S04]  /*19350*/  STL [R1+0x1390], R0 ;  /* 0x0013900001007387 */ /* 0x0041e80000100800 */
[----:B------:R-:W2:Y:S04]  /*19360*/  LDL.LU R28, [R1+0x8b0] ;  /* 0x0008b000011c7983 */ /* 0x000ea80000300800 */
        /* <DEDUP_REMOVED lines=8> */
[----:B------:R-:W2:Y:S04]  /*193f0*/  LDL.LU R2, [R1+0x9cc] ;  /* 0x0009cc0001027983 */ /* 0x000ea80000300800 */
[----:B------:R-:W2:Y:S04]  /*19400*/  LDL.LU R3, [R1+0x9c8] ;  /* 0x0009c80001037983 */ /* 0x000ea80000300800 */
[----:B------:R-:W2:Y:S04]  /*19410*/  LDL.LU R8, [R1+0x9dc] ;  /* 0x0009dc0001087983 */ /* 0x000ea80000300800 */
[----:B------:R-:W2:Y:S01]  /*19420*/  LDL.LU R9, [R1+0x9d8] ;  /* 0x0009d80001097983 */ /* 0x000ea20000300800 */
[----:B0-----:R-:W-:-:S03]  /*19430*/  IMAD.MOV.U32 R0, RZ, RZ, R10 ;  /* 0x000000ffff007224 */ /* 0x001fc600078e000a */
        /* <DEDUP_REMOVED lines=8> */
[----:B------:R0:W-:Y:S01]  /*194c0*/  STL [R1+0x1054], R18 ;  /* 0x0010541201007387 */ /* 0x0001e20000100800 */
[----:B------:R-:W-:-:S03]  /*194d0*/  F2FP.PACK_AB R29, R0, R29 ;  /* 0x0000001d001d723e */ /* 0x000fc600000000ff */
[----:B0-----:R-:W2:Y:S04]  /*194e0*/  LDL.LU R18, [R1+0x8d4] ;  /* 0x0008d40001127983 */ /* 0x001ea80000300800 */
[----:B------:R0:W-:Y:S04]  /*194f0*/  STL [R1+0x1050], R19 ;  /* 0x0010501301007387 */ /* 0x0001e80000100800 */
        /* <DEDUP_REMOVED lines=9> */
[----:B------:R-:W2:Y:S04]  /*19590*/  LDL.LU R0, [R1+0x1390] ;  /* 0x0013900001007983 */ /* 0x000ea80000300800 */
[----:B------:R0:W-:Y:S04]  /*195a0*/  STL [R1+0x6fc], R29 ;  /* 0x0006fc1d01007387 */ /* 0x0001e80000100800 */
[----:B0-----:R-:W2:Y:S02]  /*195b0*/  LDL.LU R29, [R1+0x138c] ;  /* 0x00138c00011d7983 */ /* 0x001ea40000300800 */
[----:B--2---:R-:W-:-:S02]  /*195c0*/  F2FP.PACK_AB R15, R29, R15 ;  /* 0x0000000f1d0f723e */ /* 0x004fc400000000ff */
[----:B------:R-:W2:Y:S01]  /*195d0*/  LDL.LU R29, [R1+0x1388] ;  /* 0x00138800011d7983 */ /* 0x000ea20000300800 */
[----:B------:R-:W-:Y:S02]  /*195e0*/  F2FP.PACK_AB R14, R14, R17 ;  /* 0x000000110e0e723e */ /* 0x000fe400000000ff */
[----:B------:R-:W-:Y:S01]  /*195f0*/  F2FP.PACK_AB R16, R16, R19 ;  /* 0x000000131010723e */ /* 0x000fe200000000ff */
[----:B------:R-:W-:Y:S04]  /*19600*/  STL [R1+0x6f8], R15 ;  /* 0x0006f80f01007387 */ /* 0x000fe80000100800 */
[----:B------:R0:W-:Y:S04]  /*19610*/  STL [R1+0x6f4], R14 ;  /* 0x0006f40e01007387 */ /* 0x0001e80000100800 */
[----:B------:R-:W-:Y:S01]  /*19620*/  STL [R1+0x6f0], R16 ;  /* 0x0006f01001007387 */ /* 0x000fe20000100800 */
[----:B0-----:R-:W-:-:S02]  /*19630*/  F2FP.PACK_AB R14, R0, R28 ;  /* 0x0000001c000e723e */ /* 0x001fc400000000ff */
[----:B---3--:R-:W-:Y:S02]  /*19640*/  F2FP.PACK_AB R0, R27, R25 ;  /* 0x000000191b00723e */ /* 0x008fe400000000ff */
[----:B------:R-:W-:Y:S02]  /*19650*/  F2FP.PACK_AB R3, R2, R3 ;  /* 0x000000030203723e */ /* 0x000fe400000000ff */
[----:B------:R-:W-:Y:S02]  /*19660*/  F2FP.PACK_AB R2, R8, R9 ;  /* 0x000000090802723e */ /* 0x000fe400000000ff */
[----:B--2---:R-:W-:-:S05]  /*19670*/  F2FP.PACK_AB R15, R18, R29 ;  /* 0x0000001d120f723e */ /* 0x004fca00000000ff */
[----:B------:R4:W-:Y:S04]  /*19680*/  STL [R1+0x6ec], R15 ;  /* 0x0006ec0f01007387 */ /* 0x0009e80000100800 */
[----:B------:R0:W-:Y:S04]  /*19690*/  STL [R1+0x6e8], R14 ;  /* 0x0006e80e01007387 */ /* 0x0001e80000100800 */
[----:B------:R1:W-:Y:S01]  /*196a0*/  STL [R1+0x6e4], R0 ;  /* 0x0006e40001007387 */ /* 0x0003e20000100800 */
[----:B----4-:R-:W-:Y:S02]  /*196b0*/  F2FP.PACK_AB R15, R23, R21 ;  /* 0x00000015170f723e */ /* 0x010fe400000000ff */
[----:B0-----:R-:W-:-:S03]  /*196c0*/  F2FP.PACK_AB R14, R26, R24 ;  /* 0x000000181a0e723e */ /* 0x001fc600000000ff */
[----:B------:R-:W-:Y:S01]  /*196d0*/  STL [R1+0x6e0], R15 ;  /* 0x0006e00f01007387 */ /* 0x000fe20000100800 */
[----:B-1----:R-:W-:-:S03]  /*196e0*/  F2FP.PACK_AB R0, R22, R20 ;  /* 0x000000141600723e */ /* 0x002fc600000000ff */
[----:B------:R-:W-:Y:S04]  /*196f0*/  STL [R1+0x6dc], R14 ;  /* 0x0006dc0e01007387 */ /* 0x000fe80000100800 */
[----:B------:R0:W-:Y:S04]  /*19700*/  STL [R1+0x6d8], R0 ;  /* 0x0006d80001007387 */ /* 0x0001e80000100800 */
[----:B------:R1:W-:Y:S01]  /*19710*/  STL [R1+0x6d4], R3 ;  /* 0x0006d40301007387 */ /* 0x0003e20000100800 */
[----:B0-----:R-:W-:-:S03]  /*19720*/  F2FP.PACK_AB R0, R6, R7 ;  /* 0x000000070600723e */ /* 0x001fc600000000ff */
[----:B------:R0:W-:Y:S01]  /*19730*/  STL [R1+0x6d0], R2 ;  /* 0x0006d00201007387 */ /* 0x0001e20000100800 */
[----:B-1----:R-:W-:-:S03]  /*19740*/  F2FP.PACK_AB R3, R4, R5 ;  /* 0x000000050403723e */ /* 0x002fc600000000ff */
[----:B------:R1:W-:Y:S04]  /*19750*/  STL [R1+0x6cc], R0 ;  /* 0x0006cc0001007387 */ /* 0x0003e80000100800 */
[----:B------:R-:W-:Y:S04]  /*19760*/  STL [R1+0x6c8], R3 ;  /* 0x0006c80301007387 */ /* 0x000fe80000100800 */
[----:B------:R-:W2:Y:S01]  /*19770*/  LDL.LU R15, [R1+0xa98] ;  /* 0x000a9800010f7983 */ /* 0x000ea20000300800 */
[----:B0-----:R-:W-:Y:S02]  /*19780*/  F2FP.PACK_AB R2, R10, R11 ;  /* 0x0000000b0a02723e */ /* 0x001fe400000000ff */
[----:B-1----:R-:W-:-:S03]  /*19790*/  F2FP.PACK_AB R0, R12, R13 ;  /* 0x0000000d0c00723e */ /* 0x002fc600000000ff */
[----:B------:R-:W-:Y:S04]  /*197a0*/  STL [R1+0x6c4], R2 ;  /* 0x0006c40201007387 */ /* 0x000fe80000100800 */
[----:B--2---:R0:W-:Y:S04]  /*197b0*/  STL [R1+0x1300], R15 ;  /* 0x0013000f01007387 */ /* 0x0041e80000100800 */
[----:B------:R-:W-:Y:S04]  /*197c0*/  STL [R1+0x6c0], R0 ;  /* 0x0006c00001007387 */ /* 0x000fe80000100800 */
[----:B0-----:R-:W2:Y:S04]  /*197d0*/  LDL.LU R15, [R1+0xa88] ;  /* 0x000a8800010f7983 */ /* 0x001ea80000300800 */
[----:B--2---:R0:W-:Y:S04]  /*197e0*/  STL [R1+0x1308], R15 ;  /* 0x0013080f01007387 */ /* 0x0041e80000100800 */
        /* <DEDUP_REMOVED lines=31> */
[----:B------:R-:W3:Y:S04]  /*199e0*/  LDL.LU R14, [R1+0xaac] ;  /* 0x000aac00010e7983 */ /* 0x000ee80000300800 */
[----:B---3--:R0:W-:Y:S04]  /*199f0*/  STL [R1+0x12fc], R14 ;  /* 0x0012fc0e01007387 */ /* 0x0081e80000100800 */
[----:B0-----:R-:W3:Y:S04]  /*19a00*/  LDL.LU R14, [R1+0xa9c] ;  /* 0x000a9c00010e7983 */ /* 0x001ee80000300800 */
        /* <DEDUP_REMOVED lines=33> */
[----:B0-----:R-:W2:Y:S04]  /*19c20*/  LDL.LU R14, [R1+0x9ec] ;  /* 0x0009ec00010e7983 */ /* 0x001ea80000300800 */
[----:B------:R-:W3:Y:S04]  /*19c30*/  LDL.LU R17, [R1+0xaa8] ;  /* 0x000aa80001117983 */ /* 0x000ee80000300800 */
[----:B------:R-:W4:Y:S04]  /*19c40*/  LDL.LU R16, [R1+0xabc] ;  /* 0x000abc0001107983 */ /* 0x000f280000300800 */
        /* <DEDUP_REMOVED lines=25> */
[----:B--2---:R-:W-:-:S03]  /*19de0*/  F2FP.PACK_AB R15, R14, R15 ;  /* 0x0000000f0e0f723e */ /* 0x004fc600000000ff */
[----:B------:R-:W2:Y:S04]  /*19df0*/  LDL.LU R14, [R1+0x1384] ;  /* 0x00138400010e7983 */ /* 0x000ea80000300800 */
[----:B------:R0:W-:Y:S04]  /*19e00*/  STL [R1+0x6ac], R15 ;  /* 0x0006ac0f01007387 */ /* 0x0001e80000100800 */
[----:B0-----:R-:W2:Y:S02]  /*19e10*/  LDL.LU R15, [R1+0x1380] ;  /* 0x00138000010f7983 */ /* 0x001ea40000300800 */
[----:B--2---:R-:W-:-:S02]  /*19e20*/  F2FP.PACK_AB R15, R14, R15 ;  /* 0x0000000f0e0f723e */ /* 0x004fc400000000ff */
        /* <DEDUP_REMOVED lines=64> */
[----:B------:R-:W2:Y:S01]  /*1a230*/  LDL.LU R14, [R1+0x12fc] ;  /* 0x0012fc00010e7983 */ /* 0x000ea20000300800 */
[----:B----4-:R-:W-:-:S03]  /*1a240*/  F2FP.PACK_AB R16, R16, R19 ;  /* 0x000000131010723e */ /* 0x010fc600000000ff */
[----:B------:R0:W-:Y:S01]  /*1a250*/  STL [R1+0x658], R15 ;  /* 0x0006580f01007387 */ /* 0x0001e20000100800 */
[----:B---3--:R-:W-:Y:S02]  /*1a260*/  F2FP.PACK_AB R3, R2, R3 ;  /* 0x000000030203723e */ /* 0x008fe400000000ff */
[----:B0-----:R-:W-:Y:S02]  /*1a270*/  F2FP.PACK_AB R15, R18, R29 ;  /* 0x0000001d120f723e */ /* 0x001fe400000000ff */
[----:B------:R-:W-:Y:S02]  /*1a280*/  F2FP.PACK_AB R2, R8, R9 ;  /* 0x000000090802723e */ /* 0x000fe400000000ff */
[----:B--2---:R-:W-:-:S05]  /*1a290*/  F2FP.PACK_AB R14, R14, R17 ;  /* 0x000000110e0e723e */ /* 0x004fca00000000ff */
[----:B------:R0:W-:Y:S04]  /*1a2a0*/  STL [R1+0x654], R14 ;  /* 0x0006540e01007387 */ /* 0x0001e80000100800 */
[----:B------:R-:W-:Y:S01]  /*1a2b0*/  STL [R1+0x650], R16 ;  /* 0x0006501001007387 */ /* 0x000fe20000100800 */
[----:B0-----:R-:W-:Y:S02]  /*1a2c0*/  F2FP.PACK_AB R14, R0, R28 ;  /* 0x0000001c000e723e */ /* 0x001fe400000000ff */
[----:B------:R-:W-:Y:S01]  /*1a2d0*/  F2FP.PACK_AB R0, R27, R25 ;  /* 0x000000191b00723e */ /* 0x000fe200000000ff */
[----:B------:R0:W-:Y:S04]  /*1a2e0*/  STL [R1+0x64c], R15 ;  /* 0x00064c0f01007387 */ /* 0x0001e80000100800 */
[----:B------:R1:W-:Y:S04]  /*1a2f0*/  STL [R1+0x648], R14 ;  /* 0x0006480e01007387 */ /* 0x0003e80000100800 */
[----:B------:R2:W-:Y:S01]  /*1a300*/  STL [R1+0x644], R0 ;  /* 0x0006440001007387 */ /* 0x0005e20000100800 */
[----:B0-----:R-:W-:-:S02]  /*1a310*/  F2FP.PACK_AB R15, R23, R21 ;  /* 0x00000015170f723e */ /* 0x001fc400000000ff */
[----:B-1----:R-:W-:-:S03]  /*1a320*/  F2FP.PACK_AB R14, R26, R24 ;  /* 0x000000181a0e723e */ /* 0x002fc600000000ff */
[----:B------:R-:W-:Y:S01]  /*1a330*/  STL [R1+0x640], R15 ;  /* 0x0006400f01007387 */ /* 0x000fe20000100800 */
[----:B--2---:R-:W-:-:S03]  /*1a340*/  F2FP.PACK_AB R0, R22, R20 ;  /* 0x000000141600723e */ /* 0x004fc600000000ff */
        /* <DEDUP_REMOVED lines=949> */
[----:B------:R0:W-:Y:S01]  /*1dea0*/  STL [R1+0xa4], R18 ;  /* 0x0000a41201007387 */ /* 0x0001e20000100800 */
[----:B----4-:R-:W-:-:S03]  /*1deb0*/  F2FP.PACK_AB R14, R17, R14 ;  /* 0x0000000e110e723e */ /* 0x010fc600000000ff */
[----:B0-----:R-:W4:Y:S01]  /*1dec0*/  LDL.LU R18, [R1+0x1054] ;  /* 0x0010540001127983 */ /* 0x001f220000300800 */
[----:B---3--:R-:W-:Y:S02]  /*1ded0*/  F2FP.PACK_AB R29, R15, R29 ;  /* 0x0000001d0f1d723e */ /* 0x008fe400000000ff */
[----:B--2---:R-:W-:Y:S02]  /*1dee0*/  F2FP.PACK_AB R16, R19, R16 ;  /* 0x000000101310723e */ /* 0x004fe400000000ff */
[----:B------:R-:W4:Y:S03]  /*1def0*/  LDL.LU R19, [R1+0x1050] ;  /* 0x0010500001137983 */ /* 0x000f260000300800 */
[----:B------:R0:W-:Y:S02]  /*1df00*/  STL [R1+0xa0], R16 ;  /* 0x0000a01001007387 */ /* 0x0001e40000100800 */
[----:B0-----:R-:W2:Y:S01]  /*1df10*/  LDL.LU R16, [R1+0x104c] ;  /* 0x00104c0001107983 */ /* 0x001ea20000300800 */
[----:B------:R-:W2:Y:S01]  /*1df20*/  LDL.LU R17, [R1+0x1048] ;  /* 0x0010480001117983 */ /* 0x000ea20000300800 */
[----:B------:R-:W-:Y:S01]  /*1df30*/  F2FP.PACK_AB R28, R0, R28 ;  /* 0x0000001c001c723e */ /* 0x000fe200000000ff */
[----:B------:R0:W-:Y:S01]  /*1df40*/  STL [R1+0x9c], R14 ;  /* 0x00009c0e01007387 */ /* 0x0001e20000100800 */
[----:B------:R-:W-:-:S02]  /*1df50*/  F2FP.PACK_AB R0, R27, R25 ;  /* 0x000000191b00723e */ /* 0x000fc400000000ff */
[----:B------:R-:W-:Y:S01]  /*1df60*/  F2FP.PACK_AB R23, R23, R21 ;  /* 0x000000151717723e */ /* 0x000fe200000000ff */
[----:B------:R-:W-:Y:S01]  /*1df70*/  F2FP.PACK_AB R21, R26, R24 ;  /* 0x000000181a15723e */ /* 0x000fe200000000ff */
[----:B------:R-:W-:Y:S01]  /*1df80*/  F2FP.PACK_AB R3, R2, R3 ;  /* 0x000000030203723e */ /* 0x000fe200000000ff */
[----:B0-----:R-:W3:Y:S01]  /*1df90*/  LDL.LU R14, [R1+0x1044] ;  /* 0x00104400010e7983 */ /* 0x001ee20000300800 */
[----:B------:R-:W3:Y:S02]  /*1dfa0*/  LDL.LU R15, [R1+0x1040] ;  /* 0x00104000010f7983 */ /* 0x000ee40000300800 */
[----:B------:R-:W-:Y:S02]  /*1dfb0*/  STL [R1+0x98], R29 ;  /* 0x0000981d01007387 */ /* 0x000fe40000100800 */
[----:B------:R-:W-:Y:S01]  /*1dfc0*/  STL [R1+0x94], R28 ;  /* 0x0000941c01007387 */ /* 0x000fe20000100800 */
[----:B------:R0:W-:Y:S01]  /*1dfd0*/  STL [R1+0x90], R0 ;  /* 0x0000900001007387 */ /* 0x0001e20000100800 */
[----:B------:R-:W-:Y:S01]  /*1dfe0*/  STL [R1+0x8c], R23 ;  /* 0x00008c1701007387 */ /* 0x000fe20000100800 */
[----:B------:R-:W-:Y:S01]  /*1dff0*/  F2FP.PACK_AB R2, R8, R9 ;  /* 0x000000090802723e */ /* 0x000fe200000000ff */
[----:B------:R-:W-:Y:S01]  /*1e000*/  STL [R1+0x88], R21 ;  /* 0x0000881501007387 */ /* 0x000fe20000100800 */
[----:B0-----:R-:W-:-:S05]  /*1e010*/  F2FP.PACK_AB R0, R22, R20 ;  /* 0x000000141600723e */ /* 0x001fca00000000ff */
[----:B------:R0:W-:Y:S01]  /*1e020*/  STL [R1+0x84], R0 ;  /* 0x0000840001007387 */ /* 0x0001e20000100800 */
[----:B------:R1:W-:Y:S02]  /*1e030*/  STL [R1+0x80], R3 ;  /* 0x0000800301007387 */ /* 0x0003e40000100800 */
[----:B------:R1:W-:Y:S01]  /*1e040*/  STL [R1+0x7c], R2 ;  /* 0x00007c0201007387 */ /* 0x0003e20000100800 */
[----:B0-----:R-:W-:Y:S02]  /*1e050*/  F2FP.PACK_AB R0, R6, R7 ;  /* 0x000000070600723e */ /* 0x001fe400000000ff */
[----:B-1----:R-:W-:Y:S02]  /*1e060*/  F2FP.PACK_AB R3, R4, R5 ;  /* 0x000000050403723e */ /* 0x002fe400000000ff */
[----:B------:R-:W-:Y:S01]  /*1e070*/  F2FP.PACK_AB R2, R10, R11 ;  /* 0x0000000b0a02723e */ /* 0x000fe200000000ff */
[----:B------:R0:W-:Y:S02]  /*1e080*/  STL [R1+0x78], R0 ;  /* 0x0000780001007387 */ /* 0x0001e40000100800 */
[----:B------:R4:W-:Y:S02]  /*1e090*/  STL [R1+0x74], R3 ;  /* 0x0000740301007387 */ /* 0x0009e40000100800 */
[----:B------:R2:W-:Y:S01]  /*1e0a0*/  STL [R1+0x70], R2 ;  /* 0x0000700201007387 */ /* 0x0005e20000100800 */
[----:B0-----:R-:W-:-:S05]  /*1e0b0*/  F2FP.PACK_AB R0, R12, R13 ;  /* 0x0000000d0c00723e */ /* 0x001fca00000000ff */
[----:B------:R3:W-:Y:S01]  /*1e0c0*/  STL [R1+0x6c], R0 ;  /* 0x00006c0001007387 */ /* 0x0007e20000100800 */
[----:B----4-:R-:W-:-:S05]  /*1e0d0*/  F2FP.PACK_AB R3, R19, R18 ;  /* 0x000000121303723e */ /* 0x010fca00000000ff */
[----:B------:R-:W-:Y:S01]  /*1e0e0*/  STL [R1+0x68], R3 ;  /* 0x0000680301007387 */ /* 0x000fe20000100800 */
[----:B------:R-:W4:Y:S01]  /*1e0f0*/  LDL.LU R7, [R1+0x248] ;  /* 0x0002480001077983 */ /* 0x000f220000300800 */
[----:B--2---:R-:W-:-:S05]  /*1e100*/  F2FP.PACK_AB R2, R17, R16 ;  /* 0x000000101102723e */ /* 0x004fca00000000ff */
[----:B------:R-:W-:Y:S01]  /*1e110*/  STL [R1+0x64], R2 ;  /* 0x0000640201007387 */ /* 0x000fe20000100800 */
[----:B------:R-:W2:Y:S01]  /*1e120*/  LDL.LU R6, [R1+0x228] ;  /* 0x0002280001067983 */ /* 0x000ea20000300800 */
[----:B---3--:R-:W-:-:S05]  /*1e130*/  F2FP.PACK_AB R0, R15, R14 ;  /* 0x0000000e0f00723e */ /* 0x008fca00000000ff */
[----:B------:R-:W-:Y:S04]  /*1e140*/  STL [R1+0x60], R0 ;  /* 0x0000600001007387 */ /* 0x000fe80000100800 */
[----:B--2---:R0:W-:Y:S04]  /*1e150*/  STL [R1+0x103c], R6 ;  /* 0x00103c0601007387 */ /* 0x0041e80000100800 */
[----:B0-----:R-:W4:Y:S01]  /*1e160*/  LDL.LU R6, [R1+0x24c] ;  /* 0x00024c0001067983 */ /* 0x001f220000300800 */
[----:B------:R-:W2:Y:S03]  /*1e170*/  LDL.LU R5, [R1+0x208] ;  /* 0x0002080001057983 */ /* 0x000ea60000300800 */
[----:B--2---:R0:W-:Y:S04]  /*1e180*/  STL [R1+0x1038], R5 ;  /* 0x0010380501007387 */ /* 0x0041e80000100800 */
[----:B0-----:R-:W2:Y:S01]  /*1e190*/  LDL.LU R5, [R1+0x22c] ;  /* 0x00022c0001057983 */ /* 0x001ea20000300800 */
[----:B------:R-:W3:Y:S02]  /*1e1a0*/  LDL.LU R29, [R1+0x1cc] ;  /* 0x0001cc00011d7983 */ /* 0x000ee40000300800 */
[----:B------:R-:W3:Y:S02]  /*1e1b0*/  LDL.LU R4, [R1+0x1c8] ;  /* 0x0001c80001047983 */ /* 0x000ee40000300800 */
[----:B------:R-:W2:Y:S01]  /*1e1c0*/  LDL.LU R0, [R1+0x244] ;  /* 0x0002440001007983 */ /* 0x000ea20000300800 */
        /* <DEDUP_REMOVED lines=22> */
[----:B------:R-:W2:Y:S01]  /*1e330*/  LDL.LU R8, [R1+0x270] ;  /* 0x0002700001087983 */ /* 0x000ea20000300800 */
[----:B----4-:R-:W-:-:S02]  /*1e340*/  F2FP.PACK_AB R7, R6, R7 ;  /* 0x000000070607723e */ /* 0x010fc400000000ff */
[----:B------:R-:W2:Y:S03]  /*1e350*/  LDL.LU R6, [R1+0x103c] ;  /* 0x00103c0001067983 */ /* 0x000ea60000300800 */
[----:B------:R0:W-:Y:S02]  /*1e360*/  STL [R1+0xf6c], R7 ;  /* 0x000f6c0701007387 */ /* 0x0001e40000100800 */
[----:B0-----:R-:W4:Y:S01]  /*1e370*/  LDL.LU R7, [R1+0x20c] ;  /* 0x00020c0001077983 */ /* 0x001f220000300800 */
[----:B--2---:R-:W-:-:S03]  /*1e380*/  F2FP.PACK_AB R6, R5, R6 ;  /* 0x000000060506723e */ /* 0x004fc600000000ff */
[----:B------:R-:W4:Y:S01]  /*1e390*/  LDL.LU R5, [R1+0x1038] ;  /* 0x0010380001057983 */ /* 0x000f220000300800 */
[----:B---3--:R-:W-:Y:S02]  /*1e3a0*/  F2FP.PACK_AB R4, R29, R4 ;  /* 0x000000041d04723e */ /* 0x008fe400000000ff */
[----:B------:R-:W-:Y:S02]  /*1e3b0*/  F2FP.PACK_AB R15, R0, R15 ;  /* 0x0000000f000f723e */ /* 0x000fe400000000ff */
[----:B------:R-:W-:Y:S01]  /*1e3c0*/  F2FP.PACK_AB R14, R28, R14 ;  /* 0x0000000e1c0e723e */ /* 0x000fe200000000ff */
[----:B------:R-:W-:Y:S01]  /*1e3d0*/  STL [R1+0xf70], R6 ;  /* 0x000f700601007387 */ /* 0x000fe20000100800 */
[----:B------:R-:W-:Y:S02]  /*1e3e0*/  F2FP.PACK_AB R13, R27, R13 ;  /* 0x0000000d1b0d723e */ /* 0x000fe400000000ff */
[----:B------:R-:W-:Y:S02]  /*1e3f0*/  F2FP.PACK_AB R12, R25, R12 ;  /* 0x0000000c190c723e */ /* 0x000fe400000000ff */
[----:B------:R-:W-:-:S02]  /*1e400*/  F2FP.PACK_AB R19, R23, R19 ;  /* 0x000000131713723e */ /* 0x000fc400000000ff */
[----:B------:R-:W-:Y:S02]  /*1e410*/  F2FP.PACK_AB R18, R21, R18 ;  /* 0x000000121512723e */ /* 0x000fe400000000ff */
[----:B------:R-:W-:Y:S02]  /*1e420*/  F2FP.PACK_AB R17, R26, R17 ;  /* 0x000000111a11723e */ /* 0x000fe400000000ff */
[----:B------:R-:W-:Y:S02]  /*1e430*/  F2FP.PACK_AB R16, R24, R16 ;  /* 0x000000101810723e */ /* 0x000fe400000000ff */
[----:B------:R-:W-:Y:S02]  /*1e440*/  F2FP.PACK_AB R11, R22, R11 ;  /* 0x0000000b160b723e */ /* 0x000fe400000000ff */
[----:B------:R-:W-:Y:S02]  /*1e450*/  F2FP.PACK_AB R10, R20, R10 ;  /* 0x0000000a140a723e */ /* 0x000fe400000000ff */
[----:B------:R-:W-:-:S02]  /*1e460*/  F2FP.PACK_AB R9, R2, R9 ;  /* 0x000000090209723e */ /* 0x000fc400000000ff */
[----:B----4-:R-:W-:-:S05]  /*1e470*/  F2FP.PACK_AB R5, R7, R5 ;  /* 0x000000050705723e */ /* 0x010fca00000000ff */
[----:B------:R-:W-:Y:S01]  /*1e480*/  STL [R1+0xf74], R5 ;  /* 0x000f740501007387 */ /* 0x000fe20000100800 */
[----:B------:R-:W-:Y:S02]  /*1e490*/  STL [R1+0xf78], R4 ;  /* 0x000f780401007387 */ /* 0x000fe40000100800 */
[----:B------:R-:W-:Y:S02]  /*1e4a0*/  STL [R1+0xf7c], R15 ;  /* 0x000f7c0f01007387 */ /* 0x000fe40000100800 */
[----:B------:R-:W-:Y:S01]  /*1e4b0*/  STL [R1+0xf80], R14 ;  /* 0x000f800e01007387 */ /* 0x000fe20000100800 */
        /* <DEDUP_REMOVED lines=9> */
[----:B------:R-:W2:Y:S02]  /*1e550*/  LDL.LU R23, [R1+0x458] ;  /* 0x0004580001177983 */ /* 0x000ea40000300800 */
[----:B------:R-:W3:Y:S02]  /*1e560*/  LDL.LU R22, [R1+0x388] ;  /* 0x0003880001167983 */ /* 0x000ee40000300800 */
[----:B---3--:R0:W-:Y:S04]  /*1e570*/  STL [R1+0x1034], R22 ;  /* 0x0010341601007387 */ /* 0x0081e80000100800 */
[----:B0-----:R-:W2:Y:S01]  /*1e580*/  LDL.LU R22, [R1+0x45c] ;  /* 0x00045c0001167983 */ /* 0x001ea20000300800 */
[----:B------:R-:W3:Y:S03]  /*1e590*/  LDL.LU R21, [R1+0x368] ;  /* 0x0003680001157983 */ /* 0x000ee60000300800 */
[----:B---3--:R0:W-:Y:S04]  /*1e5a0*/  STL [R1+0x1030], R21 ;  /* 0x0010301501007387 */ /* 0x0081e80000100800 */
[----:B0-----:R-:W3:Y:S01]  /*1e5b0*/  LDL.LU R21, [R1+0x38c] ;  /* 0x00038c0001157983 */ /* 0x001ee20000300800 */
[----:B------:R-:W4:Y:S03]  /*1e5c0*/  LDL.LU R20, [R1+0x2d8] ;  /* 0x0002d80001147983 */ /* 0x000f260000300800 */
[----:B----4-:R0:W-:Y:S04]  /*1e5d0*/  STL [R1+0x102c], R20 ;  /* 0x00102c1401007387 */ /* 0x0101e80000100800 */
[----:B0-----:R-:W4:Y:S01]  /*1e5e0*/  LDL.LU R20, [R1+0x36c] ;  /* 0x00036c0001147983 */ /* 0x001f220000300800 */
[----:B------:R-:W2:Y:S03]  /*1e5f0*/  LDL.LU R27, [R1+0x450] ;  /* 0x00045000011b7983 */ /* 0x000ea60000300800 */
[----:B--2---:R0:W-:Y:S04]  /*1e600*/  STL [R1+0x1028], R27 ;  /* 0x0010281b01007387 */ /* 0x0041e80000100800 */
[----:B0-----:R-:W2:Y:S01]  /*1e610*/  LDL.LU R27, [R1+0x2dc] ;  /* 0x0002dc00011b7983 */ /* 0x001ea20000300800 */
[----:B------:R-:W2:Y:S03]  /*1e620*/  LDL.LU R26, [R1+0x380] ;  /* 0x00038000011a7983 */ /* 0x000ea60000300800 */
[----:B--2---:R0:W-:Y:S04]  /*1e630*/  STL [R1+0x1024], R26 ;  /* 0x0010241a01007387 */ /* 0x0041e80000100800 */
[----:B0-----:R-:W2:Y:S01]  /*1e640*/  LDL.LU R26, [R1+0x454] ;  /* 0x00045400011a7983 */ /* 0x001ea20000300800 */
[----:B------:R-:W2:Y:S01]  /*1e650*/  LDL.LU R25, [R1+0x360] ;  /* 0x0003600001197983 */ /* 0x000ea20000300800 */
[----:B------:R-:W-:-:S02]  /*1e660*/  F2FP.PACK_AB R8, R3, R8 ;  /* 0x000000080308723e */ /* 0x000fc400000000ff */
[----:B--2---:R0:W-:Y:S04]  /*1e670*/  STL [R1+0x1020], R25 ;  /* 0x0010201901007387 */ /* 0x0041e80000100800 */
[----:B0-----:R-:W2:Y:S01]  /*1e680*/  LDL.LU R25, [R1+0x384] ;  /* 0x0003840001197983 */ /* 0x001ea20000300800 */
[----:B------:R-:W2:Y:S03]  /*1e690*/  LDL.LU R24, [R1+0x2d0] ;  /* 0x0002d00001187983 */ /* 0x000ea60000300800 */
[----:B--2---:R0:W-:Y:S04]  /*1e6a0*/  STL [R1+0x101c], R24 ;  /* 0x00101c1801007387 */ /* 0x0041e80000100800 */
[----:B0-----:R-:W2:Y:S01]  /*1e6b0*/  LDL.LU R24, [R1+0x364] ;  /* 0x0003640001187983 */ /* 0x001ea20000300800 */
[----:B------:R0:W-:Y:S03]  /*1e6c0*/  STL [R1+0xfa8], R8 ;  /* 0x000fa80801007387 */ /* 0x0001e60000100800 */
        /* <DEDUP_REMOVED lines=28> */
[----:B0-----:R-:W2:Y:S01]  /*1e890*/  LDL.LU R8, [R1+0x2d4] ;  /* 0x0002d40001087983 */ /* 0x001ea20000300800 */
[----:B------:R-:W2:Y:S03]  /*1e8a0*/  LDL.LU R9, [R1+0x4c4] ;  /* 0x0004c40001097983 */ /* 0x000ea60000300800 */
        /* <DEDUP_REMOVED lines=26> */
[----:B------:R-:W-:-:S03]  /*1ea50*/  F2FP.PACK_AB R23, R22, R23 ;  /* 0x000000171617723e */ /* 0x000fc600000000ff */
[----:B--2---:R0:W-:Y:S04]  /*1ea60*/  STL [R1+0x1014], R9 ;  /* 0x0010140901007387 */ /* 0x0041e80000100800 */
[----:B0-----:R-:W2:Y:S01]  /*1ea70*/  LDL.LU R9, [R1+0x4ec] ;  /* 0x0004ec0001097983 */ /* 0x001ea20000300800 */
        /* <DEDUP_REMOVED lines=19> */
[----:B------:R-:W3:Y:S02]  /*1ebb0*/  LDL.LU R22, [R1+0x1034] ;  /* 0x0010340001167983 */ /* 0x000ee40000300800 */
[----:B---3--:R-:W-:-:S02]  /*1ebc0*/  F2FP.PACK_AB R22, R21, R22 ;  /* 0x000000161516723e */ /* 0x008fc400000000ff */
[----:B------:R-:W4:Y:S02]  /*1ebd0*/  LDL.LU R21, [R1+0x1030] ;  /* 0x0010300001157983 */ /* 0x000f240000300800 */
[----:B----4-:R-:W-:Y:S02]  /*1ebe0*/  F2FP.PACK_AB R21, R20, R21 ;  /* 0x000000151415723e */ /* 0x010fe400000000ff */
[----:B------:R-:W3:Y:S02]  /*1ebf0*/  LDL.LU R20, [R1+0x102c] ;  /* 0x00102c0001147983 */ /* 0x000ee40000300800 */
[----:B---3--:R-:W-:Y:S02]  /*1ec00*/  F2FP.PACK_AB R20, R27, R20 ;  /* 0x000000141b14723e */ /* 0x008fe400000000ff */
[----:B------:R-:W3:Y:S02]  /*1ec10*/  LDL.LU R27, [R1+0x1028] ;  /* 0x00102800011b7983 */ /* 0x000ee40000300800 */
[----:B---3--:R-:W-:-:S02]  /*1ec20*/  F2FP.PACK_AB R27, R26, R27 ;  /* 0x0000001b1a1b723e */ /* 0x008fc400000000ff */
[----:B------:R-:W3:Y:S02]  /*1ec30*/  LDL.LU R26, [R1+0x1024] ;  /* 0x00102400011a7983 */ /* 0x000ee40000300800 */
[----:B---3--:R-:W-:Y:S02]  /*1ec40*/  F2FP.PACK_AB R26, R25, R26 ;  /* 0x0000001a191a723e */ /* 0x008fe400000000ff */
[----:B------:R-:W3:Y:S02]  /*1ec50*/  LDL.LU R25, [R1+0x1020] ;  /* 0x0010200001197983 */ /* 0x000ee40000300800 */
[----:B---3--:R-:W-:Y:S02]  /*1ec60*/  F2FP.PACK_AB R25, R24, R25 ;  /* 0x000000191819723e */ /* 0x008fe400000000ff */
[----:B------:R-:W3:Y:S02]  /*1ec70*/  LDL.LU R24, [R1+0x101c] ;  /* 0x00101c0001187983 */ /* 0x000ee40000300800 */
[----:B---3--:R-:W-:-:S02]  /*1ec80*/  F2FP.PACK_AB R24, R8, R24 ;  /* 0x000000180818723e */ /* 0x008fc400000000ff */
[----:B------:R-:W2:Y:S02]  /*1ec90*/  LDL.LU R8, [R1+0x1018] ;  /* 0x0010180001087983 */ /* 0x000ea40000300800 */
[----:B--2---:R-:W-:Y:S02]  /*1eca0*/  F2FP.PACK_AB R8, R9, R8 ;  /* 0x000000080908723e */ /* 0x004fe400000000ff */
[----:B------:R-:W2:Y:S03]  /*1ecb0*/  LDL.LU R9, [R1+0x1014] ;  /* 0x0010140001097983 */ /* 0x000ea60000300800 */
[----:B------:R0:W-:Y:S02]  /*1ecc0*/  STL [R1+0xc], R8 ;  /* 0x00000c0801007387 */ /* 0x0001e40000100800 */
[----:B0-----:R-:W2:Y:S02]  /*1ecd0*/  LDL.LU R8, [R1+0x1010] ;  /* 0x0010100001087983 */ /* 0x001ea40000300800 */
[----:B--2---:R-:W-:-:S02]  /*1ece0*/  F2FP.PACK_AB R8, R9, R8 ;  /* 0x000000080908723e */ /* 0x004fc400000000ff */
[----:B------:R-:W2:Y:S03]  /*1ecf0*/  LDL.LU R9, [R1+0x100c] ;  /* 0x00100c0001097983 */ /* 0x000ea60000300800 */
[----:B------:R0:W-:Y:S02]  /*1ed00*/  STL [R1+0x8], R8 ;  /* 0x0000080801007387 */ /* 0x0001e40000100800 */
[----:B0-----:R-:W2:Y:S02]  /*1ed10*/  LDL.LU R8, [R1+0x1008] ;  /* 0x0010080001087983 */ /* 0x001ea40000300800 */
[----:B--2---:R-:W-:Y:S02]  /*1ed20*/  F2FP.PACK_AB R8, R9, R8 ;  /* 0x000000080908723e */ /* 0x004fe400000000ff */
[----:B------:R-:W2:Y:S03]  /*1ed30*/  LDL.LU R9, [R1+0x1004] ;  /* 0x0010040001097983 */ /* 0x000ea60000300800 */
[----:B------:R0:W-:Y:S02]  /*1ed40*/  STL [R1+0x4], R8 ;  /* 0x0000040801007387 */ /* 0x0001e40000100800 */
[----:B0-----:R-:W2:Y:S02]  /*1ed50*/  LDL.LU R8, [R1+0x1000] ;  /* 0x0010000001087983 */ /* 0x001ea40000300800 */
[----:B--2---:R-:W-:-:S02]  /*1ed60*/  F2FP.PACK_AB R8, R9, R8 ;  /* 0x000000080908723e */ /* 0x004fc400000000ff */
[----:B------:R-:W2:Y:S03]  /*1ed70*/  LDL.LU R9, [R1+0xffc] ;  /* 0x000ffc0001097983 */ /* 0x000ea60000300800 */
[----:B------:R0:W-:Y:S02]  /*1ed80*/  STL [R1], R8 ;  /* 0x0000000801007387 */ /* 0x0001e40000100800 */
[----:B0-----:R-:W2:Y:S02]  /*1ed90*/  LDL.LU R8, [R1+0xff8] ;  /* 0x000ff80001087983 */ /* 0x001ea40000300800 */
        /* <DEDUP_REMOVED lines=38> */
[----:B------:R0:W-:Y:S01]  /*1f000*/  STL [R1+0x38], R8 ;  /* 0x0000380801007387 */ /* 0x0001e20000100800 */
[----:B------:R-:W-:Y:S02]  /*1f010*/  F2FP.PACK_AB R16, R11, R16 ;  /* 0x000000100b10723e */ /* 0x000fe400000000ff */
[----:B------:R-:W-:Y:S02]  /*1f020*/  F2FP.PACK_AB R18, R17, R18 ;  /* 0x000000121112723e */ /* 0x000fe400000000ff */
[----:B------:R-:W-:Y:S01]  /*1f030*/  F2FP.PACK_AB R12, R19, R12 ;  /* 0x0000000c130c723e */ /* 0x000fe200000000ff */
[----:B0-----:R0:W5:Y:S01]  /*1f040*/  LDL.LU R8, [R1+0xfa8] ;  /* 0x000fa80001087983 */ /* 0x0011620000300800 */
[----:B------:R-:W-:-:S02]  /*1f050*/  F2FP.PACK_AB R14, R13, R14 ;  /* 0x0000000e0d0e723e */ /* 0x000fc400000000ff */
[----:B------:R-:W-:Y:S02]  /*1f060*/  F2FP.PACK_AB R4, R15, R4 ;  /* 0x000000040f04723e */ /* 0x000fe400000000ff */
[----:B------:R-:W-:Y:S02]  /*1f070*/  F2FP.PACK_AB R6, R5, R6 ;  /* 0x000000060506723e */ /* 0x000fe400000000ff */
[----:B------:R-:W-:Y:S02]  /*1f080*/  F2FP.PACK_AB R29, R7, R29 ;  /* 0x0000001d071d723e */ /* 0x000fe400000000ff */
[----:B------:R-:W-:Y:S01]  /*1f090*/  F2FP.PACK_AB R28, R0, R28 ;  /* 0x0000001c001c723e */ /* 0x000fe200000000ff */
[----:B------:R-:W-:Y:S01]  /*1f0a0*/  F2FP.PACK_AB R0, R2, R3 ;  /* 0x000000030200723e */ /* 0x000fe200000000ff */
[----:B--2---:R-:W-:Y:S02]  /*1f0b0*/  F2FP.PACK_AB R10, R9, R10 ;  /* 0x0000000a090a723e */ /* 0x004fe400000000ff */
[----:B------:R0:W5:Y:S03]  /*1f0c0*/  LDL.LU R9, [R1+0xfa4] ;  /* 0x000fa40001097983 */ /* 0x0001660000300800 */
[----:B------:R1:W-:Y:S02]  /*1f0d0*/  STL [R1+0x34], R10 ;  /* 0x0000340a01007387 */ /* 0x0003e40000100800 */
[----:B-1----:R0:W5:Y:S01]  /*1f0e0*/  LDL.LU R10, [R1+0xfa0] ;  /* 0x000fa000010a7983 */ /* 0x0021620000300800 */
[----:B------:R0:W5:Y:S02]  /*1f0f0*/  LDL.LU R11, [R1+0xf9c] ;  /* 0x000f9c00010b7983 */ /* 0x0001640000300800 */
        /* <DEDUP_REMOVED lines=19> */
[----:B------:R0:W-:Y:S01]  /*1f230*/  STL [R1+0x50], R0 ;  /* 0x0000500001007387 */ /* 0x0001e20000100800 */
[----:B------:R0:W-:Y:S02]  /*1f240*/  STL [R1+0x54], R28 ;  /* 0x0000541c01007387 */ /* 0x0001e40000100800 */
.L_x_0:
[----:B------:R-:W2:Y:S04]  /*1f250*/  LDL.LU R3, [R1+0x8] ;  /* 0x0000080001037983 */ /* 0x000ea80000300800 */
[----:B------:R-:W3:Y:S04]  /*1f260*/  LDL.LU R2, [R1+0xc] ;  /* 0x00000c0001027983 */ /* 0x000ee80000300800 */
[----:B------:R-:W-:Y:S04]  /*1f270*/  STL.64 [R1+0x1210], R26 ;  /* 0x0012101a01007387 */ /* 0x000fe80000100a00 */
[----:B------:R-:W-:Y:S04]  /*1f280*/  STL.64 [R1+0x1208], R24 ;  /* 0x0012081801007387 */ /* 0x000fe80000100a00 */
[----:B------:R-:W-:Y:S04]  /*1f290*/  STL.64 [R1+0x1200], R22 ;  /* 0x0012001601007387 */ /* 0x000fe80000100a00 */
[----:B------:R-:W-:Y:S04]  /*1f2a0*/  STL.64 [R1+0x11f8], R20 ;  /* 0x0011f81401007387 */ /* 0x000fe80000100a00 */
[----:B-----5:R-:W-:Y:S04]  /*1f2b0*/  STL.64 [R1+0x11f0], R10 ;  /* 0x0011f00a01007387 */ /* 0x020fe80000100a00 */
[----:B------:R4:W-:Y:S04]  /*1f2c0*/  STL.64 [R1+0x11e8], R8 ;  /* 0x0011e80801007387 */ /* 0x0009e80000100a00 */
[----:B----4-:R-:W4:Y:S04]  /*1f2d0*/  LDL.LU R8, [R1+0x30] ;  /* 0x0000300001087983 */ /* 0x010f280000300800 */
[----:B------:R-:W4:Y:S04]  /*1f2e0*/  LDL.LU R9, [R1+0x34] ;  /* 0x0000340001097983 */ /* 0x000f280000300800 */
        /* <DEDUP_REMOVED lines=10> */
[----:B01----:R-:W0:Y:S04]  /*1f390*/  S2R R0, SR_TID.X ;  /* 0x0000000000007919 */ /* 0x003e280000002100 */
[----:B------:R-:W1:Y:S04]  /*1f3a0*/  S2R R28, SR_TID.X ;  /* 0x00000000001c7919 */ /* 0x000e680000002100 */
[----:B------:R-:W-:Y:S04]  /*1f3b0*/  STL.64 [R1+0x11e0], R18 ;  /* 0x0011e01201007387 */ /* 0x000fe80000100a00 */
[----:B------:R0:W-:Y:S04]  /*1f3c0*/  STL.64 [R1+0x11d8], R16 ;  /* 0x0011d81001007387 */ /* 0x0001e80000100a00 */
[----:B0-----:R-:W4:Y:S04]  /*1f3d0*/  LDL.LU R16, [R1+0x20] ;  /* 0x0000200001107983 */ /* 0x001f280000300800 */
[----:B------:R-:W4:Y:S04]  /*1f3e0*/  LDL.LU R17, [R1+0x24] ;  /* 0x0000240001117983 */ /* 0x000f280000300800 */
[----:B------:R-:W4:Y:S04]  /*1f3f0*/  LDL.LU R18, [R1+0x28] ;  /* 0x0000280001127983 */ /* 0x000f280000300800 */
[----:B------:R-:W4:Y:S04]  /*1f400*/  LDL.LU R19, [R1+0x2c] ;  /* 0x00002c0001137983 */ /* 0x000f280000300800 */
        /* <DEDUP_REMOVED lines=8> */
[----:B0-----:R-:W4:Y:S04]  /*1f490*/  LDL.LU R4, [R1] ;  /* 0x0000000001047983 */ /* 0x001f280000300800 */
[----:B------:R-:W4:Y:S04]  /*1f4a0*/  LDL.LU R5, [R1+0x4] ;  /* 0x0000040001057983 */ /* 0x000f280000300800 */
[----:B------:R-:W-:Y:S01]  /*1f4b0*/  STL [R1+0xf9c], R29 ;  /* 0x000f9c1d01007387 */ /* 0x000fe20000100800 */
[----:B--2---:R-:W-:-:S02]  /*1f4c0*/  IMAD.MOV.U32 R6, RZ, RZ, R3 ;  /* 0x000000ffff067224 */ /* 0x004fc400078e0003 */
[----:B-1----:R-:W-:Y:S02]  /*1f4d0*/  IMAD.SHL.U32 R3, R28, 0x20, RZ ;  /* 0x000000201c037824 */ /* 0x002fe400078e00ff */
[----:B---3--:R-:W-:Y:S01]  /*1f4e0*/  IMAD.MOV.U32 R7, RZ, RZ, R2 ;  /* 0x000000ffff077224 */ /* 0x008fe200078e0002 */
[----:B------:R-:W-:Y:S01]  /*1f4f0*/  LOP3.LUT R2, R0, 0xff, RZ, 0xc0, !PT ;  /* 0x000000ff00027812 */ /* 0x000fe200078ec0ff */
[----:B------:R-:W-:-:S05]  /*1f500*/  IMAD.SHL.U32 R0, R28, 0x1000, RZ ;  /* 0x000010001c007824 */ /* 0x000fca00078e00ff */
[----:B------:R-:W-:-:S05]  /*1f510*/  LOP3.LUT R0, R0, 0x6000, RZ, 0xc0, !PT ;  /* 0x0000600000007812 */ /* 0x000fca00078ec0ff */
[----:B------:R-:W-:Y:S02]  /*1f520*/  IMAD R0, R2, 0x10, R0 ;  /* 0x0000001002007824 */ /* 0x000fe400078e0200 */
[----:B------:R-:W-:-:S05]  /*1f530*/  IMAD.SHL.U32 R2, R28, 0x400, RZ ;  /* 0x000004001c027824 */ /* 0x000fca00078e00ff */
[----:B------:R-:W-:-:S04]  /*1f540*/  LOP3.LUT R2, R2, 0x6000, RZ, 0xc0, !PT ;  /* 0x0000600002027812 */ /* 0x000fc800078ec0ff */
[----:B------:R-:W-:Y:S01]  /*1f550*/  LOP3.LUT R2, R2, 0x60, R3, 0xf8, !PT ;  /* 0x0000006002027812 */ /* 0x000fe200078ef803 */
[C---:B------:R-:W-:Y:S02]  /*1f560*/  IMAD.SHL.U32 R3, R28.reuse, 0x4, RZ ;  /* 0x000000041c037824 */ /* 0x040fe400078e00ff */
[----:B------:R-:W-:-:S03]  /*1f570*/  IMAD.SHL.U32 R28, R28, 0x80, RZ ;  /* 0x000000801c1c7824 */ /* 0x000fc600078e00ff */
[----:B------:R-:W-:Y:S02]  /*1f580*/  LOP3.LUT R2, R2, 0x370, R3, 0x78, !PT ;  /* 0x0000037002027812 */ /* 0x000fe400078e7803 */
[----:B------:R-:W-:Y:S01]  /*1f590*/  LOP3.LUT R3, R28, 0x1000, RZ, 0xc0, !PT ;  /* 0x000010001c037812 */ /* 0x000fe200078ec0ff */
[----:B------:R-:W-:Y:S04]  /*1f5a0*/  STL [R1+0xfa0], R28 ;  /* 0x000fa01c01007387 */ /* 0x000fe80000100800 */
[----:B------:R-:W-:Y:S01]  /*1f5b0*/  IMAD.IADD R2, R3, 0x1, R2 ;  /* 0x0000000103027824 */ /* 0x000fe200078e0202 */
[----:B------:R-:W-:Y:S06]  /*1f5c0*/  BAR.SYNC.DEFER_BLOCKING 0x0 ;  /* 0x0000000000007b1d */ /* 0x000fec0000010000 */
[----:B----4-:R-:W-:Y:S04]  /*1f5d0*/  STS.128 [R2+0x80], R20 ;  /* 0x0000801402007388 */ /* 0x010fe80000000c00 */
[----:B------:R0:W-:Y:S04]  /*1f5e0*/  STS.128 [R2], R24 ;  /* 0x0000001802007388 */ /* 0x0001e80000000c00 */
[----:B0-----:R-:W2:Y:S04]  /*1f5f0*/  LDL.LU.64 R26, [R1+0x1210] ;  /* 0x00121000011a7983 */ /* 0x001ea80000300a00 */
[----:B------:R-:W2:Y:S04]  /*1f600*/  LDL.LU.64 R24, [R1+0x1208] ;  /* 0x0012080001187983 */ /* 0x000ea80000300a00 */
[----:B------:R-:W3:Y:S04]  /*1f610*/  LDL.LU.64 R22, [R1+0x1200] ;  /* 0x0012000001167983 */ /* 0x000ee80000300a00 */
[----:B------:R-:W3:Y:S04]  /*1f620*/  LDL.LU.64 R20, [R1+0x11f8] ;  /* 0x0011f80001147983 */ /* 0x000ee80000300a00 */
[----:B------:R0:W-:Y:S04]  /*1f630*/  STS.128 [R2+0x400], R8 ;  /* 0x0004000802007388 */ /* 0x0001e80000000c00 */
[----:B------:R1:W-:Y:S04]  /*1f640*/  STS.128 [R2+0x480], R16 ;  /* 0x0004801002007388 */ /* 0x0003e80000000c00 */
[----:B0-----:R-:W4:Y:S04]  /*1f650*/  LDL.LU.64 R10, [R1+0x11f0] ;  /* 0x0011f000010a7983 */ /* 0x001f280000300a00 */
[----:B------:R-:W4:Y:S04]  /*1f660*/  LDL.LU.64 R8, [R1+0x11e8] ;  /* 0x0011e80001087983 */ /* 0x000f280000300a00 */
[----:B-1----:R-:W4:Y:S04]  /*1f670*/  LDL.LU.64 R18, [R1+0x11e0] ;  /* 0x0011e00001127983 */ /* 0x002f280000300a00 */
[----:B------:R-:W4:Y:S04]  /*1f680*/  LDL.LU.64 R16, [R1+0x11d8] ;  /* 0x0011d80001107983 */ /* 0x000f280000300a00 */
[----:B------:R0:W-:Y:S01]  /*1f690*/  STS.128 [R2+0x800], R12 ;  /* 0x0008000c02007388 */ /* 0x0001e20000000c00 */
[----:B------:R-:W-:-:S03]  /*1f6a0*/  LOP3.LUT R28, R0, 0x20, RZ, 0x3c, !PT ;  /* 0x00000020001c7812 */ /* 0x000fc600078e3cff */
[----:B0-----:R-:W4:Y:S04]  /*1f6b0*/  LDL.LU.64 R14, [R1+0x11d0] ;  /* 0x0011d000010e7983 */ /* 0x001f280000300a00 */
[----:B------:R-:W4:Y:S04]  /*1f6c0*/  LDL.LU.64 R12, [R1+0x11c8] ;  /* 0x0011c800010c7983 */ /* 0x000f280000300a00 */
[----:B------:R0:W-:Y:S04]  /*1f6d0*/  STS.128 [R2+0x880], R4 ;  /* 0x0008800402007388 */ /* 0x0001e80000000c00 */
[----:B0-----:R-:W4:Y:S04]  /*1f6e0*/  LDL.LU.64 R6, [R1+0x11c0] ;  /* 0x0011c00001067983 */ /* 0x001f280000300a00 */
[----:B------:R-:W4:Y:S01]  /*1f6f0*/  LDL.LU.64 R4, [R1+0x11b8] ;  /* 0x0011b80001047983 */ /* 0x000f220000300a00 */
[----:B------:R-:W-:-:S02]  /*1f700*/  LOP3.LUT R29, R0, 0x40, RZ, 0x3c, !PT ;  /* 0x00000040001d7812 */ /* 0x000fc400078e3cff */
[----:B------:R-:W-:Y:S01]  /*1f710*/  LOP3.LUT R3, R0, 0x60, RZ, 0x3c, !PT ;  /* 0x0000006000037812 */ /* 0x000fe200078e3cff */
[----:B--2---:R-:W-:Y:S04]  /*1f720*/  STS.128 [R2+0xc00], R24 ;  /* 0x000c001802007388 */ /* 0x004fe80000000c00 */
[----:B---3--:R-:W-:Y:S04]  /*1f730*/  STS.128 [R2+0xc80], R20 ;  /* 0x000c801402007388 */ /* 0x008fe80000000c00 */
[----:B------:R-:W-:Y:S06]  /*1f740*/  BAR.SYNC.DEFER_BLOCKING 0x0 ;  /* 0x0000000000007b1d */ /* 0x000fec0000010000 */
[----:B------:R-:W0:Y:S02]  /*1f750*/  LDS.128 R20, [R0] ;  /* 0x0000000000147984 */ /* 0x000e240000000c00 */
[----:B0-----:R-:W-:-:S02]  /*1f760*/  IMAD.MOV.U32 R26, RZ, RZ, R20 ;  /* 0x000000ffff1a7224 */ /* 0x001fc400078e0014 */
[----:B------:R-:W-:Y:S04]  /*1f770*/  STL [R1+0x34], R21 ;  /* 0x0000341501007387 */ /* 0x000fe80000100800 */
[----:B------:R-:W-:Y:S04]  /*1f780*/  STL.64 [R1+0x38], R22 ;  /* 0x0000381601007387 */ /* 0x000fe80000100a00 */
[----:B------:R-:W-:Y:S04]  /*1f790*/  STL.64 [R1+0x1190], R26 ;  /* 0x0011901a01007387 */ /* 0x000fe80000100a00 */
[----:B------:R-:W0:Y:S04]  /*1f7a0*/  LDS.128 R24, [R0+0x1000] ;  /* 0x0010000000187984 */ /* 0x000e280000000c00 */
[----:B------:R-:W1:Y:S04]  /*1f7b0*/  LDS.128 R20, [R28] ;  /* 0x000000001c147984 */ /* 0x000e680000000c00 */
[----:B0-----:R-:W-:Y:S04]  /*1f7c0*/  STL.64 [R1+0x140], R24 ;  /* 0x0001401801007387 */ /* 0x001fe80000100a00 */
[----:B------:R-:W-:Y:S04]  /*1f7d0*/  STL.64 [R1+0x148], R26 ;  /* 0x0001481a01007387 */ /* 0x000fe80000100a00 */
[----:B------:R-:W0:Y:S04]  /*1f7e0*/  LDS.128 R24, [R28+0x1000] ;  /* 0x001000001c187984 */ /* 0x000e280000000c00 */
[----:B-1----:R-:W-:Y:S04]  /*1f7f0*/  STL.64 [R1+0x40], R20 ;  /* 0x0000401401007387 */ /* 0x002fe80000100a00 */
[----:B------:R-:W-:Y:S04]  /*1f800*/  STL.64 [R1+0x48], R22 ;  /* 0x0000481601007387 */ /* 0x000fe80000100a00 */
[----:B------:R-:W1:Y:S04]  /*1f810*/  LDS.128 R20, [R29] ;  /* 0x000000001d147984 */ /* 0x000e680000000c00 */
[----:B0-----:R-:W-:Y:S04]  /*1f820*/  STL.64 [R1+0x150], R24 ;  /* 0x0001501801007387 */ /* 0x001fe80000100a00 */
[----:B------:R-:W-:Y:S04]  /*1f830*/  STL.64 [R1+0x158], R26 ;  /* 0x0001581a01007387 */ /* 0x000fe80000100a00 */
[----:B------:R-:W-:Y:S04]  /*1f840*/  LDS.128 R24, [R29+0x1000] ;  /* 0x001000001d187984 */ /* 0x000fe80000000c00 */
[----:B-1----:R-:W-:Y:S04]  /*1f850*/  STL.64 [R1+0x120], R20 ;  /* 0x0001201401007387 */ /* 0x002fe80000100a00 */
[----:B------:R-:W-:Y:S04]  /*1f860*/  STL.64 [R1+0x128], R22 ;  /* 0x0001281601007387 */ /* 0x000fe80000100a00 */
[----:B------:R-:W0:Y:S04]  /*1f870*/  LDS.128 R20, [R3] ;  /* 0x0000000003147984 */ /* 0x000e280000000c00 */
[----:B0-----:R-:W-:Y:S01]  /*1f880*/  STL [R1+0x134], R21 ;  /* 0x0001341501007387 */ /* 0x001fe20000100800 */
[----:B------:R-:W-:-:S03]  /*1f890*/  IMAD.MOV.U32 R28, RZ, RZ, R20 ;  /* 0x000000ffff1c7224 */ /* 0x000fc600078e0014 */
[----:B------:R-:W-:Y:S04]  /*1f8a0*/  STL.64 [R1+0x160], R24 ;  /* 0x0001601801007387 */ /* 0x000fe80000100a00 */
[----:B------:R-:W-:Y:S04]  /*1f8b0*/  STL.64 [R1+0x168], R26 ;  /* 0x0001681a01007387 */ /* 0x000fe80000100a00 */
[----:B------:R-:W0:Y:S04]  /*1f8c0*/  LDS.128 R24, [R3+0x1000] ;  /* 0x0010000003187984 */ /* 0x000e280000000c00 */
[----:B------:R1:W-:Y:S04]  /*1f8d0*/  STL.64 [R1+0x138], R22 ;  /* 0x0001381601007387 */ /* 0x0003e80000100a00 */
[----:B------:R-:W-:Y:S04]  /*1f8e0*/  STL [R1+0xfa4], R28 ;  /* 0x000fa41c01007387 */ /* 0x000fe80000100800 */
[----:B------:R-:W2:Y:S04]  /*1f8f0*/  LDL.LU R20, [R1+0x110] ;  /* 0x0001100001147983 */ /* 0x000ea80000300800 */
[----:B------:R-:W-:Y:S06]  /*1f900*/  BAR.SYNC.DEFER_BLOCKING 0x0 ;  /* 0x0000000000007b1d */ /* 0x000fec0000010000 */
[----:B0-----:R-:W-:Y:S04]  /*1f910*/  STL.64 [R1+0x170], R24 ;  /* 0x0001701801007387 */ /* 0x001fe80000100a00 */
[----:B------:R-:W-:Y:S04]  /*1f920*/  STL.64 [R1+0x178], R26 ;  /* 0x0001781a01007387 */ /* 0x000fe80000100a00 */
[----:B------:R-:W2:Y:S04]  /*1f930*/  LDL.LU R21, [R1+0x114] ;  /* 0x0001140001157983 */ /* 0x000ea80000300800 */
[----:B-1----:R-:W3:Y:S04]  /*1f940*/  LDL.LU R22, [R1+0x118] ;  /* 0x0001180001167983 */ /* 0x002ee80000300800 */
[----:B------:R-:W3:Y:S04]  /*1f950*/  LDL.LU R23, [R1+0x11c] ;  /* 0x00011c0001177983 */ /* 0x000ee80000300800 */
[----:B----4-:R0:W-:Y:S04]  /*1f960*/  STS.128 [R2], R8 ;  /* 0x0000000802007388 */ /* 0x0101e80000000c00 */
[----:B---3--:R-:W-:Y:S04]  /*1f970*/  STL.64 [R1+0x1168], R22 ;  /* 0x0011681601007387 */ /* 0x008fe80000100a00 */
[----:B--2---:R-:W-:Y:S04]  /*1f980*/  STL.64 [R1+0x1160], R20 ;  /* 0x0011601401007387 */ /* 0x004fe80000100a00 */
        /* <DEDUP_REMOVED lines=8> */
[----:B--2---:R-:W-:Y:S04]  /*1fa10*/  STL.64 [R1+0x11a0], R26 ;  /* 0x0011a01a01007387 */ /* 0x004fe80000100a00 */
[----:B----4-:R0:W-:Y:S04]  /*1fa20*/  STL.64 [R1+0x1198], R24 ;  /* 0x0011981801007387 */ /* 0x0101e80000100a00 */
[----:B0-----:R-:W2:Y:S04]  /*1fa30*/  LDL.LU R24, [R1+0x70] ;  /* 0x0000700001187983 */ /* 0x001ea80000300800 */
[----:B------:R-:W2:Y:S04]  /*1fa40*/  LDL.LU R25, [R1+0x74] ;  /* 0x0000740001197983 */ /* 0x000ea80000300800 */
[----:B------:R-:W4:Y:S04]  /*1fa50*/  LDL.LU R26, [R1+0x78] ;  /* 0x00007800011a7983 */ /* 0x000f280000300800 */
[----:B------:R-:W4:Y:S04]  /*1fa60*/  LDL.LU R27, [R1+0x7c] ;  /* 0x00007c00011b7983 */ /* 0x000f280000300800 */
[----:B------:R-:W-:Y:S04]  /*1fa70*/  STS.128 [R2+0x80], R16 ;  /* 0x0000801002007388 */ /* 0x000fe80000000c00 */
[----:B----4-:R-:W-:Y:S04]  /*1fa80*/  STL.64 [R1+0x11b0], R26 ;  /* 0x0011b01a01007387 */ /* 0x010fe80000100a00 */
[----:B--2---:R0:W-:Y:S04]  /*1fa90*/  STL.64 [R1+0x11a8], R24 ;  /* 0x0011a81801007387 */ /* 0x0041e80000100a00 */
[----:B0-----:R-:W2:Y:S04]  /*1faa0*/  LDL.LU R24, [R1+0x60] ;  /* 0x0000600001187983 */ /* 0x001ea80000300800 */
[----:B------:R-:W2:Y:S04]  /*1fab0*/  LDL.LU R25, [R1+0x64] ;  /* 0x0000640001197983 */ /* 0x000ea80000300800 */
[----:B------:R-:W2:Y:S04]  /*1fac0*/  LDL.LU R26, [R1+0x68] ;  /* 0x00006800011a7983 */ /* 0x000ea80000300800 */
[----:B------:R-:W2:Y:S04]  /*1fad0*/  LDL.LU R27, [R1+0x6c] ;  /* 0x00006c00011b7983 */ /* 0x000ea80000300800 */
[----:B---3--:R-:W-:Y:S04]  /*1fae0*/  STL.64 [R1+0x1178], R10 ;  /* 0x0011780a01007387 */ /* 0x008fe80000100a00 */
[----:B------:R0:W-:Y:S04]  /*1faf0*/  STL.64 [R1+0x1170], R8 ;  /* 0x0011700801007387 */ /* 0x0001e80000100a00 */
[----:B------:R-:W3:Y:S04]  /*1fb00*/  LDL.LU R16, [R1+0xf0] ;  /* 0x0000f00001107983 */ /* 0x000ee80000300800 */
[----:B------:R-:W3:Y:S04]  /*1fb10*/  LDL.LU R17, [R1+0xf4] ;  /* 0x0000f40001117983 */ /* 0x000ee80000300800 */
[----:B------:R-:W4:Y:S04]  /*1fb20*/  LDL.LU R18, [R1+0xf8] ;  /* 0x0000f80001127983 */ /* 0x000f280000300800 */
[----:B------:R-:W4:Y:S04]  /*1fb30*/  LDL.LU R19, [R1+0xfc] ;  /* 0x0000fc0001137983 */ /* 0x000f280000300800 */
[----:B------:R-:W-:Y:S04]  /*1fb40*/  STS.128 [R2+0x400], R12 ;  /* 0x0004000c02007388 */ /* 0x000fe80000000c00 */
[----:B------:R-:W-:Y:S04]  /*1fb50*/  STS.128 [R2+0x480], R4 ;  /* 0x0004800402007388 */ /* 0x000fe80000000c00 */
[----:B--2---:R-:W-:Y:S04]  /*1fb60*/  STS.128 [R2+0x800], R24 ;  /* 0x0008001802007388 */ /* 0x004fe80000000c00 */
[----:B----4-:R-:W-:Y:S04]  /*1fb70*/  STL.64 [R1+0x1188], R18 ;  /* 0x0011881201007387 */ /* 0x010fe80000100a00 */
[----:B---3--:R1:W-:Y:S04]  /*1fb80*/  STL.64 [R1+0x1180], R16 ;  /* 0x0011801001007387 */ /* 0x0083e80000100a00 */
[----:B------:R-:W2:Y:S04]  /*1fb90*/  LDL.LU R20, [R1+0xc0] ;  /* 0x0000c00001147983 */ /* 0x000ea80000300800 */
[----:B------:R-:W2:Y:S04]  /*1fba0*/  LDL.LU R21, [R1+0xc4] ;  /* 0x0000c40001157983 */ /* 0x000ea80000300800 */
[----:B------:R-:W2:Y:S04]  /*1fbb0*/  LDL.LU R22, [R1+0xc8] ;  /* 0x0000c80001167983 */ /* 0x000ea80000300800 */
[----:B------:R-:W2:Y:S04]  /*1fbc0*/  LDL.LU R23, [R1+0xcc] ;  /* 0x0000cc0001177983 */ /* 0x000ea80000300800 */
[----:B0-----:R-:W3:Y:S04]  /*1fbd0*/  LDL.LU R8, [R1+0xb0] ;  /* 0x0000b00001087983 */ /* 0x001ee80000300800 */
[----:B------:R-:W3:Y:S04]  /*1fbe0*/  LDL.LU R9, [R1+0xb4] ;  /* 0x0000b40001097983 */ /* 0x000ee80000300800 */
[----:B------:R-:W3:Y:S04]  /*1fbf0*/  LDL.LU R10, [R1+0xb8] ;  /* 0x0000b800010a7983 */ /* 0x000ee80000300800 */
[----:B------:R-:W3:Y:S04]  /*1fc00*/  LDL.LU R11, [R1+0xbc] ;  /* 0x0000bc00010b7983 */ /* 0x000ee80000300800 */
[----:B-1----:R-:W4:Y:S04]  /*1fc10*/  LDL.LU R16, [R1+0xa0] ;  /* 0x0000a00001107983 */ /* 0x002f280000300800 */
[----:B------:R-:W4:Y:S04]  /*1fc20*/  LDL.LU R17, [R1+0xa4] ;  /* 0x0000a40001117983 */ /* 0x000f280000300800 */
        /* <DEDUP_REMOVED lines=10> */
[----:B------:R-:W2:Y:S04]  /*1fcd0*/  LDL.LU.64 R26, [R1+0x11b0] ;  /* 0x0011b000011a7983 */ /* 0x000ea80000300a00 */
[----:B------:R-:W2:Y:S04]  /*1fce0*/  LDL.LU.64 R24, [R1+0x11a8] ;  /* 0x0011a80001187983 */ /* 0x000ea80000300a00 */
[----:B--2---:R0:W-:Y:S04]  /*1fcf0*/  STS.128 [R2+0x880], R24 ;  /* 0x0008801802007388 */ /* 0x0041e80000000c00 */
[----:B0-----:R-:W2:Y:S04]  /*1fd00*/  LDL.LU.64 R26, [R1+0x11a0] ;  /* 0x0011a000011a7983 */ /* 0x001ea80000300a00 */
[----:B------:R-:W2:Y:S04]  /*1fd10*/  LDL.LU.64 R24, [R1+0x1198] ;  /* 0x0011980001187983 */ /* 0x000ea80000300a00 */
[----:B------:R-:W-:Y:S04]  /*1fd20*/  STS.128 [R2+0xc80], R12 ;  /* 0x000c800c02007388 */ /* 0x000fe80000000c00 */
[----:B--2---:R0:W-:Y:S04]  /*1fd30*/  STS.128 [R2+0xc00], R24 ;  /* 0x000c001802007388 */ /* 0x0041e80000000c00 */
[----:B------:R-:W-:Y:S06]  /*1fd40*/  BAR.SYNC.DEFER_BLOCKING 0x0 ;  /* 0x0000000000007b1d */ /* 0x000fec0000010000 */
[----:B0-----:R-:W2:Y:S04]  /*1fd50*/  LDL.LU.64 R26, [R1+0x1190] ;  /* 0x00119000011a7983 */ /* 0x001ea80000300a00 */
[----:B------:R-:W0:Y:S01]  /*1fd60*/  LDS.128 R12, [R0] ;  /* 0x00000000000c7984 */ /* 0x000e220000000c00 */
[----:B------:R-:W-:-:S03]  /*1fd70*/  LOP3.LUT R28, R0, 0x20, RZ, 0x3c, !PT ;  /* 0x00000020001c7812 */ /* 0x000fc600078e3cff */
[----:B0-----:R-:W-:Y:S01]  /*1fd80*/  STL [R1+0x4], R13 ;  /* 0x0000040d01007387 */ /* 0x001fe20000100800 */
[----:B------:R-:W-:-:S03]  /*1fd90*/  IMAD.MOV.U32 R25, RZ, RZ, R12 ;  /* 0x000000ffff197224 */ /* 0x000fc600078e000c */
[----:B------:R-:W-:Y:S04]  /*1fda0*/  STL.64 [R1+0x8], R14 ;  /* 0x0000080e01007387 */ /* 0x000fe80000100a00 */
[----:B------:R-:W0:Y:S04]  /*1fdb0*/  LDS.128 R12, [R0+0x1000] ;  /* 0x00100000000c7984 */ /* 0x000e280000000c00 */
[----:B--2---:R-:W-:Y:S04]  /*1fdc0*/  STL.64 [R1+0xfb0], R26 ;  /* 0x000fb01a01007387 */ /* 0x004fe80000100a00 */
[----:B------:R1:W-:Y:S04]  /*1fdd0*/  STL [R1+0xfac], R25 ;  /* 0x000fac1901007387 */ /* 0x0003e80000100800 */
[----:B------:R-:W2:Y:S04]  /*1fde0*/  LDL.LU R24, [R1+0xd0] ;  /* 0x0000d00001187983 */ /* 0x000ea80000300800 */
[----:B-1----:R-:W2:Y:S04]  /*1fdf0*/  LDL.LU R25, [R1+0xd4] ;  /* 0x0000d40001197983 */ /* 0x002ea80000300800 */
[----:B------:R-:W2:Y:S04]  /*1fe00*/  LDL.LU R26, [R1+0xd8] ;  /* 0x0000d800011a7983 */ /* 0x000ea80000300800 */
[----:B------:R-:W2:Y:S04]  /*1fe10*/  LDL.LU R27, [R1+0xdc] ;  /* 0x0000dc00011b7983 */ /* 0x000ea80000300800 */
[----:B0-----:R-:W-:Y:S04]  /*1fe20*/  STL.64 [R1+0x60], R12 ;  /* 0x0000600c01007387 */ /* 0x001fe80000100a00 */
[----:B------:R-:W-:Y:S04]  /*1fe30*/  STL.64 [R1+0x68], R14 ;  /* 0x0000680e01007387 */ /* 0x000fe80000100a00 */
[----:B------:R-:W0:Y:S04]  /*1fe40*/  LDS.128 R12, [R28] ;  /* 0x000000001c0c7984 */ /* 0x000e280000000c00 */
[----:B0-----:R-:W-:Y:S04]  /*1fe50*/  STL.64 [R1+0x20], R12 ;  /* 0x0000200c01007387 */ /* 0x001fe80000100a00 */
[----:B------:R-:W-:Y:S04]  /*1fe60*/  STL.64 [R1+0x28], R14 ;  /* 0x0000280e01007387 */ /* 0x000fe80000100a00 */
[----:B------:R-:W0:Y:S04]  /*1fe70*/  LDS.128 R12, [R28+0x1000] ;  /* 0x001000001c0c7984 */ /* 0x000e280000000c00 */
[----:B0-----:R-:W-:Y:S04]  /*1fe80*/  STL.64 [R1+0x80], R12 ;  /* 0x0000800c01007387 */ /* 0x001fe80000100a00 */
[----:B------:R-:W-:Y:S04]  /*1fe90*/  STL.64 [R1+0x88], R14 ;  /* 0x0000880e01007387 */ /* 0x000fe80000100a00 */
[----:B------:R-:W0:Y:S02]  /*1fea0*/  LDS.128 R12, [R29] ;  /* 0x000000001d0c7984 */ /* 0x000e240000000c00 */
[----:B0-----:R-:W-:-:S02]  /*1feb0*/  IMAD.MOV.U32 R28, RZ, RZ, R12 ;  /* 0x000000ffff1c7224 */ /* 0x001fc400078e000c */
[----:B------:R-:W-:Y:S04]  /*1fec0*/  STL [R1+0x14], R13 ;  /* 0x0000140d01007387 */ /* 0x000fe80000100800 */
[----:B------:R-:W-:Y:S04]  /*1fed0*/  STL.64 [R1+0x18], R14 ;  /* 0x0000180e01007387 */ /* 0x000fe80000100a00 */
[----:B------:R0:W-:Y:S02]  /*1fee0*/  STL [R1+0xfa8], R28 ;  /* 0x000fa81c01007387 */ /* 0x0001e40000100800 */
[----:B0-----:R-:W-:-:S05]  /*1fef0*/  LOP3.LUT R28, R0, 0x40, RZ, 0x3c, !PT ;  /* 0x00000040001c7812 */ /* 0x001fca00078e3cff */
[----:B------:R-:W0:Y:S04]  /*1ff00*/  LDS.128 R12, [R28+0x1000] ;  /* 0x001000001c0c7984 */ /* 0x000e280000000c00 */
[----:B0-----:R-:W-:Y:S04]  /*1ff10*/  STL.64 [R1+0x70], R12 ;  /* 0x0000700c01007387 */ /* 0x001fe80000100a00 */
[----:B------:R-:W-:Y:S04]  /*1ff20*/  STL.64 [R1+0x78], R14 ;  /* 0x0000780e01007387 */ /* 0x000fe80000100a00 */
[----:B------:R-:W0:Y:S04]  /*1ff30*/  LDS.128 R12, [R3] ;  /* 0x00000000030c7984 */ /* 0x000e280000000c00 */
[----:B0-----:R-:W-:Y:S01]  /*1ff40*/  STL [R1+0x54], R13 ;  /* 0x0000540d01007387 */ /* 0x001fe20000100800 */
[----:B------:R-:W-:-:S03]  /*1ff50*/  IMAD.MOV.U32 R29, RZ, RZ, R12 ;  /* 0x000000ffff1d7224 */ /* 0x000fc600078e000c */
[----:B------:R-:W-:Y:S04]  /*1ff60*/  STL.64 [R1+0x58], R14 ;  /* 0x0000580e01007387 */ /* 0x000fe80000100a00 */
[----:B------:R-:W0:Y:S04]  /*1ff70*/  LDS.128 R12, [R3+0x1000] ;  /* 0x00100000030c7984 */ /* 0x000e280000000c00 */
[----:B------:R-:W-:Y:S06]  /*1ff80*/  BAR.SYNC.DEFER_BLOCKING 0x0 ;  /* 0x0000000000007b1d */ /* 0x000fec0000010000 */
[----:B----4-:R1:W-:Y:S04]  /*1ff90*/  STS.128 [R2], R16 ;  /* 0x0000001002007388 */ /* 0x0103e80000000c00 */
[----:B---3--:R3:W-:Y:S04]  /*1ffa0*/  STS.128 [R2+0x80], R8 ;  /* 0x0000800802007388 */ /* 0x0087e80000000c00 */
[----:B0-----:R-:W-:Y:S04]  /*1ffb0*/  STL [R1+0xf98], R14 ;  /* 0x000f980e01007387 */ /* 0x001fe80000100800 */
[----:B------:R-:W-:Y:S04]  /*1ffc0*/  STL [R1+0xf94], R15 ;  /* 0x000f940f01007387 */ /* 0x000fe80000100800 */
[----:B-1----:R-:W4:Y:S04]  /*1ffd0*/  LDL.LU.64 R18, [R1+0x1188] ;  /* 0x0011880001127983 */ /* 0x002f280000300a00 */
[----:B------:R-:W4:Y:S04]  /*1ffe0*/  LDL.LU.64 R16, [R1+0x1180] ;  /* 0x0011800001107983 */ /* 0x000f280000300a00 */
[----:B---3--:R-:W3:Y:S04]  /*1fff0*/  LDL.LU.64 R10, [R1+0x1178] ;  /* 0x00117800010a7983 */ /* 0x008ee80000300a00 */
[----:B------:R-:W3:Y:S04]  /*20000*/  LDL.LU.64 R8, [R1+0x1170] ;  /* 0x0011700001087983 */ /* 0x000ee80000300a00 */
[----:B------:R0:W-:Y:S04]  /*20010*/  STS.128 [R2+0x400], R20 ;  /* 0x0004001402007388 */ /* 0x0001e80000000c00 */
[----:B0-----:R-:W3:Y:S04]  /*20020*/  LDL.LU.64 R22, [R1+0x1168] ;  /* 0x0011680001167983 */ /* 0x001ee80000300a00 */
[----:B------:R-:W3:Y:S01]  /*20030*/  LDL.LU.64 R20, [R1+0x1160] ;  /* 0x0011600001147983 */ /* 0x000ee20000300a00 */
[----:B------:R-:W-:-:S03]  /*20040*/  LOP3.LUT R14, R0, 0x20, RZ, 0x3c, !PT ;  /* 0x00000020000e7812 */ /* 0x000fc600078e3cff */
[----:B--2---:R-:W-:Y:S04]  /*20050*/  STS.128 [R2+0x480], R24 ;  /* 0x0004801802007388 */ /* 0x004fe80000000c00 */
[----:B------:R-:W-:Y:S04]  /*20060*/  STS.128 [R2+0x800], R4 ;  /* 0x0008000402007388 */ /* 0x000fe80000000c00 */
[----:B----4-:R-:W-:Y:S04]  /*20070*/  STS.128 [R2+0x880], R16 ;  /* 0x0008801002007388 */ /* 0x010fe80000000c00 */
[----:B---3--:R-:W-:Y:S04]  /*20080*/  STS.128 [R2+0xc00], R8 ;  /* 0x000c000802007388 */ /* 0x008fe80000000c00 */
[----:B------:R-:W-:Y:S04]  /*20090*/  STS.128 [R2+0xc80], R20 ;  /* 0x000c801402007388 */ /* 0x000fe80000000c00 */
[----:B------:R-:W-:Y:S06]  /*200a0*/  BAR.SYNC.DEFER_BLOCKING 0x0 ;  /* 0x0000000000007b1d */ /* 0x000fec0000010000 */
[----:B------:R-:W0:Y:S04]  /*200b0*/  LDS.128 R8, [R0] ;  /* 0x0000000000087984 */ /* 0x000e280000000c00 */
[----:B------:R-:W1:Y:S04]  /*200c0*/  LDS.128 R16, [R0+0x1000] ;  /* 0x0010000000107984 */ /* 0x000e680000000c00 */
[----:B------:R-:W2:Y:S04]  /*200d0*/  LDS.128 R4, [R14] ;  /* 0x000000000e047984 */ /* 0x000ea80000000c00 */
[----:B0-----:R0:W-:Y:S04]  /*200e0*/  STL.64 [R1+0xb0], R8 ;  /* 0x0000b00801007387 */ /* 0x0011e80000100a00 */
[----:B------:R3:W-:Y:S04]  /*200f0*/  STL.64 [R1+0xb8], R10 ;  /* 0x0000b80a01007387 */ /* 0x0007e80000100a00 */
[----:B0-----:R-:W4:Y:S04]  /*20100*/  LDL.LU R8, [R1+0x440] ;  /* 0x0004400001087983 */ /* 0x001f280000300800 */
[----:B-1----:R0:W-:Y:S04]  /*20110*/  STL.64 [R1+0x1a0], R16 ;  /* 0x0001a01001007387 */ /* 0x0021e80000100a00 */
[----:B------:R1:W-:Y:S04]  /*20120*/  STL.64 [R1+0x1a8], R18 ;  /* 0x0001a81201007387 */ /* 0x0003e80000100a00 */
[----:B--2---:R2:W-:Y:S04]  /*20130*/  STL.64 [R1+0xe0], R4 ;  /* 0x0000e00401007387 */ /* 0x0045e80000100a00 */
[----:B------:R0:W-:Y:S04]  /*20140*/  STL.64 [R1+0xe8], R6 ;  /* 0x0000e80601007387 */ /* 0x0001e80000100a00 */
[----:B------:R-:W4:Y:S04]  /*20150*/  LDL.LU R9, [R1+0x444] ;  /* 0x0004440001097983 */ /* 0x000f280000300800 */
[----:B---3--:R-:W3:Y:S04]  /*20160*/  LDL.LU R10, [R1+0x448] ;  /* 0x00044800010a7983 */ /* 0x008ee80000300800 */
[----:B------:R-:W3:Y:S04]  /*20170*/  LDL.LU R11, [R1+0x44c] ;  /* 0x00044c00010b7983 */ /* 0x000ee80000300800 */
[----:B---3--:R-:W-:Y:S04]  /*20180*/  STL.64 [R1+0x10b8], R10 ;  /* 0x0010b80a01007387 */ /* 0x008fe80000100a00 */
[----:B----4-:R-:W-:Y:S04]  /*20190*/  STL.64 [R1+0x10b0], R8 ;  /* 0x0010b00801007387 */ /* 0x010fe80000100a00 */
[----:B0-----:R-:W3:Y:S04]  /*201a0*/  LDL.LU R16, [R1+0x430] ;  /* 0x0004300001107983 */ /* 0x001ee80000300800 */
[----:B------:R-:W3:Y:S04]  /*201b0*/  LDL.LU R17, [R1+0x434] ;  /* 0x0004340001117983 */ /* 0x000ee80000300800 */
[----:B-1----:R-:W4:Y:S04]  /*201c0*/  LDL.LU R18, [R1+0x438] ;  /* 0x0004380001127983 */ /* 0x002f280000300800 */
[----:B------:R-:W4:Y:S04]  /*201d0*/  LDL.LU R19, [R1+0x43c] ;  /* 0x00043c0001137983 */ /* 0x000f280000300800 */
[----:B----4-:R-:W-:Y:S04]  /*201e0*/  STL.64 [R1+0x10c8], R18 ;  /* 0x0010c81201007387 */ /* 0x010fe80000100a00 */
[----:B---3--:R-:W-:Y:S04]  /*201f0*/  STL.64 [R1+0x10c0], R16 ;  /* 0x0010c01001007387 */ /* 0x008fe80000100a00 */
[----:B--2---:R-:W2:Y:S04]  /*20200*/  LDL.LU R4, [R1+0x420] ;  /* 0x0004200001047983 */ /* 0x004ea80000300800 */
[----:B------:R-:W2:Y:S04]  /*20210*/  LDL.LU R5, [R1+0x424] ;  /* 0x0004240001057983 */ /* 0x000ea80000300800 */
[----:B------:R-:W3:Y:S04]  /*20220*/  LDL.LU R6, [R1+0x428] ;  /* 0x0004280001067983 */ /* 0x000ee80000300800 */
[----:B------:R-:W3:Y:S04]  /*20230*/  LDL.LU R7, [R1+0x42c] ;  /* 0x00042c0001077983 */ /* 0x000ee80000300800 */
[----:B---3--:R-:W-:Y:S04]  /*20240*/  STL.64 [R1+0x10d8], R6 ;  /* 0x0010d80601007387 */ /* 0x008fe80000100a00 */
[----:B--2---:R0:W-:Y:S04]  /*20250*/  STL.64 [R1+0x10d0], R4 ;  /* 0x0010d00401007387 */ /* 0x0041e80000100a00 */
[----:B0-----:R-:W2:Y:S04]  /*20260*/  LDL.LU R4, [R1+0x320] ;  /* 0x0003200001047983 */ /* 0x001ea80000300800 */
        /* <DEDUP_REMOVED lines=46> */
[----:B--2---:R-:W-:Y:S04]  /*20550*/  STL.64 [R1+0x1150], R4 ;  /* 0x0011500401007387 */ /* 0x004fe80000100a00 */
[----:B------:R-:W0:Y:S04]  /*20560*/  LDS.128 R4, [R14+0x1000] ;  /* 0x001000000e047984 */ /* 0x000e280000000c00 */
[----:B------:R-:W2:Y:S04]  /*20570*/  LDL.LU R8, [R1+0x3c0] ;  /* 0x0003c00001087983 */ /* 0x000ea80000300800 */
[----:B------:R-:W2:Y:S04]  /*20580*/  LDL.LU R9, [R1+0x3c4] ;  /* 0x0003c40001097983 */ /* 0x000ea80000300800 */
[----:B------:R-:W2:Y:S04]  /*20590*/  LDL.LU R10, [R1+0x3c8] ;  /* 0x0003c800010a7983 */ /* 0x000ea80000300800 */
[----:B------:R-:W2:Y:S04]  /*205a0*/  LDL.LU R11, [R1+0x3cc] ;  /* 0x0003cc00010b7983 */ /* 0x000ea80000300800 */
[----:B------:R-:W3:Y:S04]  /*205b0*/  LDL.LU R16, [R1+0x3b0] ;  /* 0x0003b00001107983 */ /* 0x000ee80000300800 */
[----:B------:R-:W3:Y:S04]  /*205c0*/  LDL.LU R17, [R1+0x3b4] ;  /* 0x0003b40001117983 */ /* 0x000ee80000300800 */
[----:B------:R-:W3:Y:S04]  /*205d0*/  LDL.LU R18, [R1+0x3b8] ;  /* 0x0003b80001127983 */ /* 0x000ee80000300800 */
[----:B------:R-:W3:Y:S04]  /*205e0*/  LDL.LU R19, [R1+0x3bc] ;  /* 0x0003bc0001137983 */ /* 0x000ee80000300800 */
[----:B------:R-:W4:Y:S04]  /*205f0*/  LDL.LU R24, [R1+0x3e0] ;  /* 0x0003e00001187983 */ /* 0x000f280000300800 */
[----:B------:R-:W4:Y:S04]  /*20600*/  LDL.LU R25, [R1+0x3e4] ;  /* 0x0003e40001197983 */ /* 0x000f280000300800 */
[----:B------:R-:W4:Y:S04]  /*20610*/  LDL.LU R26, [R1+0x3e8] ;  /* 0x0003e800011a7983 */ /* 0x000f280000300800 */
[----:B------:R-:W4:Y:S04]  /*20620*/  LDL.LU R27, [R1+0x3ec] ;  /* 0x0003ec00011b7983 */ /* 0x000f280000300800 */
[----:B------:R-:W2:Y:S04]  /*20630*/  LDL.LU R20, [R1+0x4d0] ;  /* 0x0004d00001147983 */ /* 0x000ea80000300800 */
[----:B------:R-:W2:Y:S04]  /*20640*/  LDL.LU R21, [R1+0x4d4] ;  /* 0x0004d40001157983 */ /* 0x000ea80000300800 */
        /* <DEDUP_REMOVED lines=10> */
[----:B------:R-:W0:Y:S04]  /*206f0*/  LDS.128 R4, [R3] ;  /* 0x0000000003047984 */ /* 0x000e280000000c00 */
[----:B0-----:R-:W-:Y:S04]  /*20700*/  STL.64 [R1+0x190], R4 ;  /* 0x0001900401007387 */ /* 0x001fe80000100a00 */
[----:B------:R-:W-:Y:S04]  /*20710*/  STL.64 [R1+0x198], R6 ;  /* 0x0001980601007387 */ /* 0x000fe80000100a00 */
[----:B------:R-:W0:Y:S04]  /*20720*/  LDS.128 R4, [R3+0x1000] ;  /* 0x0010000003047984 */ /* 0x000e280000000c00 */
[----:B0-----:R-:W-:Y:S04]  /*20730*/  STL.64 [R1+0x210], R4 ;  /* 0x0002100401007387 */ /* 0x001fe80000100a00 */
[----:B------:R0:W-:Y:S04]  /*20740*/  STL.64 [R1+0x218], R6 ;  /* 0x0002180601007387 */ /* 0x0001e80000100a00 */
[----:B0-----:R-:W2:Y:S04]  /*20750*/  LDL.LU.64 R6, [R1+0x1158] ;  /* 0x0011580001067983 */ /* 0x001ea80000300a00 */
[----:B------:R-:W2:Y:S04]  /*20760*/  LDL.LU.64 R4, [R1+0x1150] ;  /* 0x0011500001047983 */ /* 0x000ea80000300a00 */
[----:B------:R-:W-:Y:S06]  /*20770*/  BAR.SYNC.DEFER_BLOCKING 0x0 ;  /* 0x0000000000007b1d */ /* 0x000fec0000010000 */
[----:B--2---:R0:W-:Y:S04]  /*20780*/  STS.128 [R2], R4 ;  /* 0x0000000402007388 */ /* 0x0041e80000000c00 */
[----:B0-----:R-:W2:Y:S04]  /*20790*/  LDL.LU.64 R6, [R1+0x1148] ;  /* 0x0011480001067983 */ /* 0x001ea80000300a00 */
[----:B------:R-:W2:Y:S04]  /*207a0*/  LDL.LU.64 R4, [R1+0x1140] ;  /* 0x0011400001047983 */ /* 0x000ea80000300a00 */
[----:B--2---:R0:W-:Y:S04]  /*207b0*/  STS.128 [R2+0x80], R4 ;  /* 0x0000800402007388 */ /* 0x0041e80000000c00 */
        /* <DEDUP_REMOVED lines=17> */
[----:B--2---:R-:W-:Y:S04]  /*208d0*/  STS.128 [R2+0xc80], R4 ;  /* 0x000c800402007388 */ /* 0x004fe80000000c00 */
[----:B------:R-:W-:Y:S06]  /*208e0*/  BAR.SYNC.DEFER_BLOCKING 0x0 ;  /* 0x0000000000007b1d */ /* 0x000fec0000010000 */
        /* <DEDUP_REMOVED lines=22> */
[----:B------:R-:W-:Y:S06]  /*20a50*/  BAR.SYNC.DEFER_BLOCKING 0x0 ;  /* 0x0000000000007b1d */ /* 0x000fec0000010000 */
[----:B0-----:R-:W-:Y:S04]  /*20a60*/  STL.64 [R1+0x180], R4 ;  /* 0x0001800401007387 */ /* 0x001fe80000100a00 */
[----:B------:R0:W-:Y:S04]  /*20a70*/  STL.64 [R1+0x188], R6 ;  /* 0x0001880601007387 */ /* 0x0001e80000100a00 */
[----:B0-----:R-:W2:Y:S04]  /*20a80*/  LDL.LU.64 R6, [R1+0x10d8] ;  /* 0x0010d80001067983 */ /* 0x001ea80000300a00 */
[----:B------:R-:W2:Y:S04]  /*20a90*/  LDL.LU.64 R4, [R1+0x10d0] ;  /* 0x0010d00001047983 */ /* 0x000ea80000300a00 */
[----:B---3--:R0:W-:Y:S04]  /*20aa0*/  STS.128 [R2], R16 ;  /* 0x0000001002007388 */ /* 0x0081e80000000c00 */
[----:B------:R1:W-:Y:S04]  /*20ab0*/  STS.128 [R2+0x80], R8 ;  /* 0x0000800802007388 */ /* 0x0003e80000000c00 */
[----:B0-----:R-:W3:Y:S04]  /*20ac0*/  LDL.LU.64 R18, [R1+0x10c8] ;  /* 0x0010c80001127983 */ /* 0x001ee80000300a00 */
[----:B------:R-:W3:Y:S04]  /*20ad0*/  LDL.LU.64 R16, [R1+0x10c0] ;  /* 0x0010c00001107983 */ /* 0x000ee80000300a00 */
[----:B-1----:R-:W3:Y:S04]  /*20ae0*/  LDL.LU.64 R10, [R1+0x10b8] ;  /* 0x0010b800010a7983 */ /* 0x002ee80000300a00 */
[----:B------:R-:W3:Y:S04]  /*20af0*/  LDL.LU.64 R8, [R1+0x10b0] ;  /* 0x0010b00001087983 */ /* 0x000ee80000300a00 */
[----:B------:R-:W-:Y:S04]  /*20b00*/  STS.128 [R2+0xc00], R20 ;  /* 0x000c001402007388 */ /* 0x000fe80000000c00 */
[----:B----4-:R-:W-:Y:S04]  /*20b10*/  STS.128 [R2+0x400], R24 ;  /* 0x0004001802007388 */ /* 0x010fe80000000c00 */
[----:B--2---:R0:W-:Y:S04]  /*20b20*/  STS.128 [R2+0x480], R4 ;  /* 0x0004800402007388 */ /* 0x0041e80000000c00 */
[----:B0-----:R-:W2:Y:S04]  /*20b30*/  LDL.LU R4, [R1+0x570] ;  /* 0x0005700001047983 */ /* 0x001ea80000300800 */
[----:B------:R-:W2:Y:S04]  /*20b40*/  LDL.LU R5, [R1+0x574] ;  /* 0x0005740001057983 */ /* 0x000ea80000300800 */
[----:B------:R-:W4:Y:S04]  /*20b50*/  LDL.LU R6, [R1+0x578] ;  /* 0x0005780001067983 */ /* 0x000f280000300800 */
[----:B------:R-:W4:Y:S04]  /*20b60*/  LDL.LU R7, [R1+0x57c] ;  /* 0x00057c0001077983 */ /* 0x000f280000300800 */
[----:B---3--:R-:W-:Y:S04]  /*20b70*/  STS.128 [R2+0x800], R16 ;  /* 0x0008001002007388 */ /* 0x008fe80000000c00 */
[----:B------:R-:W-:Y:S04]  /*20b80*/  STS.128 [R2+0x880], R8 ;  /* 0x0008800802007388 */ /* 0x000fe80000000c00 */
[----:B----4-:R-:W-:Y:S04]  /*20b90*/  STL.64 [R1+0x1048], R6 ;  /* 0x0010480601007387 */ /* 0x010fe80000100a00 */
        /* <DEDUP_REMOVED lines=13> */
[----:B------:R-:W4:Y:S04]  /*20c70*/  LDL.LU R22, [R1+0x4f8] ;  /* 0x0004f80001167983 */ /* 0x000f280000300800 */
[----:B------:R-:W4:Y:S04]  /*20c80*/  LDL.LU R23, [R1+0x4fc] ;  /* 0x0004fc0001177983 */ /* 0x000f280000300800 */
        /* <DEDUP_REMOVED lines=18> */
[----:B----4-:R-:W-:Y:S04]  /*20db0*/  STS.128 [R2+0xc80], R20 ;  /* 0x000c801402007388 */ /* 0x010fe80000000c00 */
[----:B------:R-:W-:Y:S06]  /*20dc0*/  BAR.SYNC.DEFER_BLOCKING 0x0 ;  /* 0x0000000000007b1d */ /* 0x000fec0000010000 */
[----:B------:R-:W-:Y:S04]  /*20dd0*/  LDS.128 R16, [R0+0x1000] ;  /* 0x0010000000107984 */ /* 0x000fe80000000c00 */
[----:B------:R-:W-:Y:S04]  /*20de0*/  LDS.128 R20, [R14] ;  /* 0x000000000e147984 */ /* 0x000fe80000000c00 */
        /* <DEDUP_REMOVED lines=8> */
[----:B------:R-:W0:Y:S04]  /*20e70*/  LDS.128 R4, [R0] ;  /* 0x0000000000047984 */ /* 0x000e280000000c00 */
[----:B------:R-:W2:Y:S04]  /*20e80*/  LDL.LU R8, [R1+0x580] ;  /* 0x0005800001087983 */ /* 0x000ea80000300800 */
[----:B------:R-:W2:Y:S04]  /*20e90*/  LDL.LU R9, [R1+0x584] ;  /* 0x0005840001097983 */ /* 0x000ea80000300800 */
[----:B------:R-:W2:Y:S04]  /*20ea0*/  LDL.LU R10, [R1+0x588] ;  /* 0x00058800010a7983 */ /* 0x000ea80000300800 */
[----:B------:R-:W2:Y:S04]  /*20eb0*/  LDL.LU R11, [R1+0x58c] ;  /* 0x00058c00010b7983 */ /* 0x000ea80000300800 */
[----:B0-----:R-:W-:Y:S04]  /*20ec0*/  STL.64 [R1+0x250], R4 ;  /* 0x0002500401007387 */ /* 0x001fe80000100a00 */
[----:B------:R-:W-:Y:S04]  /*20ed0*/  STL.64 [R1+0x258], R6 ;  /* 0x0002580601007387 */ /* 0x000fe80000100a00 */
[----:B------:R-:W0:Y:S04]  /*20ee0*/  LDS.128 R4, [R14+0x1000] ;  /* 0x001000000e047984 */ /* 0x000e280000000c00 */
[----:B------:R-:W-:Y:S04]  /*20ef0*/  STL.64 [R1+0x2b0], R16 ;  /* 0x0002b01001007387 */ /* 0x000fe80000100a00 */
[----:B------:R-:W-:Y:S04]  /*20f00*/  STL.64 [R1+0x2b8], R18 ;  /* 0x0002b81201007387 */ /* 0x000fe80000100a00 */
[----:B------:R-:W1:Y:S04]  /*20f10*/  LDS.128 R16, [R28] ;  /* 0x000000001c107984 */ /* 0x000e680000000c00 */
[----:B------:R-:W-:Y:S04]  /*20f20*/  STL.64 [R1+0x260], R20 ;  /* 0x0002601401007387 */ /* 0x000fe80000100a00 */
[----:B------:R-:W-:Y:S04]  /*20f30*/  STL.64 [R1+0x268], R22 ;  /* 0x0002681601007387 */ /* 0x000fe80000100a00 */
[----:B------:R-:W3:Y:S04]  /*20f40*/  LDS.128 R20, [R28+0x1000] ;  /* 0x001000001c147984 */ /* 0x000ee80000000c00 */
[----:B0-----:R-:W-:Y:S04]  /*20f50*/  STL.64 [R1+0x2a0], R4 ;  /* 0x0002a00401007387 */ /* 0x001fe80000100a00 */
[----:B------:R-:W-:Y:S04]  /*20f60*/  STL.64 [R1+0x2a8], R6 ;  /* 0x0002a80601007387 */ /* 0x000fe80000100a00 */
[----:B------:R-:W0:Y:S04]  /*20f70*/  LDS.128 R4, [R3] ;  /* 0x0000000003047984 */ /* 0x000e280000000c00 */
[----:B-1----:R1:W-:Y:S04]  /*20f80*/  STL.64 [R1+0x280], R16 ;  /* 0x0002801001007387 */ /* 0x0023e80000100a00 */
[----:B------:R4:W-:Y:S04]  /*20f90*/  STL.64 [R1+0x288], R18 ;  /* 0x0002881201007387 */ /* 0x0009e80000100a00 */
[----:B-1----:R-:W2:Y:S04]  /*20fa0*/  LDL.LU R16, [R1+0x5f0] ;  /* 0x0005f00001107983 */ /* 0x002ea80000300800 */
[----:B---3--:R1:W-:Y:S04]  /*20fb0*/  STL.64 [R1+0x290], R20 ;  /* 0x0002901401007387 */ /* 0x0083e80000100a00 */
[----:B------:R3:W-:Y:S04]  /*20fc0*/  STL.64 [R1+0x298], R22 ;  /* 0x0002981601007387 */ /* 0x0007e80000100a00 */
[----:B0-----:R-:W-:Y:S04]  /*20fd0*/  STL.64 [R1+0x270], R4 ;  /* 0x0002700401007387 */ /* 0x001fe80000100a00 */
[----:B------:R-:W-:Y:S04]  /*20fe0*/  STL.64 [R1+0x278], R6 ;  /* 0x0002780601007387 */ /* 0x000fe80000100a00 */
[----:B------:R-:W0:Y:S04]  /*20ff0*/  LDS.128 R4, [R3+0x1000] ;  /* 0x0010000003047984 */ /* 0x000e280000000c00 */
[----:B------:R-:W2:Y:S04]  /*21000*/  LDL.LU R17, [R1+0x5f4] ;  /* 0x0005f40001117983 */ /* 0x000ea80000300800 */
[----:B----4-:R-:W4:Y:S04]  /*21010*/  LDL.LU R18, [R1+0x5f8] ;  /* 0x0005f80001127983 */ /* 0x010f280000300800 */
[----:B------:R-:W4:Y:S04]  /*21020*/  LDL.LU R19, [R1+0x5fc] ;  /* 0x0005fc0001137983 */ /* 0x000f280000300800 */
[----:B------:R-:W2:Y:S04]  /*21030*/  LDL.LU R24, [R1+0x5e0] ;  /* 0x0005e00001187983 */ /* 0x000ea80000300800 */
[----:B------:R-:W2:Y:S04]  /*21040*/  LDL.LU R25, [R1+0x5e4] ;  /* 0x0005e40001197983 */ /* 0x000ea80000300800 */
[----:B------:R-:W2:Y:S04]  /*21050*/  LDL.LU R26, [R1+0x5e8] ;  /* 0x0005e800011a7983 */ /* 0x000ea80000300800 */
[----:B------:R-:W2:Y:S04]  /*21060*/  LDL.LU R27, [R1+0x5ec] ;  /* 0x0005ec00011b7983 */ /* 0x000ea80000300800 */
[----:B-1----:R-:W2:Y:S04]  /*21070*/  LDL.LU R20, [R1+0x600] ;  /* 0x0006000001147983 */ /* 0x002ea80000300800 */
[----:B------:R-:W2:Y:S04]  /*21080*/  LDL.LU R21, [R1+0x604] ;  /* 0x0006040001157983 */ /* 0x000ea80000300800 */
[----:B---3--:R-:W3:Y:S04]  /*21090*/  LDL.LU R22, [R1+0x608] ;  /* 0x0006080001167983 */ /* 0x008ee80000300800 */
[----:B------:R-:W3:Y:S04]  /*210a0*/  LDL.LU R23, [R1+0x60c] ;  /* 0x00060c0001177983 */ /* 0x000ee80000300800 */
[----:B0-----:R-:W-:Y:S04]  /*210b0*/  STL.64 [R1+0x2c0], R4 ;  /* 0x0002c00401007387 */ /* 0x001fe80000100a00 */
[----:B------:R0:W-:Y:S04]  /*210c0*/  STL.64 [R1+0x2c8], R6 ;  /* 0x0002c80601007387 */ /* 0x0001e80000100a00 */
[----:B------:R-:W-:Y:S06]  /*210d0*/  BAR.SYNC.DEFER_BLOCKING 0x0 ;  /* 0x0000000000007b1d */ /* 0x000fec0000010000 */
[----:B0-----:R-:W2:Y:S04]  /*210e0*/  LDL.LU.64 R6, [R1+0x10a8] ;  /* 0x0010a80001067983 */ /* 0x001ea80000300a00 */
[----:B------:R-:W2:Y:S04]  /*210f0*/  LDL.LU.64 R4, [R1+0x10a0] ;  /* 0x0010a00001047983 */ /* 0x000ea80000300a00 */
        /* <DEDUP_REMOVED lines=18> */
[----:B------:R-:W-:Y:S04]  /*21220*/  STS.128 [R2+0xc80], R8 ;  /* 0x000c800802007388 */ /* 0x000fe80000000c00 */
[----:B--2---:R-:W-:Y:S04]  /*21230*/  STS.128 [R2+0xc00], R4 ;  /* 0x000c000402007388 */ /* 0x004fe80000000c00 */
[----:B------:R-:W-:Y:S06]  /*21240*/  BAR.SYNC.DEFER_BLOCKING 0x0 ;  /* 0x0000000000007b1d */ /* 0x000fec0000010000 */
[----:B------:R-:W0:Y:S04]  /*21250*/  LDS.128 R8, [R0] ;  /* 0x0000000000087984 */ /* 0x000e280000000c00 */
[----:B------:R-:W1:Y:S04]  /*21260*/  LDS.128 R4, [R0+0x1000] ;  /* 0x0010000000047984 */ /* 0x000e680000000c00 */
[----:B0-----:R-:W-:Y:S04]  /*21270*/  STL.64 [R1+0x230], R8 ;  /* 0x0002300801007387 */ /* 0x001fe80000100a00 */
[----:B------:R-:W-:Y:S04]  /*21280*/  STL.64 [R1+0x238], R10 ;  /* 0x0002380a01007387 */ /* 0x000fe80000100a00 */
[----:B------:R-:W0:Y:S04]  /*21290*/  LDS.128 R8, [R14] ;  /* 0x000000000e087984 */ /* 0x000e280000000c00 */
[----:B-1----:R-:W-:Y:S04]  /*212a0*/  STL.64 [R1+0x220], R4 ;  /* 0x0002200401007387 */ /* 0x002fe80000100a00 */
[----:B------:R-:W-:Y:S04]  /*212b0*/  STL.64 [R1+0x228], R6 ;  /* 0x0002280601007387 */ /* 0x000fe80000100a00 */
[----:B------:R-:W1:Y:S04]  /*212c0*/  LDS.128 R4, [R14+0x1000] ;  /* 0x001000000e047984 */ /* 0x000e680000000c00 */
[----:B------:R-:W-:Y:S04]  /*212d0*/  STL [R1+0x1020], R14 ;  /* 0x0010200e01007387 */ /* 0x000fe80000100800 */
[----:B0-----:R-:W-:Y:S04]  /*212e0*/  STL.64 [R1+0x1f0], R8 ;  /* 0x0001f00801007387 */ /* 0x001fe80000100a00 */
[----:B------:R-:W-:Y:S04]  /*212f0*/  STL.64 [R1+0x1f8], R10 ;  /* 0x0001f80a01007387 */ /* 0x000fe80000100a00 */
[----:B------:R0:W-:Y:S04]  /*21300*/  STL.64 [R1+0x1018], R12 ;  /* 0x0010180c01007387 */ /* 0x0001e80000100a00 */
[----:B-1----:R-:W-:Y:S04]  /*21310*/  STL.64 [R1+0x1e0], R4 ;  /* 0x0001e00401007387 */ /* 0x002fe80000100a00 */
[----:B------:R-:W-:Y:S04]  /*21320*/  STL.64 [R1+0x1e8], R6 ;  /* 0x0001e80601007387 */ /* 0x000fe80000100a00 */
[----:B------:R-:W1:Y:S04]  /*21330*/  LDS.128 R4, [R28+0x1000] ;  /* 0x001000001c047984 */ /* 0x000e680000000c00 */
[----:B------:R-:W2:Y:S04]  /*21340*/  LDS.128 R8, [R28] ;  /* 0x000000001c087984 */ /* 0x000ea80000000c00 */
[----:B0-----:R-:W3:Y:S04]  /*21350*/  LDL.LU R12, [R1+0x5d0] ;  /* 0x0005d000010c7983 */ /* 0x001ee80000300800 */
[----:B------:R-:W3:Y:S04]  /*21360*/  LDL.LU R13, [R1+0x5d4] ;  /* 0x0005d400010d7983 */ /* 0x000ee80000300800 */
[----:B------:R-:W3:Y:S04]  /*21370*/  LDL.LU R14, [R1+0x5d8] ;  /* 0x0005d800010e7983 */ /* 0x000ee80000300800 */
[----:B------:R-:W3:Y:S04]  /*21380*/  LDL.LU R15, [R1+0x5dc] ;  /* 0x0005dc00010f7983 */ /* 0x000ee80000300800 */
[----:B-1----:R-:W-:Y:S04]  /*21390*/  STL [R1+0xf90], R6 ;  /* 0x000f900601007387 */ /* 0x002fe80000100800 */
[----:B--2---:R-:W-:Y:S04]  /*213a0*/  STL.64 [R1+0x1d0], R8 ;  /* 0x0001d00801007387 */ /* 0x004fe80000100a00 */
[----:B------:R-:W-:Y:S04]  /*213b0*/  STL.64 [R1+0x1d8], R10 ;  /* 0x0001d80a01007387 */ /* 0x000fe80000100a00 */
[----:B------:R-:W-:Y:S04]  /*213c0*/  STL [R1+0xf8c], R7 ;  /* 0x000f8c0701007387 */ /* 0x000fe80000100800 */
[----:B------:R-:W0:Y:S04]  /*213d0*/  LDS.128 R8, [R3] ;  /* 0x0000000003087984 */ /* 0x000e280000000c00 */
[----:B------:R-:W-:Y:S04]  /*213e0*/  STL.64 [R1+0x1028], R4 ;  /* 0x0010280401007387 */ /* 0x000fe80000100a00 */
[----:B------:R-:W1:Y:S04]  /*213f0*/  LDS.128 R4, [R3+0x1000] ;  /* 0x0010000003047984 */ /* 0x000e680000000c00 */
[----:B------:R-:W-:Y:S06]  /*21400*/  BAR.SYNC.DEFER_BLOCKING 0x0 ;  /* 0x0000000000007b1d */ /* 0x000fec0000010000 */
[----:B0-----:R-:W-:Y:S04]  /*21410*/  STL.64 [R1+0xfc0], R10 ;  /* 0x000fc00a01007387 */ /* 0x001fe80000100a00 */
[----:B------:R0:W-:Y:S04]  /*21420*/  STL.64 [R1+0xfb8], R8 ;  /* 0x000fb80801007387 */ /* 0x0001e80000100a00 */
[----:B-1----:R-:W-:Y:S04]  /*21430*/  STL.64 [R1+0x240], R4 ;  /* 0x0002400401007387 */ /* 0x002fe80000100a00 */
[----:B------:R-:W-:Y:S04]  /*21440*/  STL.64 [R1+0x248], R6 ;  /* 0x0002480601007387 */ /* 0x000fe80000100a00 */
[----:B0-----:R-:W2:Y:S04]  /*21450*/  LDL.LU R8, [R1+0x6c0] ;  /* 0x0006c00001087983 */ /* 0x001ea80000300800 */
[----:B------:R-:W2:Y:S04]  /*21460*/  LDL.LU R9, [R1+0x6c4] ;  /* 0x0006c40001097983 */ /* 0x000ea80000300800 */
[----:B------:R-:W2:Y:S04]  /*21470*/  LDL.LU R10, [R1+0x6c8] ;  /* 0x0006c800010a7983 */ /* 0x000ea80000300800 */
[----:B------:R-:W2:Y:S04]  /*21480*/  LDL.LU R11, [R1+0x6cc] ;  /* 0x0006cc00010b7983 */ /* 0x000ea80000300800 */
[----:B--2---:R-:W-:Y:S04]  /*21490*/  STL.64 [R1+0xfd0], R10 ;  /* 0x000fd00a01007387 */ /* 0x004fe80000100a00 */
[----:B------:R0:W-:Y:S04]  /*214a0*/  STL.64 [R1+0xfc8], R8 ;  /* 0x000fc80801007387 */ /* 0x0001e80000100a00 */
[----:B0-----:R-:W2:Y:S04]  /*214b0*/  LDL.LU R8, [R1+0x6a0] ;  /* 0x0006a00001087983 */ /* 0x001ea80000300800 */
[----:B------:R-:W2:Y:S04]  /*214c0*/  LDL.LU R9, [R1+0x6a4] ;  /* 0x0006a40001097983 */ /* 0x000ea80000300800 */
[----:B------:R-:W2:Y:S04]  /*214d0*/  LDL.LU R10, [R1+0x6a8] ;  /* 0x0006a800010a7983 */ /* 0x000ea80000300800 */
[----:B------:R-:W2:Y:S04]  /*214e0*/  LDL.LU R11, [R1+0x6ac] ;  /* 0x0006ac00010b7983 */ /* 0x000ea80000300800 */
[----:B---3--:R-:W-:Y:S04]  /*214f0*/  STS.128 [R2], R12 ;  /* 0x0000000c02007388 */ /* 0x008fe80000000c00 */
[----:B--2---:R-:W-:Y:S04]  /*21500*/  STL.64 [R1+0xfe0], R10 ;  /* 0x000fe00a01007387 */ /* 0x004fe80000100a00 */
[----:B------:R0:W-:Y:S04]  /*21510*/  STL.64 [R1+0xfd8], R8 ;  /* 0x000fd80801007387 */ /* 0x0001e80000100a00 */
[----:B0-----:R-:W2:Y:S04]  /*21520*/  LDL.LU R8, [R1+0x690] ;  /* 0x0006900001087983 */ /* 0x001ea80000300800 */
[----:B------:R-:W2:Y:S04]  /*21530*/  LDL.LU R9, [R1+0x694] ;  /* 0x0006940001097983 */ /* 0x000ea80000300800 */
[----:B------:R-:W3:Y:S04]  /*21540*/  LDL.LU R10, [R1+0x698] ;  /* 0x00069800010a7983 */ /* 0x000ee80000300800 */
[----:B------:R-:W3:Y:S04]  /*21550*/  LDL.LU R11, [R1+0x69c] ;  /* 0x00069c00010b7983 */ /* 0x000ee80000300800 */
[----:B------:R-:W2:Y:S04]  /*21560*/  LDL.LU R12, [R1+0x640] ;  /* 0x00064000010c7983 */ /* 0x000ea80000300800 */
[----:B------:R-:W2:Y:S04]  /*21570*/  LDL.LU R13, [R1+0x644] ;  /* 0x00064400010d7983 */ /* 0x000ea80000300800 */
[----:B------:R-:W2:Y:S04]  /*21580*/  LDL.LU R14, [R1+0x648] ;  /* 0x00064800010e7983 */ /* 0x000ea80000300800 */
[----:B------:R-:W2:Y:S04]  /*21590*/  LDL.LU R15, [R1+0x64c] ;  /* 0x00064c00010f7983 */ /* 0x000ea80000300800 */
[----:B--2---:R-:W-:Y:S04]  /*215a0*/  STL.64 [R1+0x1038], R14 ;  /* 0x0010380e01007387 */ /* 0x004fe80000100a00 */
[----:B------:R0:W-:Y:S04]  /*215b0*/  STL.64 [R1+0x1030], R12 ;  /* 0x0010300c01007387 */ /* 0x0001e80000100a00 */
[----:B------:R-:W2:Y:S04]  /*215c0*/  LDL.LU R4, [R1+0x630] ;  /* 0x0006300001047983 */ /* 0x000ea80000300800 */
[----:B------:R-:W2:Y:S04]  /*215d0*/  LDL.LU R5, [R1+0x634] ;  /* 0x0006340001057983 */ /* 0x000ea80000300800 */
[----:B------:R-:W2:Y:S04]  /*215e0*/  LDL.LU R6, [R1+0x638] ;  /* 0x0006380001067983 */ /* 0x000ea80000300800 */
[----:B------:R-:W2:Y:S04]  /*215f0*/  LDL.LU R7, [R1+0x63c] ;  /* 0x00063c0001077983 */ /* 0x000ea80000300800 */
[----:B0-----:R-:W2:Y:S04]  /*21600*/  LDL.LU R12, [R1+0x610] ;  /* 0x00061000010c7983 */ /* 0x001ea80000300800 */
[----:B------:R-:W2:Y:S04]  /*21610*/  LDL.LU R13, [R1+0x614] ;  /* 0x00061400010d7983 */ /* 0x000ea80000300800 */
[----:B------:R-:W2:Y:S04]  /*21620*/  LDL.LU R14, [R1+0x618] ;  /* 0x00061800010e7983 */ /* 0x000ea80000300800 */
[----:B------:R-:W2:Y:S04]  /*21630*/  LDL.LU R15, [R1+0x61c] ;  /* 0x00061c00010f7983 */ /* 0x000ea80000300800 */
[----:B---3--:R-:W-:Y:S04]  /*21640*/  STL.64 [R1+0xff0], R10 ;  /* 0x000ff00a01007387 */ /* 0x008fe80000100a00 */
[----:B------:R0:W-:Y:S04]  /*21650*/  STL.64 [R1+0xfe8], R8 ;  /* 0x000fe80801007387 */ /* 0x0001e80000100a00 */
[----:B0-----:R-:W3:Y:S04]  /*21660*/  LDL.LU R8, [R1+0x670] ;  /* 0x0006700001087983 */ /* 0x001ee80000300800 */
[----:B------:R-:W3:Y:S04]  /*21670*/  LDL.LU R9, [R1+0x674] ;  /* 0x0006740001097983 */ /* 0x000ee80000300800 */
[----:B------:R-:W2:Y:S04]  /*21680*/  LDL.LU R10, [R1+0x678] ;  /* 0x00067800010a7983 */ /* 0x000ea80000300800 */
[----:B------:R-:W2:Y:S04]  /*21690*/  LDL.LU R11, [R1+0x67c] ;  /* 0x00067c00010b7983 */ /* 0x000ea80000300800 */
[----:B--2---:R-:W-:Y:S04]  /*216a0*/  STL.64 [R1+0x1000], R10 ;  /* 0x0010000a01007387 */ /* 0x004fe80000100a00 */
[----:B---3--:R0:W-:Y:S04]  /*216b0*/  STL.64 [R1+0xff8], R8 ;  /* 0x000ff80801007387 */ /* 0x0081e80000100a00 */
[----:B0-----:R-:W2:Y:S04]  /*216c0*/  LDL.LU R8, [R1+0x660] ;  /* 0x0006600001087983 */ /* 0x001ea80000300800 */
[----:B------:R-:W2:Y:S04]  /*216d0*/  LDL.LU R9, [R1+0x664] ;  /* 0x0006640001097983 */ /* 0x000ea80000300800 */
[----:B------:R-:W3:Y:S04]  /*216e0*/  LDL.LU R10, [R1+0x668] ;  /* 0x00066800010a7983 */ /* 0x000ee80000300800 */
[----:B------:R-:W3:Y:S04]  /*216f0*/  LDL.LU R11, [R1+0x66c] ;  /* 0x00066c00010b7983 */ /* 0x000ee80000300800 */
[----:B----4-:R-:W-:Y:S04]  /*21700*/  STS.128 [R2+0x400], R16 ;  /* 0x0004001002007388 */ /* 0x010fe80000000c00 */
[----:B------:R-:W-:Y:S04]  /*21710*/  STS.128 [R2+0x80], R24 ;  /* 0x0000801802007388 */ /* 0x000fe80000000c00 */
[----:B------:R-:W-:Y:S04]  /*21720*/  STS.128 [R2+0x480], R20 ;  /* 0x0004801402007388 */ /* 0x000fe80000000c00 */
[----:B------:R-:W-:Y:S04]  /*21730*/  STS.128 [R2+0x800], R12 ;  /* 0x0008000c02007388 */ /* 0x000fe80000000c00 */
[----:B---3--:R-:W-:Y:S04]  /*21740*/  STL.64 [R1+0x1010], R10 ;  /* 0x0010100a01007387 */ /* 0x008fe80000100a00 */
[----:B--2---:R0:W-:Y:S04]  /*21750*/  STL.64 [R1+0x1008], R8 ;  /* 0x0010080801007387 */ /* 0x0041e80000100a00 */
[----:B0-----:R-:W2:Y:S04]  /*21760*/  LDL.LU R8, [R1+0x650] ;  /* 0x0006500001087983 */ /* 0x001ea80000300800 */
        /* <DEDUP_REMOVED lines=15> */
[----:B------:R-:W2:Y:S04]  /*21860*/  LDL.LU.64 R14, [R1+0x1038] ;  /* 0x00103800010e7983 */ /* 0x000ea80000300a00 */
[----:B------:R-:W2:Y:S04]  /*21870*/  LDL.LU.64 R12, [R1+0x1030] ;  /* 0x00103000010c7983 */ /* 0x000ea80000300a00 */
[----:B------:R0:W-:Y:S04]  /*21880*/  STS.128 [R2+0x880], R4 ;  /* 0x0008800402007388 */ /* 0x0001e80000000c00 */
[----:B0-----:R-:W3:Y:S04]  /*21890*/  LDL.LU.64 R4, [R1+0x1028] ;  /* 0x0010280001047983 */ /* 0x001ee80000300a00 */
[----:B--2---:R0:W-:Y:S04]  /*218a0*/  STS.128 [R2+0xc00], R12 ;  /* 0x000c000c02007388 */ /* 0x0041e80000000c00 */
[----:B0-----:R-:W2:Y:S04]  /*218b0*/  LDL.LU R14, [R1+0x1020] ;  /* 0x00102000010e7983 */ /* 0x001ea80000300800 */
[----:B------:R-:W-:Y:S04]  /*218c0*/  STS.128 [R2+0xc80], R8 ;  /* 0x000c800802007388 */ /* 0x000fe80000000c00 */
[----:B------:R-:W-:Y:S06]  /*218d0*/  BAR.SYNC.DEFER_BLOCKING 0x0 ;  /* 0x0000000000007b1d */ /* 0x000fec0000010000 */
[----:B------:R-:W3:Y:S04]  /*218e0*/  LDL.LU.64 R12, [R1+0x1018] ;  /* 0x00101800010c7983 */ /* 0x000ee80000300a00 */
[----:B------:R-:W3:Y:S04]  /*218f0*/  LDL R15, [R1+0x8c4] ;  /* 0x0008c400010f7983 */ /* 0x000ee80000100800 */
[----:B------:R-:W0:Y:S04]  /*21900*/  LDS.128 R8, [R0] ;  /* 0x0000000000087984 */ /* 0x000e280000000c00 */
[----:B0-----:R-:W-:Y:S04]  /*21910*/  STL.64 [R1+0x2d0], R8 ;  /* 0x0002d00801007387 */ /* 0x001fe80000100a00 */
[----:B------:R-:W-:Y:S04]  /*21920*/  STL.64 [R1+0x2d8], R10 ;  /* 0x0002d80a01007387 */ /* 0x000fe80000100a00 */
[----:B------:R-:W0:Y:S04]  /*21930*/  LDS.128 R8, [R0+0x1000] ;  /* 0x0010000000087984 */ /* 0x000e280000000c00 */
[----:B0-----:R-:W-:Y:S04]  /*21940*/  STL.64 [R1+0x340], R8 ;  /* 0x0003400801007387 */ /* 0x001fe80000100a00 */
[----:B------:R-:W-:Y:S04]  /*21950*/  STL.64 [R1+0x348], R10 ;  /* 0x0003480a01007387 */ /* 0x000fe80000100a00 */
[----:B--2---:R-:W0:Y:S04]  /*21960*/  LDS.128 R8, [R14] ;  /* 0x000000000e087984 */ /* 0x004e280000000c00 */
[----:B0-----:R-:W-:Y:S04]  /*21970*/  STL.64 [R1+0x2f0], R8 ;  /* 0x0002f00801007387 */ /* 0x001fe80000100a00 */
[----:B------:R-:W-:Y:S04]  /*21980*/  STL.64 [R1+0x2f8], R10 ;  /* 0x0002f80a01007387 */ /* 0x000fe80000100a00 */
[----:B------:R-:W0:Y:S04]  /*21990*/  LDS.128 R8, [R14+0x1000] ;  /* 0x001000000e087984 */ /* 0x000e280000000c00 */
[----:B------:R-:W2:Y:S04]  /*219a0*/  LDL R6, [R1+0x8c8] ;  /* 0x0008c80001067983 */ /* 0x000ea80000100800 */
        /* <DEDUP_REMOVED lines=29> */
[----:B----4-:R-:W-:Y:S01]  /*21b80*/  STS.128 [R2+0xc00], R24 ;  /* 0x000c001802007388 */ /* 0x010fe20000000c00 */
[----:B---3--:R-:W-:-:S03]  /*21b90*/  IADD3 R3, R15, 0x1, RZ ;  /* 0x000000010f037810 */ /* 0x008fc60007ffe0ff */
[----:B------:R-:W-:Y:S04]  /*21ba0*/  STS.128 [R2+0x880], R16 ;  /* 0x0008801002007388 */ /* 0x000fe80000000c00 */
[----:B------:R-:W-:Y:S04]  /*21bb0*/  STS.128 [R2+0xc80], R20 ;  /* 0x000c801402007388 */ /* 0x000fe80000000c00 */
[----:B--2---:R0:W-:Y:S04]  /*21bc0*/  STS.128 [R2+0x800], R8 ;  /* 0x0008000802007388 */ /* 0x0041e80000000c00 */
[----:B0-----:R-:W2:Y:S04]  /*21bd0*/  LDL.LU.64 R10, [R1+0xfc0] ;  /* 0x000fc000010a7983 */ /* 0x001ea80000300a00 */
[----:B------:R-:W3:Y:S04]  /*21be0*/  LDL.LU.64 R8, [R1+0xfb8] ;  /* 0x000fb80001087983 */ /* 0x000ee80000300a00 */
[----:B------:R-:W4:Y:S04]  /*21bf0*/  LDL R7, [R1+0x8cc] ;  /* 0x0008cc0001077983 */ /* 0x000f280000100800 */
[----:B------:R-:W2:Y:S04]  /*21c00*/  LDL.LU.64 R26, [R1+0xfb0] ;  /* 0x000fb000011a7983 */ /* 0x000ea80000300a00 */
[----:B------:R-:W3:Y:S04]  /*21c10*/  LDL.LU R25, [R1+0xfac] ;  /* 0x000fac0001197983 */ /* 0x000ee80000300800 */
[----:B------:R-:W3:Y:S01]  /*21c20*/  LDL.LU R28, [R1+0x40] ;  /* 0x00004000011c7983 */ /* 0x000ee20000300800 */
[----:B------:R-:W-:Y:S01]  /*21c30*/  ISETP.GE.AND P4, PT, R3, c[0x0][0x17c], PT ;  /* 0x00005f0003007a0c */ /* 0x000fe20003f86270 */
[C---:B------:R-:W-:Y:S01]  /*21c40*/  IMAD R3, R6.reuse, c[0x0][0x194], RZ ;  /* 0x0000650006037a24 */ /* 0x040fe200078e02ff */
[----:B------:R-:W-:Y:S01]  /*21c50*/  IADD3 R16, R15, 0x2, RZ ;  /* 0x000000020f107810 */ /* 0x000fe20007ffe0ff */
[----:B------:R-:W-:Y:S01]  /*21c60*/  IMAD.MOV.U32 R18, RZ, RZ, c[0x0][0x194] ;  /* 0x00006500ff127624 */ /* 0x000fe200078e00ff */
[----:B------:R-:W-:-:S02]  /*21c70*/  ISETP.GE.AND P0, PT, R6, c[0x0][0x178], PT ;  /* 0x00005e0006007a0c */ /* 0x000fc40003f06270 */
[C---:B------:R-:W-:Y:S01]  /*21c80*/  ISETP.GE.AND P5, PT, R15.reuse, c[0x0][0x17c], PT ;  /* 0x00005f000f007a0c */ /* 0x040fe20003fa6270 */
[----:B------:R-:W-:Y:S01]  /*21c90*/  IMAD R18, R18, 0x100, R3 ;  /* 0x0000010012127824 */ /* 0x000fe200078e0203 */
[----:B------:R-:W-:Y:S01]  /*21ca0*/  ISETP.GE.AND P2, PT, R16, c[0x0][0x17c], PT ;  /* 0x00005f0010007a0c */ /* 0x000fe20003f46270 */
[----:B------:R-:W-:Y:S01]  /*21cb0*/  IMAD R22, R15, c[0x0][0x198], RZ ;  /* 0x000066000f167a24 */ /* 0x000fe200078e02ff */
[----:B------:R-:W-:Y:S01]  /*21cc0*/  LEA R16, P1, R3, c[0x0][0x170], 0x1 ;  /* 0x00005c0003107a11 */ /* 0x000fe200078208ff */
[----:B------:R-:W3:Y:S01]  /*21cd0*/  LDL.LU R14, [R1+0x120] ;  /* 0x00012000010e7983 */ /* 0x000ee20000300800 */
[----:B------:R-:W-:-:S03]  /*21ce0*/  ISETP.LT.AND P0, PT, R15, c[0x0][0x17c], !P0 ;  /* 0x00005f000f007a0c */ /* 0x000fc60004701270 */
[----:B------:R-:W-:Y:S01]  /*21cf0*/  BAR.SYNC.DEFER_BLOCKING 0x0 ;  /* 0x0000000000007b1d */ /* 0x000fe20000010000 */
[C---:B------:R-:W-:Y:S02]  /*21d00*/  LEA R2, P3, R18.reuse, c[0x0][0x170], 0x1 ;  /* 0x00005c0012027a11 */ /* 0x040fe400078608ff */
[----:B------:R-:W-:Y:S02]  /*21d10*/  LEA.HI.X.SX32 R17, R3, c[0x0][0x174], 0x1, P1 ;  /* 0x00005d0003117a11 */ /* 0x000fe400008f0eff */
[----:B------:R-:W-:-:S03]  /*21d20*/  LEA.HI.X.SX32 R3, R18, c[0x0][0x174], 0x1, P3 ;  /* 0x00005d0012037a11 */ /* 0x000fc600018f0eff */
[----:B------:R-:W-:Y:S01]  /*21d30*/  IMAD.WIDE R18, R22, 0x2, R16 ;  /* 0x0000000216127825 */ /* 0x000fe200078e0210 */
[----:B------:R-:W-:Y:S02]  /*21d40*/  ISETP.LT.AND P6, PT, R6, c[0x0][0x178], !P4 ;  /* 0x00005e0006007a0c */ /* 0x000fe400067c1270 */
[C---:B------:R-:W-:Y:S01]  /*21d50*/  IADD3 R23, R15.reuse, 0x3, RZ ;  /* 0x000000030f177810 */ /* 0x040fe20007ffe0ff */
[----:B------:R-:W-:Y:S01]  /*21d60*/  IMAD.WIDE R20, R22, 0x2, R2 ;  /* 0x0000000216147825 */ /* 0x000fe200078e0202 */
[----:B------:R-:W-:Y:S02]  /*21d70*/  IADD3 R24, R15, 0x4, RZ ;  /* 0x000000040f187810 */ /* 0x000fe40007ffe0ff */
[----:B------:R-:W-:Y:S02]  /*21d80*/  ISETP.GE.AND P3, PT, R23, c[0x0][0x17c], PT ;  /* 0x00005f0017007a0c */ /* 0x000fe40003f66270 */
[----:B------:R-:W-:Y:S02]  /*21d90*/  ISETP.GE.AND P1, PT, R24, c[0x0][0x17c], PT ;  /* 0x00005f0018007a0c */ /* 0x000fe40003f26270 */
[----:B----4-:R-:W-:Y:S01]  /*21da0*/  ISETP.LT.AND P5, PT, R7, c[0x0][0x178], !P5 ;  /* 0x00005e0007007a0c */ /* 0x010fe20006fa1270 */
[----:B--2---:R0:W-:Y:S01]  /*21db0*/  @P0 STG.E.U16 [R18.64], R26 ;  /* 0x0000001a12000986 */ /* 0x0041e2000c101504 */
[----:B------:R-:W-:-:S02]  /*21dc0*/  PRMT R27, R26, 0x7632, R27 ;  /* 0x000076321a1b7816 */ /* 0x000fc4000000001b */
[----:B---3--:R-:W-:Y:S02]  /*21dd0*/  PRMT R24, R25, 0x7632, R24 ;  /* 0x0000763219187816 */ /* 0x008fe40000000018 */
[----:B0-----:R-:W-:-:S07]  /*21de0*/  IADD3 R18, R22, c[0x0][0x198], RZ ;  /* 0x0000660016127a10 */ /* 0x001fce0007ffe0ff */
[----:B------:R0:W-:Y:S01]  /*21df0*/  @P5 STG.E.U16 [R20.64], R25 ;  /* 0x0000001914005986 */ /* 0x0001e2000c101504 */
[----:B------:R-:W-:Y:S01]  /*21e00*/  IMAD.WIDE R22, R18, 0x2, R16 ;  /* 0x0000000212167825 */ /* 0x000fe200078e0210 */
[----:B------:R-:W-:Y:S02]  /*21e10*/  ISETP.LT.AND P4, PT, R7, c[0x0][0x178], !P4 ;  /* 0x00005e0007007a0c */ /* 0x000fe40006781270 */
[----:B0-----:R-:W-:Y:S02]  /*21e20*/  IADD3 R25, R15, 0x6, RZ ;  /* 0x000000060f197810 */ /* 0x001fe40007ffe0ff */
[----:B------:R0:W-:Y:S01]  /*21e30*/  @P6 STG.E.U16 [R22.64], R27 ;  /* 0x0000001b16006986 */ /* 0x0001e2000c101504 */
[----:B------:R-:W-:Y:S02]  /*21e40*/  ISETP.LT.AND P5, PT, R6, c[0x0][0x178], !P2 ;  /* 0x00005e0006007a0c */ /* 0x000fe400057a1270 */
[----:B------:R-:W-:Y:S02]  /*21e50*/  ISETP.GE.AND P6, PT, R25, c[0x0][0x17c], PT ;  /* 0x00005f0019007a0c */ /* 0x000fe40003fc6270 */
[----:B------:R-:W2:Y:S01]  /*21e60*/  LDL.LU R25, [R1+0x20] ;  /* 0x0000200001197983 */ /* 0x000ea20000300800 */
[----:B------:R-:W-:-:S02]  /*21e70*/  IADD3 R20, R15, 0x5, RZ ;  /* 0x000000050f147810 */ /* 0x000fc40007ffe0ff */
[C---:B------:R-:W-:Y:S01]  /*21e80*/  IADD3 R26, R18.reuse, c[0x0][0x198], RZ ;  /* 0x00006600121a7a10 */ /* 0x040fe20007ffe0ff */
[----:B------:R-:W-:Y:S01]  /*21e90*/  IMAD.WIDE R18, R18, 0x2, R2 ;  /* 0x0000000212127825 */ /* 0x000fe200078e0202 */
[----:B------:R-:W-:-:S03]  /*21ea0*/  ISETP.GE.AND P0, PT, R20, c[0x0][0x17c], PT ;  /* 0x00005f0014007a0c */ /* 0x000fc60003f06270 */
[----:B------:R-:W-:Y:S01]  /*21eb0*/  IMAD.WIDE R20, R26, 0x2, R16 ;  /* 0x000000021a147825 */ /* 0x000fe200078e0210 */
[----:B------:R-:W-:Y:S01]  /*21ec0*/  @P4 STG.E.U16 [R18.64], R24 ;  /* 0x0000001812004986 */ /* 0x000fe2000c101504 */
[----:B0-----:R-:W-:-:S03]  /*21ed0*/  PRMT R23, R28, 0x7632, R23 ;  /* 0x000076321c177816 */ /* 0x001fc60000000017 */
[----:B------:R0:W-:Y:S04]  /*21ee0*/  @P5 STG.E.U16 [R20.64], R28 ;  /* 0x0000001c14005986 */ /* 0x0001e8000c101504 */
[----:B0-----:R-:W3:Y:S01]  /*21ef0*/  LDL.LU R28, [R1+0xfa8] ;  /* 0x000fa800011c7983 */ /* 0x001ee20000300800 */
[----:B------:R-:W-:Y:S02]  /*21f00*/  ISETP.LT.AND P2, PT, R7, c[0x0][0x178], !P2 ;  /* 0x00005e0007007a0c */ /* 0x000fe40005741270 */
[----:B------:R-:W-:Y:S01]  /*21f10*/  IADD3 R22, R15, 0x7, RZ ;  /* 0x000000070f167810 */ /* 0x000fe20007ffe0ff */
[----:B------:R-:W-:Y:S01]  /*21f20*/  IMAD.WIDE R18, R26, 0x2, R2 ;  /* 0x000000021a127825 */ /* 0x000fe200078e0202 */
[----:B------:R-:W-:Y:S02]  /*21f30*/  ISETP.LT.AND P4, PT, R6, c[0x0][0x178], !P3 ;  /* 0x00005e0006007a0c */ /* 0x000fe40005f81270 */
[----:B------:R-:W-:-:S02]  /*21f40*/  ISETP.LT.AND P3, PT, R7, c[0x0][0x178], !P3 ;  /* 0x00005e0007007a0c */ /* 0x000fc40005f61270 */
[----:B------:R-:W-:Y:S02]  /*21f50*/  ISETP.GE.AND P5, PT, R22, c[0x0][0x17c], PT ;  /* 0x00005f0016007a0c */ /* 0x000fe40003fa6270 */
[----:B------:R-:W-:-:S05]  /*21f60*/  IADD3 R22, R26, c[0x0][0x198], RZ ;  /* 0x000066001a167a10 */ /* 0x000fca0007ffe0ff */
[----:B------:R-:W-:Y:S01]  /*21f70*/  IMAD.WIDE R20, R22, 0x2, R16 ;  /* 0x0000000216147825 */ /* 0x000fe200078e0210 */
[----:B--2---:R0:W-:Y:S01]  /*21f80*/  @P2 STG.E.U16 [R18.64], R25 ;  /* 0x0000001912002986 */ /* 0x0041e2000c101504 */
[----:B------:R-:W-:Y:S02]  /*21f90*/  ISETP.LT.AND P2, PT, R6, c[0x0][0x178], !P1 ;  /* 0x00005e0006007a0c */ /* 0x000fe40004f41270 */
[----:B------:R-:W-:Y:S02]  /*21fa0*/  ISETP.LT.AND P1, PT, R7, c[0x0][0x178], !P1 ;  /* 0x00005e0007007a0c */ /* 0x000fe40004f21270 */
[----:B------:R-:W-:Y:S01]  /*21fb0*/  PRMT R24, R25, 0x7632, R24 ;  /* 0x0000763219187816 */ /* 0x000fe20000000018 */
[----:B------:R1:W-:Y:S01]  /*21fc0*/  @P4 STG.E.U16 [R20.64], R23 ;  /* 0x0000001714004986 */ /* 0x0003e2000c101504 */
[C---:B0-----:R-:W-:Y:S01]  /*21fd0*/  IMAD.WIDE R18, R22.reuse, 0x2, R2 ;  /* 0x0000000216127825 */ /* 0x041fe200078e0202 */
[----:B------:R-:W-:-:S04]  /*21fe0*/  IADD3 R22, R22, c[0x0][0x198], RZ ;  /* 0x0000660016167a10 */ /* 0x000fc80007ffe0ff */
[----:B------:R0:W-:Y:S01]  /*21ff0*/  @P3 STG.E.U16 [R18.64], R24 ;  /* 0x0000001812003986 */ /* 0x0001e2000c101504 */
[----:B-1----:R-:W-:-:S04]  /*22000*/  IMAD.WIDE R20, R22, 0x2, R2 ;  /* 0x0000000216147825 */ /* 0x002fc800078e0202 */
[----:B0-----:R-:W-:Y:S01]  /*22010*/  IMAD.WIDE R18, R22, 0x2, R16 ;  /* 0x0000000216127825 */ /* 0x001fe200078e0210 */
[----:B---3--:R-:W-:-:S04]  /*22020*/  PRMT R24, R28, 0x7632, R24 ;  /* 0x000076321c187816 */ /* 0x008fc80000000018 */
[----:B------:R-:W-:Y:S04]  /*22030*/  @P2 STG.E.U16 [R18.64], R14 ;  /* 0x0000000e12002986 */ /* 0x000fe8000c101504 */
[----:B------:R0:W-:Y:S04]  /*22040*/  @P1 STG.E.U16 [R20.64], R28 ;  /* 0x0000001c14001986 */ /* 0x0001e8000c101504 */
[----:B0-----:R-:W2:Y:S01]  /*22050*/  LDL.LU R28, [R1+0xfa4] ;  /* 0x000fa400011c7983 */ /* 0x001ea20000300800 */
[----:B------:R-:W-:Y:S02]  /*22060*/  ISETP.LT.AND P3, PT, R6, c[0x0][0x178], !P0 ;  /* 0x00005e0006007a0c */ /* 0x000fe40004761270 */
[----:B------:R-:W-:-:S02]  /*22070*/  ISETP.LT.AND P0, PT, R7, c[0x0][0x178], !P0 ;  /* 0x00005e0007007a0c */ /* 0x000fc40004701270 */
[C---:B------:R-:W-:Y:S02]  /*22080*/  IADD3 R25, R15.reuse, 0x8, RZ ;  /* 0x000000080f197810 */ /* 0x040fe40007ffe0ff */
[----:B------:R-:W-:Y:S02]  /*22090*/  IADD3 R22, R22, c[0x0][0x198], RZ ;  /* 0x0000660016167a10 */ /* 0x000fe40007ffe0ff */
[----:B------:R-:W-:Y:S02]  /*220a0*/  IADD3 R23, R15, 0x9, RZ ;  /* 0x000000090f177810 */ /* 0x000fe40007ffe0ff */
[----:B------:R-:W-:Y:S01]  /*220b0*/  ISETP.GE.AND P4, PT, R25, c[0x0][0x17c], PT ;  /* 0x00005f0019007a0c */ /* 0x000fe20003f86270 */
[----:B------:R-:W-:Y:S01]  /*220c0*/  IMAD.WIDE R18, R22, 0x2, R16 ;  /* 0x0000000216127825 */ /* 0x000fe200078e0210 */
[----:B------:R-:W-:Y:S02]  /*220d0*/  PRMT R25, R14, 0x7632, R25 ;  /* 0x000076320e197816 */ /* 0x000fe40000000019 */
[----:B------:R-:W-:Y:S01]  /*220e0*/  ISETP.LT.AND P1, PT, R6, c[0x0][0x178], !P6 ;  /* 0x00005e0006007a0c */ /* 0x000fe20007721270 */
[C---:B------:R-:W-:Y:S01]  /*220f0*/  IMAD.WIDE R20, R22.reuse, 0x2, R2 ;  /* 0x0000000216147825 */ /* 0x040fe200078e0202 */
[----:B------:R-:W-:Y:S01]  /*22100*/  ISETP.GE.AND P2, PT, R23, c[0x0][0x17c], PT ;  /* 0x00005f0017007a0c */ /* 0x000fe20003f46270 */
[----:B------:R-:W3:Y:S01]  /*22110*/  LDL.LU R14, [R1+0x60] ;  /* 0x00006000010e7983 */ /* 0x000ee20000300800 */
[----:B------:R-:W-:-:S02]  /*22120*/  IADD3 R23, R22, c[0x0][0x198], RZ ;  /* 0x0000660016177a10 */ /* 0x000fc40007ffe0ff */
[----:B------:R-:W-:Y:S01]  /*22130*/  IADD3 R22, R15, 0xa, RZ ;  /* 0x0000000a0f167810 */ /* 0x000fe20007ffe0ff */
[----:B------:R0:W-:Y:S01]  /*22140*/  @P3 STG.E.U16 [R18.64], R25 ;  /* 0x0000001912003986 */ /* 0x0001e2000c101504 */
[----:B------:R-:W-:-:S03]  /*22150*/  ISETP.LT.AND P6, PT, R7, c[0x0][0x178], !P6 ;  /* 0x00005e0007007a0c */ /* 0x000fc600077c1270 */
[----:B------:R1:W-:Y:S01]  /*22160*/  @P0 STG.E.U16 [R20.64], R24 ;  /* 0x0000001814000986 */ /* 0x0003e2000c101504 */
[----:B------:R-:W-:Y:S02]  /*22170*/  ISETP.LT.AND P0, PT, R6, c[0x0][0x178], !P5 ;  /* 0x00005e0006007a0c */ /* 0x000fe40006f01270 */
[----:B------:R-:W-:Y:S02]  /*22180*/  ISETP.GE.AND P3, PT, R22, c[0x0][0x17c], PT ;  /* 0x00005f0016007a0c */ /* 0x000fe40003f66270 */
[C---:B------:R-:W-:Y:S01]  /*22190*/  IADD3 R22, R23.reuse, c[0x0][0x198], RZ ;  /* 0x0000660017167a10 */ /* 0x040fe20007ffe0ff */
[----:B0-----:R-:W-:Y:S01]  /*221a0*/  IMAD.WIDE R18, R23, 0x2, R16 ;  /* 0x0000000217127825 */ /* 0x001fe200078e0210 */
[C---:B-1----:R-:W-:Y:S02]  /*221b0*/  IADD3 R20, R15.reuse, 0xb, RZ ;  /* 0x0000000b0f147810 */ /* 0x042fe40007ffe0ff */
[----:B------:R-:W-:Y:S02]  /*221c0*/  IADD3 R25, R15, 0xc, RZ ;  /* 0x0000000c0f197810 */ /* 0x000fe40007ffe0ff */
[----:B------:R-:W-:Y:S01]  /*221d0*/  PRMT R27, R29, 0x7632, R27 ;  /* 0x000076321d1b7816 */ /* 0x000fe2000000001b */
[----:B--2---:R0:W-:Y:S01]  /*221e0*/  @P1 STG.E.U16 [R18.64], R28 ;  /* 0x0000001c12001986 */ /* 0x0041e2000c101504 */
[----:B------:R-:W-:Y:S01]  /*221f0*/  ISETP.GE.AND P1, PT, R20, c[0x0][0x17c], PT ;  /* 0x00005f0014007a0c */ /* 0x000fe20003f26270 */
[----:B------:R-:W-:-:S04]  /*22200*/  IMAD.WIDE R20, R22, 0x2, R16 ;  /* 0x0000000216147825 */ /* 0x000fc800078e0210 */
[----:B0-----:R-:W-:Y:S01]  /*22210*/  IMAD.WIDE R18, R23, 0x2, R2 ;  /* 0x0000000217127825 */ /* 0x001fe200078e0202 */
[----:B------:R-:W-:Y:S02]  /*22220*/  PRMT R23, R28, 0x7632, R23 ;  /* 0x000076321c177816 */ /* 0x000fe40000000017 */
[----:B------:R-:W3:Y:S04]  /*22230*/  LDL.LU R28, [R1+0xfa0] ;  /* 0x000fa000011c7983 */ /* 0x000ee80000300800 */
[----:B------:R0:W-:Y:S04]  /*22240*/  @P6 STG.E.U16 [R18.64], R29 ;  /* 0x0000001d12006986 */ /* 0x0001e8000c101504 */
[----:B------:R1:W-:Y:S01]  /*22250*/  @P0 STG.E.U16 [R20.64], R23 ;  /* 0x0000001714000986 */ /* 0x0003e2000c101504 */
[----:B------:R-:W-:-:S03]  /*22260*/  ISETP.GE.AND P0, PT, R25, c[0x0][0x17c], PT ;  /* 0x00005f0019007a0c */ /* 0x000fc60003f06270 */
[----:B0-----:R-:W2:Y:S04]  /*22270*/  LDL.LU R29, [R1+0xf9c] ;  /* 0x000f9c00011d7983 */ /* 0x001ea80000300800 */
[----:B------:R-:W4:Y:S01]  /*22280*/  LDL.LU R25, [R1+0x140] ;  /* 0x0001400001197983 */ /* 0x000f220000300800 */
[C---:B------:R-:W-:Y:S02]  /*22290*/  ISETP.LT.AND P5, PT, R7.reuse, c[0x0][0x178], !P5 ;  /* 0x00005e0007007a0c */ /* 0x040fe40006fa1270 */
[----:B------:R-:W-:Y:S02]  /*222a0*/  ISETP.LT.AND P6, PT, R6, c[0x0][0x178], !P4 ;  /* 0x00005e0006007a0c */ /* 0x000fe400067c1270 */
[----:B------:R-:W-:Y:S02]  /*222b0*/  ISETP.LT.AND P4, PT, R7, c[0x0][0x178], !P4 ;  /* 0x00005e0007007a0c */ /* 0x000fe40006781270 */
[C---:B------:R-:W-:Y:S01]  /*222c0*/  IADD3 R24, R22.reuse, c[0x0][0x198], RZ ;  /* 0x0000660016187a10 */ /* 0x040fe20007ffe0ff */
[----:B-1----:R-:W-:-:S04]  /*222d0*/  IMAD.WIDE R22, R22, 0x2, R2 ;  /* 0x0000000216167825 */ /* 0x002fc800078e0202 */
[----:B------:R-:W-:-:S04]  /*222e0*/  IMAD.WIDE R18, R24, 0x2, R16 ;  /* 0x0000000218127825 */ /* 0x000fc800078e0210 */
[----:B------:R-:W-:Y:S01]  /*222f0*/  IMAD.WIDE R20, R24, 0x2, R2 ;  /* 0x0000000218147825 */ /* 0x000fe200078e0202 */
[----:B------:R-:W-:Y:S01]  /*22300*/  @P5 STG.E.U16 [R22.64], R27 ;  /* 0x0000001b16005986 */ /* 0x000fe2000c101504 */
[----:B---3--:R-:W-:-:S03]  /*22310*/  PRMT R28, R14, 0x7632, R28 ;  /* 0x000076320e1c7816 */ /* 0x008fc6000000001c */
[----:B----4-:R0:W-:Y:S04]  /*22320*/  @P6 STG.E.U16 [R18.64], R25 ;  /* 0x0000001912006986 */ /* 0x0101e8000c101504 */
[----:B------:R1:W-:Y:S01]  /*22330*/  @P4 STG.E.U16 [R20.64], R14 ;  /* 0x0000000e14004986 */ /* 0x0003e2000c101504 */
[----:B------:R-:W-:Y:S02]  /*22340*/  ISETP.LT.AND P4, PT, R6, c[0x0][0x178], !P2 ;  /* 0x00005e0006007a0c */ /* 0x000fe40005781270 */
[----:B--2---:R-:W-:Y:S02]  /*22350*/  PRMT R29, R25, 0x7632, R29 ;  /* 0x00007632191d7816 */ /* 0x004fe4000000001d */
[----:B0-----:R-:W-:Y:S01]  /*22360*/  IADD3 R18, R24, c[0x0][0x198], RZ ;  /* 0x0000660018127a10 */ /* 0x001fe20007ffe0ff */
[----:B-1----:R-:W2:Y:S04]  /*22370*/  LDL.LU R14, [R1+0x70] ;  /* 0x00007000010e7983 */ /* 0x002ea80000300800 */
[----:B------:R-:W-:-:S05]  /*22380*/  IMAD.WIDE R24, R18, 0x2, R16 ;  /* 0x0000000212187825 */ /* 0x000fca00078e0210 */
[----:B------:R0:W-:Y:S04]  /*22390*/  @P4 STG.E.U16 [R24.64], R29 ;  /* 0x0000001d18004986 */ /* 0x0001e8000c101504 */
[----:B0-----:R-:W3:Y:S04]  /*223a0*/  LDL.LU R29, [R1+0x150] ;  /* 0x00015000011d7983 */ /* 0x001ee80000300800 */
[----:B------:R-:W4:Y:S01]  /*223b0*/  LDL.LU R25, [R1+0x80] ;  /* 0x0000800001197983 */ /* 0x000f220000300800 */
[----:B------:R-:W-:Y:S02]  /*223c0*/  IADD3 R26, R15, 0xd, RZ ;  /* 0x0000000d0f1a7810 */ /* 0x000fe40007ffe0ff */
[----:B------:R-:W-:-:S02]  /*223d0*/  ISETP.LT.AND P2, PT, R7, c[0x0][0x178], !P2 ;  /* 0x00005e0007007a0c */ /* 0x000fc40005741270 */
[----:B------:R-:W-:Y:S02]  /*223e0*/  ISETP.LT.AND P6, PT, R6, c[0x0][0x178], !P3 ;  /* 0x00005e0006007a0c */ /* 0x000fe40005fc1270 */
[----:B------:R-:W-:Y:S02]  /*223f0*/  ISETP.GE.AND P5, PT, R26, c[0x0][0x17c], PT ;  /* 0x00005f001a007a0c */ /* 0x000fe40003fa6270 */
[C---:B------:R-:W-:Y:S01]  /*22400*/  IADD3 R26, R18.reuse, c[0x0][0x198], RZ ;  /* 0x00006600121a7a10 */ /* 0x040fe20007ffe0ff */
[----:B------:R-:W-:Y:S01]  /*22410*/  IMAD.WIDE R22, R18, 0x2, R2 ;  /* 0x0000000212167825 */ /* 0x000fe200078e0202 */
[----:B------:R-:W-:-:S03]  /*22420*/  ISETP.LT.AND P3, PT, R7, c[0x0][0x178], !P3 ;  /* 0x00005e0007007a0c */ /* 0x000fc60005f61270 */
[C---:B------:R-:W-:Y:S02]  /*22430*/  IMAD.WIDE R18, R26.reuse, 0x2, R16 ;  /* 0x000000021a127825 */ /* 0x040fe400078e0210 */
[----:B------:R-:W-:Y:S01]  /*22440*/  @P2 STG.E.U16 [R22.64], R28 ;  /* 0x0000001c16002986 */ /* 0x000fe2000c101504 */
[----:B------:R-:W-:Y:S01]  /*22450*/  IADD3 R27, R15, 0xe, RZ ;  /* 0x0000000e0f1b7810 */ /* 0x000fe20007ffe0ff */
[----:B------:R-:W-:-:S03]  /*22460*/  IMAD.WIDE R20, R26, 0x2, R2 ;  /* 0x000000021a147825 */ /* 0x000fc600078e0202 */
[----:B------:R-:W-:Y:S01]  /*22470*/  ISETP.GE.AND P4, PT, R27, c[0x0][0x17c], PT ;  /* 0x00005f001b007a0c */ /* 0x000fe20003f86270 */
[----:B---3--:R0:W-:Y:S01]  /*22480*/  @P6 STG.E.U16 [R18.64], R29 ;  /* 0x0000001d12006986 */ /* 0x0081e2000c101504 */
[----:B------:R-:W-:Y:S02]  /*22490*/  ISETP.LT.AND P6, PT, R6, c[0x0][0x178], !P1 ;  /* 0x00005e0006007a0c */ /* 0x000fe40004fc1270 */
[----:B------:R-:W-:Y:S01]  /*224a0*/  PRMT R27, R29, 0x7632, R27 ;  /* 0x000076321d1b7816 */ /* 0x000fe2000000001b */
[----:B----4-:R1:W-:Y:S01]  /*224b0*/  @P3 STG.E.U16 [R20.64], R25 ;  /* 0x0000001914003986 */ /* 0x0103e2000c101504 */
[----:B------:R-:W-:Y:S02]  /*224c0*/  PRMT R24, R25, 0x7632, R24 ;  /* 0x0000763219187816 */ /* 0x000fe40000000018 */
[----:B0-----:R-:W-:Y:S01]  /*224d0*/  IADD3 R18, R26, c[0x0][0x198], RZ ;  /* 0x000066001a127a10 */ /* 0x001fe20007ffe0ff */
[----:B------:R-:W3:Y:S01]  /*224e0*/  LDL.LU R29, [R1+0x170] ;  /* 0x00017000011d7983 */ /* 0x000ee20000300800 */
[----:B-1----:R-:W-:-:S03]  /*224f0*/  IADD3 R25, R15, 0x10, RZ ;  /* 0x000000100f197810 */ /* 0x002fc60007ffe0ff */
[----:B------:R-:W-:-:S05]  /*22500*/  IMAD.WIDE R22, R18, 0x2, R16 ;  /* 0x0000000212167825 */ /* 0x000fca00078e0210 */
[----:B------:R0:W-:Y:S01]  /*22510*/  @P6 STG.E.U16 [R22.64], R27 ;  /* 0x0000001b16006986 */ /* 0x0001e2000c101504 */
[----:B------:R-:W-:-:S03]  /*22520*/  ISETP.GE.AND P6, PT, R25, c[0x0][0x17c], PT ;  /* 0x00005f0019007a0c */ /* 0x000fc60003fc6270 */
[----:B------:R-:W4:Y:S01]  /*22530*/  LDL.LU R25, [R1+0x160] ;  /* 0x0001600001197983 */ /* 0x000f220000300800 */
[C---:B------:R-:W-:Y:S02]  /*22540*/  ISETP.LT.AND P1, PT, R7.reuse, c[0x0][0x178], !P1 ;  /* 0x00005e0007007a0c */ /* 0x040fe40004f21270 */
[----:B------:R-:W-:Y:S02]  /*22550*/  ISETP.LT.AND P3, PT, R6, c[0x0][0x178], !P0 ;  /* 0x00005e0006007a0c */ /* 0x000fe40004761270 */
[----:B------:R-:W-:Y:S02]  /*22560*/  ISETP.LT.AND P0, PT, R7, c[0x0][0x178], !P0 ;  /* 0x00005e0007007a0c */ /* 0x000fe40004701270 */
[C---:B------:R-:W-:Y:S01]  /*22570*/  IADD3 R26, R18.reuse, c[0x0][0x198], RZ ;  /* 0x00006600121a7a10 */ /* 0x040fe20007ffe0ff */
[----:B------:R-:W-:Y:S01]  /*22580*/  IMAD.WIDE R18, R18, 0x2, R2 ;  /* 0x0000000212127825 */ /* 0x000fe200078e0202 */
[----:B------:R-:W-:-:S04]  /*22590*/  IADD3 R20, R15, 0xf, RZ ;  /* 0x0000000f0f147810 */ /* 0x000fc80007ffe0ff */
[----:B------:R-:W-:Y:S01]  /*225a0*/  ISETP.GE.AND P2, PT, R20, c[0x0][0x17c], PT ;  /* 0x00005f0014007a0c */ /* 0x000fe20003f46270 */
[C---:B------:R-:W-:Y:S01]  /*225b0*/  IMAD.WIDE R20, R26.reuse, 0x2, R16 ;  /* 0x000000021a147825 */ /* 0x040fe200078e0210 */
[----:B------:R1:W-:Y:S01]  /*225c0*/  @P1 STG.E.U16 [R18.64], R24 ;  /* 0x0000001812001986 */ /* 0x0003e2000c101504 */
[----:B0-----:R-:W-:Y:S02]  /*225d0*/  IADD3 R22, R15, 0x11, RZ ;  /* 0x000000110f167810 */ /* 0x001fe40007ffe0ff */
[----:B-1----:R-:W-:Y:S01]  /*225e0*/  IMAD.WIDE R18, R26, 0x2, R2 ;  /* 0x000000021a127825 */ /* 0x002fe200078e0202 */
[----:B--2---:R-:W-:Y:S02]  /*225f0*/  PRMT R24, R14, 0x7632, R24 ;  /* 0x000076320e187816 */ /* 0x004fe40000000018 */
[----:B------:R-:W-:Y:S02]  /*22600*/  ISETP.LT.AND P1, PT, R6, c[0x0][0x178], !P5 ;  /* 0x00005e0006007a0c */ /* 0x000fe40006f21270 */
[----:B------:R-:W-:Y:S01]  /*22610*/  ISETP.LT.AND P5, PT, R7, c[0x0][0x178], !P5 ;  /* 0x00005e0007007a0c */ /* 0x000fe20006fa1270 */
[----:B----4-:R-:W-:Y:S04]  /*22620*/  @P3 STG.E.U16 [R20.64], R25 ;  /* 0x0000001914003986 */ /* 0x010fe8000c101504 */
[----:B------:R0:W-:Y:S01]  /*22630*/  @P0 STG.E.U16 [R18.64], R14 ;  /* 0x0000000e12000986 */ /* 0x0001e2000c101504 */
[----:B------:R-:W-:-:S02]  /*22640*/  ISETP.GE.AND P3, PT, R22, c[0x0][0x17c], PT ;  /* 0x00005f0016007a0c */ /* 0x000fc40003f66270 */
[----:B------:R-:W-:Y:S01]  /*22650*/  IADD3 R22, R26, c[0x0][0x198], RZ ;  /* 0x000066001a167a10 */ /* 0x000fe20007ffe0ff */
[----:B0-----:R-:W2:Y:S04]  /*22660*/  LDL.LU R14, [R1+0x34] ;  /* 0x00003400010e7983 */ /* 0x001ea80000300800 */
[----:B------:R-:W4:Y:S01]  /*22670*/  LDL.LU R26, [R1+0x4] ;  /* 0x00000400011a7983 */ /* 0x000f220000300800 */
[----:B------:R-:W-:Y:S01]  /*22680*/  PRMT R23, R25, 0x7632, R23 ;  /* 0x0000763219177816 */ /* 0x000fe20000000017 */
[----:B------:R-:W-:Y:S01]  /*22690*/  IMAD.WIDE R20, R22, 0x2, R16 ;  /* 0x0000000216147825 */ /* 0x000fe200078e0210 */
[----:B------:R-:W-:Y:S02]  /*226a0*/  ISETP.LT.AND P0, PT, R6, c[0x0][0x178], !P4 ;  /* 0x00005e0006007a0c */ /* 0x000fe40006701270 */
[----:B------:R-:W-:Y:S01]  /*226b0*/  ISETP.LT.AND P4, PT, R7, c[0x0][0x178], !P4 ;  /* 0x00005e0007007a0c */ /* 0x000fe20006781270 */
[C---:B------:R-:W-:Y:S01]  /*226c0*/  IMAD.WIDE R18, R22.reuse, 0x2, R2 ;  /* 0x0000000216127825 */ /* 0x040fe200078e0202 */
[----:B------:R-:W-:Y:S01]  /*226d0*/  IADD3 R22, R22, c[0x0][0x198], RZ ;  /* 0x0000660016167a10 */ /* 0x000fe20007ffe0ff */
[----:B------:R0:W-:Y:S04]  /*226e0*/  @P1 STG.E.U16 [R20.64], R23 ;  /* 0x0000001714001986 */ /* 0x0001e8000c101504 */
[----:B------:R1:W-:Y:S01]  /*226f0*/  @P5 STG.E.U16 [R18.64], R24 ;  /* 0x0000001812005986 */ /* 0x0003e2000c101504 */
[----:B------:R-:W-:-:S02]  /*22700*/  ISETP.LT.AND P5, PT, R6, c[0x0][0x178], !P2 ;  /* 0x00005e0006007a0c */ /* 0x000fc400057a1270 */
[----:B------:R-:W-:Y:S01]  /*22710*/  ISETP.LT.AND P2, PT, R7, c[0x0][0x178], !P2 ;  /* 0x00005e0007007a0c */ /* 0x000fe20005741270 */
[----:B0-----:R-:W-:Y:S01]  /*22720*/  IMAD.WIDE R20, R22, 0x2, R2 ;  /* 0x0000000216147825 */ /* 0x001fe200078e0202 */
[----:B------:R-:W-:-:S03]  /*22730*/  IADD3 R23, R15, 0x13, RZ ;  /* 0x000000130f177810 */ /* 0x000fc60007ffe0ff */
[C---:B-1----:R-:W-:Y:S01]  /*22740*/  IMAD.WIDE R18, R22.reuse, 0x2, R16 ;  /* 0x0000000216127825 */ /* 0x042fe200078e0210 */
[----:B------:R-:W-:-:S04]  /*22750*/  IADD3 R22, R22, c[0x0][0x198], RZ ;  /* 0x0000660016167a10 */ /* 0x000fc80007ffe0ff */
[----:B---3--:R0:W-:Y:S01]  /*22760*/  @P0 STG.E.U16 [R18.64], R29 ;  /* 0x0000001d12000986 */ /* 0x0081e2000c101504 */
[----:B------:R-:W-:Y:S02]  /*22770*/  ISETP.GE.AND P0, PT, R23, c[0x0][0x17c], PT ;  /* 0x00005f0017007a0c */ /* 0x000fe40003f06270 */
[----:B------:R-:W-:Y:S01]  /*22780*/  PRMT R23, R29, 0x7632, R23 ;  /* 0x000076321d177816 */ /* 0x000fe20000000017 */
[----:B------:R1:W-:Y:S01]  /*22790*/  @P4 STG.E.U16 [R20.64], R12 ;  /* 0x0000000c14004986 */ /* 0x0003e2000c101504 */
[----:B------:R-:W-:Y:S02]  /*227a0*/  ISETP.LT.AND P4, PT, R6, c[0x0][0x178], !P6 ;  /* 0x00005e0006007a0c */ /* 0x000fe40007781270 */
[----:B------:R-:W-:Y:S01]  /*227b0*/  PRMT R24, R12, 0x7632, R24 ;  /* 0x000076320c187816 */ /* 0x000fe20000000018 */
[C---:B0-----:R-:W-:Y:S01]  /*227c0*/  IMAD.WIDE R18, R22.reuse, 0x2, R16 ;  /* 0x0000000216127825 */ /* 0x041fe200078e0210 */
[C---:B------:R-:W-:Y:S01]  /*227d0*/  IADD3 R25, R15.reuse, 0x12, RZ ;  /* 0x000000120f197810 */ /* 0x040fe20007ffe0ff */
[----:B------:R-:W3:Y:S02]  /*227e0*/  LDL.LU R29, [R1+0x24] ;  /* 0x00002400011d7983 */ /* 0x000ee40000300800 */
[C---:B-1----:R-:W-:Y:S01]  /*227f0*/  IMAD.WIDE R20, R22.reuse, 0x2, R2 ;  /* 0x0000000216147825 */ /* 0x042fe200078e0202 */
[----:B------:R-:W-:Y:S01]  /*22800*/  IADD3 R12, R22, c[0x0][0x198], RZ ;  /* 0x00006600160c7a10 */ /* 0x000fe20007ffe0ff */
[----:B------:R0:W-:Y:S01]  /*22810*/  @P5 STG.E.U16 [R18.64], R23 ;  /* 0x0000001712005986 */ /* 0x0001e2000c101504 */
[----:B------:R-:W-:-:S02]  /*22820*/  IADD3 R22, R15, 0x14, RZ ;  /* 0x000000140f167810 */ /* 0x000fc40007ffe0ff */
[----:B------:R-:W-:Y:S01]  /*22830*/  ISETP.LT.AND P6, PT, R7, c[0x0][0x178], !P6 ;  /* 0x00005e0007007a0c */ /* 0x000fe200077c1270 */
[----:B------:R1:W-:Y:S01]  /*22840*/  @P2 STG.E.U16 [R20.64], R24 ;  /* 0x0000001814002986 */ /* 0x0003e2000c101504 */
[----:B------:R-:W-:Y:S02]  /*22850*/  ISETP.LT.AND P2, PT, R6, c[0x0][0x178], !P3 ;  /* 0x00005e0006007a0c */ /* 0x000fe40005f41270 */
[----:B------:R-:W-:Y:S02]  /*22860*/  ISETP.GE.AND P5, PT, R22, c[0x0][0x17c], PT ;  /* 0x00005f0016007a0c */ /* 0x000fe40003fa6270 */
[C---:B------:R-:W-:Y:S01]  /*22870*/  IADD3 R22, R12.reuse, c[0x0][0x198], RZ ;  /* 0x000066000c167a10 */ /* 0x040fe20007ffe0ff */
[----:B0-----:R-:W-:Y:S01]  /*22880*/  IMAD.WIDE R18, R12, 0x2, R16 ;  /* 0x000000020c127825 */ /* 0x001fe200078e0210 */
[----:B-1----:R-:W-:Y:S02]  /*22890*/  IADD3 R20, R15, 0x15, RZ ;  /* 0x000000150f147810 */ /* 0x002fe40007ffe0ff */
[----:B------:R-:W-:-:S02]  /*228a0*/  ISETP.GE.AND P1, PT, R25, c[0x0][0x17c], PT ;  /* 0x00005f0019007a0c */ /* 0x000fc40003f26270 */
[----:B------:R-:W-:Y:S01]  /*228b0*/  IADD3 R25, R15, 0x16, RZ ;  /* 0x000000160f197810 */ /* 0x000fe20007ffe0ff */
[----:B--2---:R0:W-:Y:S01]  /*228c0*/  @P4 STG.E.U16 [R18.64], R14 ;  /* 0x0000000e12004986 */ /* 0x0041e2000c101504 */
[----:B------:R-:W-:Y:S01]  /*228d0*/  ISETP.GE.AND P4, PT, R20, c[0x0][0x17c], PT ;  /* 0x00005f0014007a0c */ /* 0x000fe20003f86270 */
[----:B------:R-:W-:-:S04]  /*228e0*/  IMAD.WIDE R20, R22, 0x2, R16 ;  /* 0x0000000216147825 */ /* 0x000fc800078e0210 */
[----:B0-----:R-:W-:Y:S01]  /*228f0*/  IMAD.WIDE R18, R12, 0x2, R2 ;  /* 0x000000020c127825 */ /* 0x001fe200078e0202 */
[----:B------:R-:W-:Y:S02]  /*22900*/  PRMT R12, R14, 0x7632, R12 ;  /* 0x000076320e0c7816 */ /* 0x000fe4000000000c */
[----:B------:R-:W2:Y:S04]  /*22910*/  LDL.LU R14, [R1+0x14] ;  /* 0x00001400010e7983 */ /* 0x000ea80000300800 */
[----:B----4-:R-:W-:Y:S04]  /*22920*/  @P6 STG.E.U16 [R18.64], R26 ;  /* 0x0000001a12006986 */ /* 0x010fe8000c101504 */
[----:B------:R0:W-:Y:S01]  /*22930*/  @P2 STG.E.U16 [R20.64], R12 ;  /* 0x0000000c14002986 */ /* 0x0001e2000c101504 */
[----:B------:R-:W-:-:S03]  /*22940*/  ISETP.GE.AND P2, PT, R25, c[0x0][0x17c], PT ;  /* 0x00005f0019007a0c */ /* 0x000fc60003f46270 */
[----:B------:R-:W4:Y:S01]  /*22950*/  LDL.LU R25, [R1+0x44] ;  /* 0x0000440001197983 */ /* 0x000f220000300800 */
[C---:B------:R-:W-:Y:S02]  /*22960*/  ISETP.LT.AND P3, PT, R7.reuse, c[0x0][0x178], !P3 ;  /* 0x00005e0007007a0c */ /* 0x040fe40005f61270 */
[----:B------:R-:W-:Y:S02]  /*22970*/  ISETP.LT.AND P6, PT, R6, c[0x0][0x178], !P1 ;  /* 0x00005e0006007a0c */ /* 0x000fe40004fc1270 */
[----:B------:R-:W-:Y:S02]  /*22980*/  ISETP.LT.AND P1, PT, R7, c[0x0][0x178], !P1 ;  /* 0x00005e0007007a0c */ /* 0x000fe40004f21270 */
[C---:B0-----:R-:W-:Y:S01]  /*22990*/  IADD3 R12, R22.reuse, c[0x0][0x198], RZ ;  /* 0x00006600160c7a10 */ /* 0x041fe20007ffe0ff */
[----:B------:R-:W-:Y:S01]  /*229a0*/  IMAD.WIDE R22, R22, 0x2, R2 ;  /* 0x0000000216167825 */ /* 0x000fe200078e0202 */
[----:B------:R-:W-:-:S03]  /*229b0*/  PRMT R24, R26, 0x7632, R24 ;  /* 0x000076321a187816 */ /* 0x000fc60000000018 */
[----:B------:R-:W-:-:S04]  /*229c0*/  IMAD.WIDE R18, R12, 0x2, R16 ;  /* 0x000000020c127825 */ /* 0x000fc800078e0210 */
[----:B------:R-:W-:Y:S01]  /*229d0*/  IMAD.WIDE R20, R12, 0x2, R2 ;  /* 0x000000020c147825 */ /* 0x000fe200078e0202 */
[----:B------:R-:W-:Y:S01]  /*229e0*/  @P3 STG.E.U16 [R22.64], R24 ;  /* 0x0000001816003986 */ /* 0x000fe2000c101504 */
[----:B------:R-:W-:-:S04]  /*229f0*/  IADD3 R26, R15, 0x17, RZ ;  /* 0x000000170f1a7810 */ /* 0x000fc80007ffe0ff */
[----:B------:R-:W-:Y:S02]  /*22a00*/  ISETP.GE.AND P3, PT, R26, c[0x0][0x17c], PT ;  /* 0x00005f001a007a0c */ /* 0x000fe40003f66270 */
[----:B------:R-:W-:Y:S02]  /*22a10*/  IADD3 R26, R15, 0x18, RZ ;  /* 0x000000180f1a7810 */ /* 0x000fe40007ffe0ff */
[----:B---3--:R-:W-:Y:S01]  /*22a20*/  PRMT R27, R29, 0x7632, R27 ;  /* 0x000076321d1b7816 */ /* 0x008fe2000000001b */
[----:B----4-:R0:W-:Y:S04]  /*22a30*/  @P6 STG.E.U16 [R18.64], R25 ;  /* 0x0000001912006986 */ /* 0x0101e8000c101504 */
[----:B------:R1:W-:Y:S01]  /*22a40*/  @P1 STG.E.U16 [R20.64], R29 ;  /* 0x0000001d14001986 */ /* 0x0003e2000c101504 */
[----:B------:R-:W-:-:S02]  /*22a50*/  ISETP.LT.AND P1, PT, R6, c[0x0][0x178], !P0 ;  /* 0x00005e0006007a0c */ /* 0x000fc40004721270 */
[----:B------:R-:W-:Y:S02]  /*22a60*/  PRMT R28, R25, 0x7632, R28 ;  /* 0x00007632191c7816 */ /* 0x000fe4000000001c */
[----:B0-----:R-:W-:Y:S01]  /*22a70*/  IADD3 R18, R12, c[0x0][0x198], RZ ;  /* 0x000066000c127a10 */ /* 0x001fe20007ffe0ff */
[----:B-1----:R-:W3:Y:S04]  /*22a80*/  LDL.LU R29, [R1+0x54] ;  /* 0x00005400011d7983 */ /* 0x002ee80000300800 */
        /* <DEDUP_REMOVED lines=8> */
[----:B------:R-:W-:-:S04]  /*22b10*/  IMAD.WIDE R22, R18, 0x2, R2 ;  /* 0x0000000212167825 */ /* 0x000fc800078e0202 */
[----:B------:R-:W-:-:S04]  /*22b20*/  IMAD.WIDE R18, R12, 0x2, R16 ;  /* 0x000000020c127825 */ /* 0x000fc800078e0210 */
[----:B------:R-:W-:Y:S01]  /*22b30*/  IMAD.WIDE R20, R12, 0x2, R2 ;  /* 0x000000020c147825 */ /* 0x000fe200078e0202 */
[----:B------:R-:W-:Y:S01]  /*22b40*/  @P0 STG.E.U16 [R22.64], R27 ;  /* 0x0000001b16000986 */ /* 0x000fe2000c101504 */
[----:B--2---:R-:W-:-:S03]  /*22b50*/  PRMT R24, R14, 0x7632, R24 ;  /* 0x000076320e187816 */ /* 0x004fc60000000018 */
[----:B----4-:R0:W-:Y:S04]  /*22b60*/  @P6 STG.E.U16 [R18.64], R26 ;  /* 0x0000001a12006986 */ /* 0x0101e8000c101504 */
[----:B------:R1:W-:Y:S01]  /*22b70*/  @P5 STG.E.U16 [R20.64], R14 ;  /* 0x0000000e14005986 */ /* 0x0003e2000c101504 */
[----:B------:R-:W-:Y:S02]  /*22b80*/  ISETP.LT.AND P5, PT, R6, c[0x0][0x178], !P4 ;  /* 0x00005e0006007a0c */ /* 0x000fe400067a1270 */
[----:B------:R-:W-:Y:S02]  /*22b90*/  PRMT R25, R26, 0x7632, R25 ;  /* 0x000076321a197816 */ /* 0x000fe40000000019 */
[----:B0-----:R-:W-:Y:S01]  /*22ba0*/  IADD3 R18, R12, c[0x0][0x198], RZ ;  /* 0x000066000c127a10 */ /* 0x001fe20007ffe0ff */
[----:B-1----:R-:W2:Y:S04]  /*22bb0*/  LDL.LU R14, [R1+0x144] ;  /* 0x00014400010e7983 */ /* 0x002ea80000300800 */
[----:B------:R-:W-:-:S05]  /*22bc0*/  IMAD.WIDE R22, R18, 0x2, R16 ;  /* 0x0000000212167825 */ /* 0x000fca00078e0210 */
[----:B------:R0:W-:Y:S04]  /*22bd0*/  @P5 STG.E.U16 [R22.64], R25 ;  /* 0x0000001916005986 */ /* 0x0001e8000c101504 */
[----:B0-----:R-:W4:Y:S01]  /*22be0*/  LDL.LU R25, [R1+0x134] ;  /* 0x0001340001197983 */ /* 0x001f220000300800 */
[----:B------:R-:W-:Y:S02]  /*22bf0*/  ISETP.LT.AND P4, PT, R7, c[0x0][0x178], !P4 ;  /* 0x00005e0007007a0c */ /* 0x000fe40006781270 */
[----:B------:R-:W-:Y:S02]  /*22c00*/  ISETP.LT.AND P6, PT, R6, c[0x0][0x178], !P2 ;  /* 0x00005e0006007a0c */ /* 0x000fe400057c1270 */
[----:B------:R-:W-:Y:S02]  /*22c10*/  IADD3 R20, R15, 0x19, RZ ;  /* 0x000000190f147810 */ /* 0x000fe40007ffe0ff */
[----:B------:R-:W-:-:S02]  /*22c20*/  IADD3 R26, R18, c[0x0][0x198], RZ ;  /* 0x00006600121a7a10 */ /* 0x000fc40007ffe0ff */
[C---:B------:R-:W-:Y:S01]  /*22c30*/  IADD3 R12, R15.reuse, 0x1a, RZ ;  /* 0x0000001a0f0c7810 */ /* 0x040fe20007ffe0ff */
[----:B------:R-:W-:Y:S01]  /*22c40*/  IMAD.WIDE R18, R18, 0x2, R2 ;  /* 0x0000000212127825 */ /* 0x000fe200078e0202 */
[----:B------:R-:W-:Y:S02]  /*22c50*/  ISETP.GE.AND P0, PT, R20, c[0x0][0x17c], PT ;  /* 0x00005f0014007a0c */ /* 0x000fe40003f06270 */
[----:B------:R-:W-:Y:S01]  /*22c60*/  ISETP.GE.AND P5, PT, R12, c[0x0][0x17c], PT ;  /* 0x00005f000c007a0c */ /* 0x000fe20003fa6270 */
[C---:B------:R-:W-:Y:S01]  /*22c70*/  IMAD.WIDE R20, R26.reuse, 0x2, R16 ;  /* 0x000000021a147825 */ /* 0x040fe200078e0210 */
[----:B------:R-:W-:Y:S01]  /*22c80*/  IADD3 R12, R15, 0x1b, RZ ;  /* 0x0000001b0f0c7810 */ /* 0x000fe20007ffe0ff */
[----:B------:R0:W-:Y:S01]  /*22c90*/  @P4 STG.E.U16 [R18.64], R24 ;  /* 0x0000001812004986 */ /* 0x0001e2000c101504 */
[----:B------:R-:W-:Y:S01]  /*22ca0*/  ISETP.LT.AND P2, PT, R7, c[0x0][0x178], !P2 ;  /* 0x00005e0007007a0c */ /* 0x000fe20005741270 */
[----:B0-----:R-:W-:Y:S01]  /*22cb0*/  IMAD.WIDE R18, R26, 0x2, R2 ;  /* 0x000000021a127825 */ /* 0x001fe200078e0202 */
[----:B---3--:R-:W-:Y:S01]  /*22cc0*/  PRMT R23, R29, 0x7632, R23 ;  /* 0x000076321d177816 */ /* 0x008fe20000000017 */
[----:B----4-:R0:W-:Y:S01]  /*22cd0*/  @P6 STG.E.U16 [R20.64], R25 ;  /* 0x0000001914006986 */ /* 0x0101e2000c101504 */
[----:B------:R-:W-:-:S02]  /*22ce0*/  ISETP.GE.AND P6, PT, R12, c[0x0][0x17c], PT ;  /* 0x00005f000c007a0c */ /* 0x000fc40003fc6270 */
[----:B------:R-:W-:Y:S02]  /*22cf0*/  IADD3 R12, R26, c[0x0][0x198], RZ ;  /* 0x000066001a0c7a10 */ /* 0x000fe40007ffe0ff */
[----:B------:R-:W3:Y:S01]  /*22d00*/  LDL.LU R26, [R1+0x64] ;  /* 0x00006400011a7983 */ /* 0x000ee20000300800 */
[----:B------:R-:W-:-:S03]  /*22d10*/  PRMT R22, R25, 0x7632, R22 ;  /* 0x0000763219167816 */ /* 0x000fc60000000016 */
[----:B0-----:R-:W4:Y:S04]  /*22d20*/  LDL.LU R25, [R1+0x154] ;  /* 0x0001540001197983 */ /* 0x001f280000300800 */
[----:B------:R0:W-:Y:S04]  /*22d30*/  @P2 STG.E.U16 [R18.64], R29 ;  /* 0x0000001d12002986 */ /* 0x0001e8000c101504 */
[----:B0-----:R-:W4:Y:S01]  /*22d40*/  LDL.LU R29, [R1+0x84] ;  /* 0x00008400011d7983 */ /* 0x001f220000300800 */
[----:B------:R-:W-:Y:S02]  /*22d50*/  ISETP.LT.AND P4, PT, R6, c[0x0][0x178], !P3 ;  /* 0x00005e0006007a0c */ /* 0x000fe40005f81270 */
[----:B------:R-:W-:Y:S01]  /*22d60*/  ISETP.LT.AND P3, PT, R7, c[0x0][0x178], !P3 ;  /* 0x00005e0007007a0c */ /* 0x000fe20005f61270 */
[----:B------:R-:W-:Y:S01]  /*22d70*/  IMAD.WIDE R20, R12, 0x2, R16 ;  /* 0x000000020c147825 */ /* 0x000fe200078e0210 */
[----:B------:R-:W-:-:S02]  /*22d80*/  ISETP.LT.AND P2, PT, R6, c[0x0][0x178], !P1 ;  /* 0x00005e0006007a0c */ /* 0x000fc40004f41270 */
[----:B------:R-:W-:Y:S01]  /*22d90*/  ISETP.LT.AND P1, PT, R7, c[0x0][0x178], !P1 ;  /* 0x00005e0007007a0c */ /* 0x000fe20004f21270 */
[C---:B------:R-:W-:Y:S01]  /*22da0*/  IMAD.WIDE R18, R12.reuse, 0x2, R2 ;  /* 0x000000020c127825 */ /* 0x040fe200078e0202 */
[----:B------:R-:W-:-:S05]  /*22db0*/  IADD3 R12, R12, c[0x0][0x198], RZ ;  /* 0x000066000c0c7a10 */ /* 0x000fca0007ffe0ff */
[----:B------:R0:W-:Y:S04]  /*22dc0*/  @P4 STG.E.U16 [R20.64], R22 ;  /* 0x0000001614004986 */ /* 0x0001e8000c101504 */
[----:B------:R1:W-:Y:S01]  /*22dd0*/  @P3 STG.E.U16 [R18.64], R23 ;  /* 0x0000001712003986 */ /* 0x0003e2000c101504 */
[----:B------:R-:W-:Y:S02]  /*22de0*/  ISETP.LT.AND P3, PT, R6, c[0x0][0x178], !P0 ;  /* 0x00005e0006007a0c */ /* 0x000fe40004761270 */
[----:B------:R-:W-:Y:S01]  /*22df0*/  ISETP.LT.AND P0, PT, R7, c[0x0][0x178], !P0 ;  /* 0x00005e0007007a0c */ /* 0x000fe20004701270 */
[----:B0-----:R-:W-:Y:S01]  /*22e00*/  IMAD.WIDE R20, R12, 0x2, R2 ;  /* 0x000000020c147825 */ /* 0x001fe200078e0202 */
[----:B------:R-:W-:-:S03]  /*22e10*/  IADD3 R22, R15, 0x1d, RZ ;  /* 0x0000001d0f167810 */ /* 0x000fc60007ffe0ff */
[C---:B-1----:R-:W-:Y:S01]  /*22e20*/  IMAD.WIDE R18, R12.reuse, 0x2, R16 ;  /* 0x000000020c127825 */ /* 0x042fe200078e0210 */
[----:B------:R-:W-:Y:S02]  /*22e30*/  IADD3 R12, R12, c[0x0][0x198], RZ ;  /* 0x000066000c0c7a10 */ /* 0x000fe40007ffe0ff */
[----:B--2---:R-:W-:Y:S02]  /*22e40*/  PRMT R23, R14, 0x7632, R23 ;  /* 0x000076320e177816 */ /* 0x004fe40000000017 */
[----:B------:R0:W-:Y:S01]  /*22e50*/  @P2 STG.E.U16 [R18.64], R14 ;  /* 0x0000000e12002986 */ /* 0x0001e2000c101504 */
[----:B------:R-:W-:Y:S01]  /*22e60*/  ISETP.GE.AND P2, PT, R22, c[0x0][0x17c], PT ;  /* 0x00005f0016007a0c */ /* 0x000fe20003f46270 */
[----:B0-----:R-:W-:Y:S01]  /*22e70*/  IMAD.WIDE R18, R12, 0x2, R16 ;  /* 0x000000020c127825 */ /* 0x001fe200078e0210 */
[----:B------:R-:W-:Y:S01]  /*22e80*/  IADD3 R24, R15, 0x1c, RZ ;  /* 0x0000001c0f187810 */ /* 0x000fe20007ffe0ff */
[----:B------:R-:W2:Y:S03]  /*22e90*/  LDL.LU R14, [R1+0xf98] ;  /* 0x000f9800010e7983 */ /* 0x000ea60000300800 */
[----:B------:R-:W-:Y:S01]  /*22ea0*/  ISETP.GE.AND P4, PT, R24, c[0x0][0x17c], PT ;  /* 0x00005f0018007a0c */ /* 0x000fe20003f86270 */
[----:B---3--:R0:W-:Y:S01]  /*22eb0*/  @P1 STG.E.U16 [R20.64], R26 ;  /* 0x0000001a14001986 */ /* 0x0081e2000c101504 */
[----:B------:R-:W-:-:S02]  /*22ec0*/  ISETP.LT.AND P1, PT, R6, c[0x0][0x178], !P5 ;  /* 0x00005e0006007a0c */ /* 0x000fc40006f21270 */
[----:B------:R-:W-:Y:S01]  /*22ed0*/  PRMT R22, R26, 0x7632, R22 ;  /* 0x000076321a167816 */ /* 0x000fe20000000016 */
[----:B------:R1:W-:Y:S01]  /*22ee0*/  @P3 STG.E.U16 [R18.64], R23 ;  /* 0x0000001712003986 */ /* 0x0003e2000c101504 */
[----:B------:R-:W-:Y:S01]  /*22ef0*/  ISETP.LT.AND P5, PT, R7, c[0x0][0x178], !P5 ;  /* 0x00005e0007007a0c */ /* 0x000fe20006fa1270 */
[C---:B0-----:R-:W-:Y:S01]  /*22f00*/  IMAD.WIDE R20, R12.reuse, 0x2, R2 ;  /* 0x000000020c147825 */ /* 0x041fe200078e0202 */
[----:B------:R-:W-:-:S04]  /*22f10*/  IADD3 R12, R12, c[0x0][0x198], RZ ;  /* 0x000066000c0c7a10 */ /* 0x000fc80007ffe0ff */
[----:B------:R0:W-:Y:S01]  /*22f20*/  @P0 STG.E.U16 [R20.64], R22 ;  /* 0x0000001614000986 */ /* 0x0001e2000c101504 */
[----:B------:R-:W-:Y:S01]  /*22f30*/  ISETP.LT.AND P0, PT, R6, c[0x0][0x178], !P6 ;  /* 0x00005e0006007a0c */ /* 0x000fe20007701270 */
[----:B-1----:R-:W-:Y:S01]  /*22f40*/  IMAD.WIDE R18, R12, 0x2, R16 ;  /* 0x000000020c127825 */ /* 0x002fe200078e0210 */
[----:B------:R-:W-:-:S04]  /*22f50*/  ISETP.LT.AND P6, PT, R7, c[0x0][0x178], !P6 ;  /* 0x00005e0007007a0c */ /* 0x000fc800077c1270 */
[----:B----4-:R1:W-:Y:S01]  /*22f60*/  @P1 STG.E.U16 [R18.64], R25 ;  /* 0x0000001912001986 */ /* 0x0103e2000c101504 */
[----:B0-----:R-:W-:Y:S02]  /*22f70*/  IADD3 R20, R15, 0x1f, RZ ;  /* 0x0000001f0f147810 */ /* 0x001fe40007ffe0ff */
[----:B------:R-:W-:Y:S02]  /*22f80*/  IADD3 R22, R12, c[0x0][0x198], RZ ;  /* 0x000066000c167a10 */ /* 0x000fe40007ffe0ff */
[----:B------:R-:W-:Y:S01]  /*22f90*/  ISETP.GE.AND P1, PT, R20, c[0x0][0x17c], PT ;  /* 0x00005f0014007a0c */ /* 0x000fe20003f26270 */
[----:B-1----:R-:W-:Y:S01]  /*22fa0*/  IMAD.WIDE R18, R12, 0x2, R2 ;  /* 0x000000020c127825 */ /* 0x002fe200078e0202 */
[----:B------:R-:W-:-:S03]  /*22fb0*/  PRMT R12, R25, 0x7632, R12 ;  /* 0x00007632190c7816 */ /* 0x000fc6000000000c */
[C---:B------:R-:W-:Y:S01]  /*22fc0*/  IMAD.WIDE R20, R22.reuse, 0x2, R16 ;  /* 0x0000000216147825 */ /* 0x040fe200078e0210 */
[C---:B------:R-:W-:Y:S01]  /*22fd0*/  IADD3 R23, R15.reuse, 0x1e, RZ ;  /* 0x0000001e0f177810 */ /* 0x040fe20007ffe0ff */
[----:B------:R0:W-:Y:S01]  /*22fe0*/  @P5 STG.E.U16 [R18.64], R29 ;  /* 0x0000001d12005986 */ /* 0x0001e2000c101504 */
[----:B------:R-:W-:Y:S02]  /*22ff0*/  IADD3 R25, R15, 0x20, RZ ;  /* 0x000000200f197810 */ /* 0x000fe40007ffe0ff */
[----:B------:R-:W-:Y:S01]  /*23000*/  ISETP.GE.AND P3, PT, R23, c[0x0][0x17c], PT ;  /* 0x00005f0017007a0c */ /* 0x000fe20003f66270 */
[----:B------:R1:W-:Y:S01]  /*23010*/  @P0 STG.E.U16 [R20.64], R12 ;  /* 0x0000000c14000986 */ /* 0x0003e2000c101504 */
[----:B------:R-:W-:Y:S02]  /*23020*/  PRMT R24, R29, 0x7632, R24 ;  /* 0x000076321d187816 */ /* 0x000fe40000000018 */
[----:B------:R-:W-:Y:S01]  /*23030*/  ISETP.GE.AND P0, PT, R25, c[0x0][0x17c], PT ;  /* 0x00005f0019007a0c */ /* 0x000fe20003f06270 */
[----:B0-----:R-:W3:Y:S01]  /*23040*/  LDL.LU R29, [R1+0x174] ;  /* 0x00017400011d7983 */ /* 0x001ee20000300800 */
[C---:B-1----:R-:W-:Y:S01]  /*23050*/  IADD3 R12, R22.reuse, c[0x0][0x198], RZ ;  /* 0x00006600160c7a10 */ /* 0x042fe20007ffe0ff */
[----:B------:R-:W-:-:S02]  /*23060*/  IMAD.WIDE R22, R22, 0x2, R2 ;  /* 0x0000000216167825 */ /* 0x000fc400078e0202 */
[----:B------:R-:W4:Y:S04]  /*23070*/  LDL.LU R25, [R1+0x74] ;  /* 0x0000740001197983 */ /* 0x000f280000300800 */
[----:B------:R0:W-:Y:S04]  /*23080*/  @P6 STG.E.U16 [R22.64], R24 ;  /* 0x0000001816006986 */ /* 0x0001e8000c101504 */
[----:B0-----:R-:W2:Y:S01]  /*23090*/  LDL.LU R23, [R1+0x164] ;  /* 0x0001640001177983 */ /* 0x001ea20000300800 */
[----:B------:R-:W-:Y:S01]  /*230a0*/  ISETP.LT.AND P5, PT, R6, c[0x0][0x178], !P4 ;  /* 0x00005e0006007a0c */ /* 0x000fe200067a1270 */
[----:B------:R-:W-:Y:S01]  /*230b0*/  IMAD.WIDE R18, R12, 0x2, R16 ;  /* 0x000000020c127825 */ /* 0x000fe200078e0210 */
[----:B------:R-:W-:-:S03]  /*230c0*/  ISETP.LT.AND P4, PT, R7, c[0x0][0x178], !P4 ;  /* 0x00005e0007007a0c */ /* 0x000fc60006781270 */
[----:B------:R-:W-:Y:S01]  /*230d0*/  IMAD.WIDE R20, R12, 0x2, R2 ;  /* 0x000000020c147825 */ /* 0x000fe200078e0202 */
[----:B------:R-:W-:-:S04]  /*230e0*/  IADD3 R26, R15, 0x21, RZ ;  /* 0x000000210f1a7810 */ /* 0x000fc80007ffe0ff */
[----:B------:R-:W-:Y:S02]  /*230f0*/  ISETP.GE.AND P6, PT, R26, c[0x0][0x17c], PT ;  /* 0x00005f001a007a0c */ /* 0x000fe40003fc6270 */
[----:B------:R-:W-:Y:S02]  /*23100*/  IADD3 R26, R15, 0x22, RZ ;  /* 0x000000220f1a7810 */ /* 0x000fe40007ffe0ff */
[----:B------:R-:W3:Y:S01]  /*23110*/  LDL.LU R15, [R1+0xf94] ;  /* 0x000f9400010f7983 */ /* 0x000ee20000300800 */
[----:B----4-:R-:W-:-:S03]  /*23120*/  PRMT R27, R25, 0x7632, R27 ;  /* 0x00007632191b7816 */ /* 0x010fc6000000001b */
[----:B--2---:R0:W-:Y:S01]  /*23130*/  @P5 STG.E.U16 [R18.64], R23 ;  /* 0x0000001712005986 */ /* 0x0041e2000c101504 */
[----:B------:R-:W-:Y:S02]  /*23140*/  ISETP.LT.AND P5, PT, R6, c[0x0][0x178], !P2 ;  /* 0x00005e0006007a0c */ /* 0x000fe400057a1270 */
[----:B------:R-:W-:Y:S01]  /*23150*/  ISETP.LT.AND P2, PT, R7, c[0x0][0x178], !P2 ;  /* 0x00005e0007007a0c */ /* 0x000fe20005741270 */
[----:B------:R1:W-:Y:S01]  /*23160*/  @P4 STG.E.U16 [R20.64], R25 ;  /* 0x0000001914004986 */ /* 0x0003e2000c101504 */
[----:B------:R-:W-:Y:S02]  /*23170*/  PRMT R28, R23, 0x7632, R28 ;  /* 0x00007632171c7816 */ /* 0x000fe4000000001c */
[----:B0-----:R-:W-:-:S05]  /*23180*/  IADD3 R18, R12, c[0x0][0x198], RZ ;  /* 0x000066000c127a10 */ /* 0x001fca0007ffe0ff */
[----:B-1----:R-:W-:-:S04]  /*23190*/  IMAD.WIDE R24, R18, 0x2, R16 ;  /* 0x0000000212187825 */ /* 0x002fc800078e0210 */
[----:B------:R-:W-:Y:S01]  /*231a0*/  IMAD.WIDE R22, R18, 0x2, R2 ;  /* 0x0000000212167825 */ /* 0x000fe200078e0202 */
[----:B------:R0:W-:Y:S01]  /*231b0*/  @P5 STG.E.U16 [R24.64], R28 ;  /* 0x0000001c18005986 */ /* 0x0001e2000c101504 */
[----:B------:R-:W-:-:S03]  /*231c0*/  ISETP.GE.AND P5, PT, R26, c[0x0][0x17c], PT ;  /* 0x00005f001a007a0c */ /* 0x000fc60003fa6270 */
[----:B------:R-:W-:Y:S04]  /*231d0*/  @P2 STG.E.U16 [R22.64], R27 ;  /* 0x0000001b16002986 */ /* 0x000fe8000c101504 */
[----:B0-----:R-:W2:Y:S04]  /*231e0*/  LDL R28, [R1+0x8c4] ;  /* 0x0008c400011c7983 */ /* 0x001ea80000100800 */
[----:B------:R0:W-:Y:S04]  /*231f0*/  STL [R1+0xf74], R26 ;  /* 0x000f741a01007387 */ /* 0x0001e80000100800 */
[----:B0-----:R-:W4:Y:S04]  /*23200*/  LDL.LU R26, [R1+0x8] ;  /* 0x00000800011a7983 */ /* 0x001f280000300800 */
[----:B------:R-:W4:Y:S01]  /*23210*/  LDL.LU R27, [R1+0x38] ;  /* 0x00003800011b7983 */ /* 0x000f220000300800 */
[----:B------:R-:W-:-:S02]  /*23220*/  ISETP.LT.AND P4, PT, R6, c[0x0][0x178], !P3 ;  /* 0x00005e0006007a0c */ /* 0x000fc40005f81270 */
[----:B------:R-:W-:Y:S02]  /*23230*/  ISETP.LT.AND P3, PT, R7, c[0x0][0x178], !P3 ;  /* 0x00005e0007007a0c */ /* 0x000fe40005f61270 */
[----:B------:R-:W-:-:S05]  /*23240*/  IADD3 R12, R18, c[0x0][0x198], RZ ;  /* 0x00006600120c7a10 */ /* 0x000fca0007ffe0ff */
[----:B------:R-:W-:-:S04]  /*23250*/  IMAD.WIDE R18, R12, 0x2, R16 ;  /* 0x000000020c127825 */ /* 0x000fc800078e0210 */
[----:B------:R-:W-:Y:S01]  /*23260*/  IMAD.WIDE R20, R12, 0x2, R2 ;  /* 0x000000020c147825 */ /* 0x000fe200078e0202 */
[----:B---3--:R0:W-:Y:S04]  /*23270*/  @P4 STG.E.U16 [R18.64], R29 ;  /* 0x0000001d12004986 */ /* 0x0081e8000c101504 */
[----:B------:R1:W-:Y:S01]  /*23280*/  @P3 STG.E.U16 [R20.64], R13 ;  /* 0x0000000d14003986 */ /* 0x0003e2000c101504 */
[----:B------:R-:W-:Y:S02]  /*23290*/  ISETP.LT.AND P3, PT, R6, c[0x0][0x178], !P1 ;  /* 0x00005e0006007a0c */ /* 0x000fe40004f61270 */
[----:B------:R-:W-:Y:S02]  /*232a0*/  ISETP.LT.AND P1, PT, R7, c[0x0][0x178], !P1 ;  /* 0x00005e0007007a0c */ /* 0x000fe40004f21270 */
[----:B------:R-:W-:-:S02]  /*232b0*/  IADD3 R12, R12, c[0x0][0x198], RZ ;  /* 0x000066000c0c7a10 */ /* 0x000fc40007ffe0ff */
[----:B------:R-:W-:Y:S02]  /*232c0*/  PRMT R22, R29, 0x7632, R22 ;  /* 0x000076321d167816 */ /* 0x000fe40000000016 */
[----:B------:R-:W-:Y:S01]  /*232d0*/  ISETP.LT.AND P2, PT, R6, c[0x0][0x178], !P0 ;  /* 0x00005e0006007a0c */ /* 0x000fe20004741270 */
[C---:B0-----:R-:W-:Y:S01]  /*232e0*/  IMAD.WIDE R18, R12.reuse, 0x2, R16 ;  /* 0x000000020c127825 */ /* 0x041fe200078e0210 */
[----:B------:R-:W-:Y:S01]  /*232f0*/  ISETP.LT.AND P0, PT, R7, c[0x0][0x178], !P0 ;  /* 0x00005e0007007a0c */ /* 0x000fe20004701270 */
[----:B------:R-:W3:Y:S01]  /*23300*/  LDL.LU R29, [R1+0x28] ;  /* 0x00002800011d7983 */ /* 0x000ee20000300800 */
[----:B-1----:R-:W-:Y:S02]  /*23310*/  PRMT R21, R13, 0x7632, R21 ;  /* 0x000076320d157816 */ /* 0x002fe40000000015 */
[C---:B------:R-:W-:Y:S01]  /*23320*/  IADD3 R20, R12.reuse, c[0x0][0x198], RZ ;  /* 0x000066000c147a10 */ /* 0x040fe20007ffe0ff */
[----:B------:R-:W-:Y:S01]  /*23330*/  IMAD.WIDE R12, R12, 0x2, R2 ;  /* 0x000000020c0c7825 */ /* 0x000fe200078e0202 */
[----:B------:R0:W-:Y:S04]  /*23340*/  @P3 STG.E.U16 [R18.64], R22 ;  /* 0x0000001612003986 */ /* 0x0001e8000c101504 */
[----:B------:R1:W-:Y:S01]  /*23350*/  @P1 STG.E.U16 [R12.64], R21 ;  /* 0x000000150c001986 */ /* 0x0003e2000c101504 */
[----:B------:R-:W-:Y:S01]  /*23360*/  ISETP.LT.AND P1, PT, R6, c[0x0][0x178], !P6 ;  /* 0x00005e0006007a0c */ /* 0x000fe20007721270 */
[----:B0-----:R-:W-:-:S04]  /*23370*/  IMAD.WIDE R18, R20, 0x2, R16 ;  /* 0x0000000214127825 */ /* 0x001fc800078e0210 */
[C---:B-1----:R-:W-:Y:S01]  /*23380*/  IMAD.WIDE R12, R20.reuse, 0x2, R2 ;  /* 0x00000002140c7825 */ /* 0x042fe200078e0202 */
[----:B------:R-:W-:Y:S02]  /*23390*/  IADD3 R20, R20, c[0x0][0x198], RZ ;  /* 0x0000660014147a10 */ /* 0x000fe40007ffe0ff */
[C---:B--2---:R-:W-:Y:S02]  /*233a0*/  IADD3 R23, R28.reuse, 0x23, RZ ;  /* 0x000000231c177810 */ /* 0x044fe40007ffe0ff */
[----:B------:R-:W-:Y:S02]  /*233b0*/  IADD3 R21, R28, 0x25, RZ ;  /* 0x000000251c157810 */ /* 0x000fe40007ffe0ff */
[----:B------:R-:W-:Y:S01]  /*233c0*/  ISETP.GE.AND P4, PT, R23, c[0x0][0x17c], PT ;  /* 0x00005f0017007a0c */ /* 0x000fe20003f86270 */
[----:B----4-:R0:W-:Y:S01]  /*233d0*/  @P2 STG.E.U16 [R18.64], R27 ;  /* 0x0000001b12002986 */ /* 0x0101e2000c101504 */
[----:B------:R-:W-:-:S03]  /*233e0*/  PRMT R23, R27, 0x7632, R23 ;  /* 0x000076321b177816 */ /* 0x000fc60000000017 */
[----:B------:R1:W-:Y:S01]  /*233f0*/  @P0 STG.E.U16 [R12.64], R26 ;  /* 0x0000001a0c000986 */ /* 0x0003e2000c101504 */
[----:B------:R-:W-:Y:S02]  /*23400*/  ISETP.GE.AND P2, PT, R21, c[0x0][0x17c], PT ;  /* 0x00005f0015007a0c */ /* 0x000fe40003f46270 */
[----:B------:R-:W-:Y:S01]  /*23410*/  PRMT R21, R26, 0x7632, R21 ;  /* 0x000076321a157816 */ /* 0x000fe20000000015 */
[----:B0-----:R-:W2:Y:S01]  /*23420*/  LDL.LU R27, [R1+0x128] ;  /* 0x00012800011b7983 */ /* 0x001ea20000300800 */
[----:B-1----:R-:W-:-:S03]  /*23430*/  IMAD.WIDE R12, R20, 0x2, R16 ;  /* 0x00000002140c7825 */ /* 0x002fc600078e0210 */
[----:B------:R-:W4:Y:S04]  /*23440*/  LDL.LU R26, [R1+0x18] ;  /* 0x00001800011a7983 */ /* 0x000f280000300800 */
[----:B------:R0:W-:Y:S04]  /*23450*/  @P1 STG.E.U16 [R12.64], R23 ;  /* 0x000000170c001986 */ /* 0x0001e8000c101504 */
[----:B0-----:R-:W3:Y:S01]  /*23460*/  LDL.LU R23, [R1+0x48] ;  /* 0x0000480001177983 */ /* 0x001ee20000300800 */
[----:B------:R-:W-:Y:S01]  /*23470*/  ISETP.LT.AND P6, PT, R7, c[0x0][0x178], !P6 ;  /* 0x00005e0007007a0c */ /* 0x000fe200077c1270 */
[----:B------:R-:W-:Y:S01]  /*23480*/  IMAD.WIDE R18, R20, 0x2, R2 ;  /* 0x0000000214127825 */ /* 0x000fe200078e0202 */
[----:B------:R-:W-:-:S02]  /*23490*/  ISETP.LT.AND P0, PT, R6, c[0x0][0x178], !P5 ;  /* 0x00005e0006007a0c */ /* 0x000fc40006f01270 */
[----:B------:R-:W-:Y:S02]  /*234a0*/  ISETP.LT.AND P5, PT, R7, c[0x0][0x178], !P5 ;  /* 0x00005e0007007a0c */ /* 0x000fe40006fa1270 */
[----:B------:R-:W-:Y:S02]  /*234b0*/  IADD3 R12, R20, c[0x0][0x198], RZ ;  /* 0x00006600140c7a10 */ /* 0x000fe40007ffe0ff */
[----:B------:R-:W-:Y:S02]  /*234c0*/  IADD3 R22, R28, 0x26, RZ ;  /* 0x000000261c167810 */ /* 0x000fe40007ffe0ff */
[----:B------:R-:W-:-:S03]  /*234d0*/  IADD3 R20, R12, c[0x0][0x198], RZ ;  /* 0x000066000c147a10 */ /* 0x000fc60007ffe0ff */
[----:B------:R0:W-:Y:S01]  /*234e0*/  @P6 STG.E.U16 [R18.64], R21 ;  /* 0x0000001512006986 */ /* 0x0001e2000c101504 */
[----:B------:R-:W-:Y:S02]  /*234f0*/  ISETP.LT.AND P6, PT, R6, c[0x0][0x178], !P4 ;  /* 0x00005e0006007a0c */ /* 0x000fe400067c1270 */
[----:B------:R-:W-:Y:S02]  /*23500*/  ISETP.LT.AND P4, PT, R7, c[0x0][0x178], !P4 ;  /* 0x00005e0007007a0c */ /* 0x000fe40006781270 */
[----:B------:R-:W-:Y:S02]  /*23510*/  IADD3 R24, R28, 0x24, RZ ;  /* 0x000000241c187810 */ /* 0x000fe40007ffe0ff */
[----:B------:R-:W-:Y:S01]  /*23520*/  ISETP.GE.AND P1, PT, R22, c[0x0][0x17c], PT ;  /* 0x00005f0016007a0c */ /* 0x000fe20003f26270 */
[----:B0-----:R-:W-:Y:S01]  /*23530*/  IMAD.WIDE R18, R12, 0x2, R16 ;  /* 0x000000020c127825 */ /* 0x001fe200078e0210 */
[----:B------:R-:W-:-:S03]  /*23540*/  IADD3 R21, R28, 0x27, RZ ;  /* 0x000000271c157810 */ /* 0x000fc60007ffe0ff */
[----:B------:R-:W-:Y:S01]  /*23550*/  IMAD.WIDE R12, R12, 0x2, R2 ;  /* 0x000000020c0c7825 */ /* 0x000fe200078e0202 */
[----:B------:R-:W-:Y:S02]  /*23560*/  ISETP.GE.AND P3, PT, R24, c[0x0][0x17c], PT ;  /* 0x00005f0018007a0c */ /* 0x000fe40003f66270 */
[----:B--2---:R-:W-:Y:S01]  /*23570*/  PRMT R24, R27, 0x7632, R24 ;  /* 0x000076321b187816 */ /* 0x004fe20000000018 */
[----:B---3--:R0:W-:Y:S01]  /*23580*/  @P0 STG.E.U16 [R18.64], R23 ;  /* 0x0000001712000986 */ /* 0x0081e2000c101504 */
[----:B------:R-:W-:Y:S02]  /*23590*/  PRMT R22, R23, 0x7632, R22 ;  /* 0x0000763217167816 */ /* 0x000fe40000000016 */
[----:B------:R-:W-:Y:S01]  /*235a0*/  ISETP.GE.AND P0, PT, R21, c[0x0][0x17c], PT ;  /* 0x00005f0015007a0c */ /* 0x000fe20003f06270 */
[----:B------:R1:W-:Y:S01]  /*235b0*/  @P5 STG.E.U16 [R12.64], R29 ;  /* 0x0000001d0c005986 */ /* 0x0003e2000c101504 */
[----:B------:R-:W-:Y:S02]  /*235c0*/  PRMT R21, R29, 0x7632, R21 ;  /* 0x000076321d157816 */ /* 0x000fe40000000015 */
[----:B------:R-:W-:Y:S01]  /*235d0*/  ISETP.LT.AND P5, PT, R6, c[0x0][0x178], !P3 ;  /* 0x00005e0006007a0c */ /* 0x000fe20005fa1270 */
[----:B0-----:R-:W-:-:S04]  /*235e0*/  IMAD.WIDE R18, R20, 0x2, R16 ;  /* 0x0000000214127825 */ /* 0x001fc800078e0210 */
[----:B-1----:R-:W-:Y:S01]  /*235f0*/  IMAD.WIDE R12, R20, 0x2, R2 ;  /* 0x00000002140c7825 */ /* 0x002fe200078e0202 */
[----:B------:R0:W-:Y:S01]  /*23600*/  @P6 STG.E.U16 [R18.64], R22 ;  /* 0x0000001612006986 */ /* 0x0001e2000c101504 */
[----:B------:R-:W-:-:S03]  /*23610*/  ISETP.LT.AND P3, PT, R7, c[0x0][0x178], !P3 ;  /* 0x00005e0007007a0c */ /* 0x000fc60005f61270 */
[----:B------:R1:W-:Y:S01]  /*23620*/  @P4 STG.E.U16 [R12.64], R21 ;  /* 0x000000150c004986 */ /* 0x0003e2000c101504 */
[----:B------:R-:W-:-:S03]  /*23630*/  ISETP.LT.AND P4, PT, R6, c[0x0][0x178], !P2 ;  /* 0x00005e0006007a0c */ /* 0x000fc60005781270 */
[----:B------:R-:W2:Y:S01]  /*23640*/  LDL.LU R29, [R1+0x58] ;  /* 0x00005800011d7983 */ /* 0x000ea20000300800 */
[----:B0-----:R-:W-:Y:S02]  /*23650*/  IADD3 R19, R20, c[0x0][0x198], RZ ;  /* 0x0000660014137a10 */ /* 0x001fe40007ffe0ff */
[----:B------:R-:W-:Y:S02]  /*23660*/  IADD3 R18, R28, 0x28, RZ ;  /* 0x000000281c127810 */ /* 0x000fe40007ffe0ff */
[C---:B------:R-:W-:Y:S01]  /*23670*/  IADD3 R23, R19.reuse, c[0x0][0x198], RZ ;  /* 0x0000660013177a10 */ /* 0x040fe20007ffe0ff */
[----:B-1----:R-:W-:Y:S01]  /*23680*/  IMAD.WIDE R12, R19, 0x2, R16 ;  /* 0x00000002130c7825 */ /* 0x002fe200078e0210 */
[----:B------:R-:W-:-:S03]  /*23690*/  ISETP.GE.AND P6, PT, R18, c[0x0][0x17c], PT ;  /* 0x00005f0012007a0c */ /* 0x000fc60003fc6270 */
[----:B------:R-:W-:Y:S01]  /*236a0*/  IMAD.WIDE R18, R19, 0x2, R2 ;  /* 0x0000000213127825 */ /* 0x000fe200078e0202 */
[----:B------:R-:W-:Y:S03]  /*236b0*/  @P5 STG.E.U16 [R12.64], R27 ;  /* 0x0000001b0c005986 */ /* 0x000fe6000c101504 */
[----:B------:R-:W-:Y:S01]  /*236c0*/  IMAD.WIDE R20, R23, 0x2, R16 ;  /* 0x0000000217147825 */ /* 0x000fe200078e0210 */
[----:B----4-:R-:W-:Y:S04]  /*236d0*/  @P3 STG.E.U16 [R18.64], R26 ;  /* 0x0000001a12003986 */ /* 0x010fe8000c101504 */
[----:B------:R0:W-:Y:S04]  /*236e0*/  @P4 STG.E.U16 [R20.64], R24 ;  /* 0x0000001814004986 */ /* 0x0001e8000c101504 */
[----:B0-----:R-:W3:Y:S04]  /*236f0*/  LDL.LU R24, [R1+0x138] ;  /* 0x0001380001187983 */ /* 0x001ee80000300800 */
[----:B------:R-:W4:Y:S01]  /*23700*/  LDL.LU R27, [R1+0x148] ;  /* 0x00014800011b7983 */ /* 0x000f220000300800 */
[----:B------:R-:W-:-:S03]  /*23710*/  PRMT R20, R26, 0x7632, R20 ;  /* 0x000076321a147816 */ /* 0x000fc60000000014 */
[----:B------:R-:W4:Y:S01]  /*23720*/  LDL.LU R26, [R1+0x68] ;  /* 0x00006800011a7983 */ /* 0x000f220000300800 */
[C---:B------:R-:W-:Y:S02]  /*23730*/  ISETP.LT.AND P2, PT, R7.reuse, c[0x0][0x178], !P2 ;  /* 0x00005e0007007a0c */ /* 0x040fe40005741270 */
[----:B------:R-:W-:Y:S02]  /*23740*/  ISETP.LT.AND P3, PT, R6, c[0x0][0x178], !P1 ;  /* 0x00005e0006007a0c */ /* 0x000fe40004f61270 */
[----:B------:R-:W-:Y:S01]  /*23750*/  ISETP.LT.AND P1, PT, R7, c[0x0][0x178], !P1 ;  /* 0x00005e0007007a0c */ /* 0x000fe20004f21270 */
[C---:B------:R-:W-:Y:S01]  /*23760*/  IMAD.WIDE R12, R23.reuse, 0x2, R2 ;  /* 0x00000002170c7825 */ /* 0x040fe200078e0202 */
[----:B------:R-:W-:Y:S02]  /*23770*/  IADD3 R22, R28, 0x29, RZ ;  /* 0x000000291c167810 */ /* 0x000fe40007ffe0ff */
[----:B------:R-:W-:Y:S02]  /*23780*/  IADD3 R21, R23, c[0x0][0x198], RZ ;  /* 0x0000660017157a10 */ /* 0x000fe40007ffe0ff */
[----:B------:R-:W-:-:S02]  /*23790*/  ISETP.GE.AND P5, PT, R22, c[0x0][0x17c], PT ;  /* 0x00005f0016007a0c */ /* 0x000fc40003fa6270 */
[----:B------:R-:W-:Y:S01]  /*237a0*/  IADD3 R22, R28, 0x2a, RZ ;  /* 0x0000002a1c167810 */ /* 0x000fe20007ffe0ff */
[----:B------:R-:W-:Y:S01]  /*237b0*/  IMAD.WIDE R18, R21, 0x2, R16 ;  /* 0x0000000215127825 */ /* 0x000fe200078e0210 */
[----:B------:R0:W-:Y:S01]  /*237c0*/  @P2 STG.E.U16 [R12.64], R20 ;  /* 0x000000140c002986 */ /* 0x0001e2000c101504 */
[----:B------:R-:W-:Y:S02]  /*237d0*/  ISETP.LT.AND P4, PT, R6, c[0x0][0x178], !P0 ;  /* 0x00005e0006007a0c */ /* 0x000fe40004781270 */
[----:B------:R-:W-:Y:S02]  /*237e0*/  ISETP.GE.AND P2, PT, R22, c[0x0][0x17c], PT ;  /* 0x00005f0016007a0c */ /* 0x000fe40003f46270 */
[----:B------:R-:W-:Y:S02]  /*237f0*/  IADD3 R22, R28, 0x2b, RZ ;  /* 0x0000002b1c167810 */ /* 0x000fe40007ffe0ff */
[----:B------:R-:W-:Y:S01]  /*23800*/  ISETP.LT.AND P0, PT, R7, c[0x0][0x178], !P0 ;  /* 0x00005e0007007a0c */ /* 0x000fe20004701270 */
[C---:B0-----:R-:W-:Y:S01]  /*23810*/  IMAD.WIDE R12, R21.reuse, 0x2, R2 ;  /* 0x00000002150c7825 */ /* 0x041fe200078e0202 */
[----:B------:R-:W-:-:S02]  /*23820*/  IADD3 R20, R21, c[0x0][0x198], RZ ;  /* 0x0000660015147a10 */ /* 0x000fc40007ffe0ff */
[----:B--2---:R-:W-:Y:S01]  /*23830*/  PRMT R23, R29, 0x7632, R23 ;  /* 0x000076321d177816 */ /* 0x004fe20000000017 */
[----:B---3--:R0:W-:Y:S01]  /*23840*/  @P3 STG.E.U16 [R18.64], R24 ;  /* 0x0000001812003986 */ /* 0x0081e2000c101504 */
[----:B------:R-:W-:-:S03]  /*23850*/  PRMT R21, R24, 0x7632, R21 ;  /* 0x0000763218157816 */ /* 0x000fc60000000015 */
[----:B------:R1:W-:Y:S01]  /*23860*/  @P1 STG.E.U16 [R12.64], R29 ;  /* 0x0000001d0c001986 */ /* 0x0003e2000c101504 */
[----:B------:R-:W-:Y:S02]  /*23870*/  ISETP.LT.AND P1, PT, R6, c[0x0][0x178], !P6 ;  /* 0x00005e0006007a0c */ /* 0x000fe40007721270 */
[----:B------:R-:W-:Y:S02]  /*23880*/  ISETP.GE.AND P3, PT, R22, c[0x0][0x17c], PT ;  /* 0x00005f0016007a0c */ /* 0x000fe40003f66270 */
[C---:B------:R-:W-:Y:S01]  /*23890*/  IADD3 R22, R20.reuse, c[0x0][0x198], RZ ;  /* 0x0000660014167a10 */ /* 0x040fe20007ffe0ff */
[----:B0-----:R-:W-:Y:S01]  /*238a0*/  IMAD.WIDE R18, R20, 0x2, R16 ;  /* 0x0000000214127825 */ /* 0x001fe200078e0210 */
[----:B------:R-:W-:-:S03]  /*238b0*/  ISETP.LT.AND P6, PT, R7, c[0x0][0x178], !P6 ;  /* 0x00005e0007007a0c */ /* 0x000fc600077c1270 */
[----:B-1----:R-:W-:Y:S01]  /*238c0*/  IMAD.WIDE R12, R20, 0x2, R2 ;  /* 0x00000002140c7825 */ /* 0x002fe200078e0202 */
[----:B------:R0:W-:Y:S04]  /*238d0*/  @P4 STG.E.U16 [R18.64], R21 ;  /* 0x0000001512004986 */ /* 0x0001e8000c101504 */
[----:B------:R1:W-:Y:S01]  /*238e0*/  @P0 STG.E.U16 [R12.64], R23 ;  /* 0x000000170c000986 */ /* 0x0003e2000c101504 */
[----:B----4-:R-:W-:-:S03]  /*238f0*/  PRMT R25, R27, 0x7632, R25 ;  /* 0x000076321b197816 */ /* 0x010fc60000000019 */
[----:B------:R-:W2:Y:S01]  /*23900*/  LDL.LU R29, [R1+0x88] ;  /* 0x00008800011d7983 */ /* 0x000ea20000300800 */
[----:B0-----:R-:W-:Y:S01]  /*23910*/  IMAD.WIDE R18, R22, 0x2, R16 ;  /* 0x0000000216127825 */ /* 0x001fe200078e0210 */
[----:B------:R-:W-:-:S04]  /*23920*/  IADD3 R21, R28, 0x2c, RZ ;  /* 0x0000002c1c157810 */ /* 0x000fc80007ffe0ff */
[----:B------:R0:W-:Y:S01]  /*23930*/  @P1 STG.E.U16 [R18.64], R27 ;  /* 0x0000001b12001986 */ /* 0x0001e2000c101504 */
[----:B------:R-:W-:Y:S02]  /*23940*/  ISETP.LT.AND P1, PT, R6, c[0x0][0x178], !P5 ;  /* 0x00005e0006007a0c */ /* 0x000fe40006f21270 */
[----:B------:R-:W-:Y:S01]  /*23950*/  ISETP.GE.AND P4, PT, R21, c[0x0][0x17c], PT ;  /* 0x00005f0015007a0c */ /* 0x000fe20003f86270 */
[C---:B------:R-:W-:Y:S01]  /*23960*/  IMAD.WIDE R20, R22.reuse, 0x2, R2 ;  /* 0x0000000216147825 */ /* 0x040fe200078e0202 */
[----:B-1----:R-:W-:-:S04]  /*23970*/  IADD3 R12, R22, c[0x0][0x198], RZ ;  /* 0x00006600160c7a10 */ /* 0x002fc80007ffe0ff */
[----:B------:R1:W-:Y:S01]  /*23980*/  @P6 STG.E.U16 [R20.64], R26 ;  /* 0x0000001a14006986 */ /* 0x0003e2000c101504 */
[----:B------:R-:W-:-:S03]  /*23990*/  PRMT R23, R26, 0x7632, R23 ;  /* 0x000076321a177816 */ /* 0x000fc60000000017 */
[----:B0-----:R-:W3:Y:S01]  /*239a0*/  LDL.LU R27, [R1+0x168] ;  /* 0x00016800011b7983 */ /* 0x001ee20000300800 */
[----:B-1----:R-:W-:-:S03]  /*239b0*/  IMAD.WIDE R20, R12, 0x2, R16 ;  /* 0x000000020c147825 */ /* 0x002fc600078e0210 */
[----:B------:R-:W4:Y:S04]  /*239c0*/  LDL.LU R26, [R1+0x78] ;  /* 0x00007800011a7983 */ /* 0x000f280000300800 */
[----:B------:R0:W-:Y:S04]  /*239d0*/  @P1 STG.E.U16 [R20.64], R25 ;  /* 0x0000001914001986 */ /* 0x0001e8000c101504 */
[----:B0-----:R-:W2:Y:S01]  /*239e0*/  LDL.LU R25, [R1+0x158] ;  /* 0x0001580001197983 */ /* 0x001ea20000300800 */
[----:B------:R-:W-:Y:S02]  /*239f0*/  ISETP.LT.AND P5, PT, R7, c[0x0][0x178], !P5 ;  /* 0x00005e0007007a0c */ /* 0x000fe40006fa1270 */
[----:B------:R-:W-:-:S02]  /*23a00*/  ISETP.LT.AND P6, PT, R6, c[0x0][0x178], !P2 ;  /* 0x00005e0006007a0c */ /* 0x000fc400057c1270 */
[C---:B------:R-:W-:Y:S02]  /*23a10*/  IADD3 R22, R12.reuse, c[0x0][0x198], RZ ;  /* 0x000066000c167a10 */ /* 0x040fe40007ffe0ff */
[----:B------:R-:W-:Y:S01]  /*23a20*/  ISETP.LT.AND P2, PT, R7, c[0x0][0x178], !P2 ;  /* 0x00005e0007007a0c */ /* 0x000fe20005741270 */
[----:B------:R-:W-:-:S04]  /*23a30*/  IMAD.WIDE R18, R12, 0x2, R2 ;  /* 0x000000020c127825 */ /* 0x000fc800078e0202 */
[C---:B------:R-:W-:Y:S02]  /*23a40*/  IMAD.WIDE R12, R22.reuse, 0x2, R16 ;  /* 0x00000002160c7825 */ /* 0x040fe400078e0210 */
[----:B------:R0:W-:Y:S02]  /*23a50*/  @P5 STG.E.U16 [R18.64], R23 ;  /* 0x0000001712005986 */ /* 0x0001e4000c101504 */
[----:B------:R-:W-:Y:S01]  /*23a60*/  IMAD.WIDE R20, R22, 0x2, R2 ;  /* 0x0000000216147825 */ /* 0x000fe200078e0202 */
[----:B------:R-:W-:Y:S02]  /*23a70*/  ISETP.LT.AND P5, PT, R6, c[0x0][0x178], !P4 ;  /* 0x00005e0006007a0c */ /* 0x000fe400067a1270 */
[----:B------:R-:W-:Y:S02]  /*23a80*/  ISETP.LT.AND P4, PT, R7, c[0x0][0x178], !P4 ;  /* 0x00005e0007007a0c */ /* 0x000fe40006781270 */
[----:B0-----:R-:W-:Y:S01]  /*23a90*/  IADD3 R23, R28, 0x2f, RZ ;  /* 0x0000002f1c177810 */ /* 0x001fe20007ffe0ff */
[----:B--2---:R0:W-:Y:S01]  /*23aa0*/  @P6 STG.E.U16 [R12.64], R25 ;  /* 0x000000190c006986 */ /* 0x0041e2000c101504 */
[----:B------:R-:W-:-:S02]  /*23ab0*/  ISETP.LT.AND P6, PT, R6, c[0x0][0x178], !P3 ;  /* 0x00005e0006007a0c */ /* 0x000fc40005fc1270 */
[----:B------:R-:W-:Y:S01]  /*23ac0*/  ISETP.LT.AND P3, PT, R7, c[0x0][0x178], !P3 ;  /* 0x00005e0007007a0c */ /* 0x000fe20005f61270 */
[----:B------:R1:W-:Y:S01]  /*23ad0*/  @P2 STG.E.U16 [R20.64], R29 ;  /* 0x0000001d14002986 */ /* 0x0003e2000c101504 */
[----:B0-----:R-:W-:Y:S02]  /*23ae0*/  IADD3 R12, R22, c[0x0][0x198], RZ ;  /* 0x00006600160c7a10 */ /* 0x001fe40007ffe0ff */
[----:B-1----:R-:W-:Y:S02]  /*23af0*/  PRMT R21, R29, 0x7632, R21 ;  /* 0x000076321d157816 */ /* 0x002fe40000000015 */
[----:B------:R-:W2:Y:S01]  /*23b00*/  LDL.LU R29, [R1+0x178] ;  /* 0x00017800011d7983 */ /* 0x000ea20000300800 */
[----:B------:R-:W-:Y:S01]  /*23b10*/  PRMT R22, R25, 0x7632, R22 ;  /* 0x0000763219167816 */ /* 0x000fe20000000016 */
[C---:B------:R-:W-:Y:S01]  /*23b20*/  IMAD.WIDE R18, R12.reuse, 0x2, R16 ;  /* 0x000000020c127825 */ /* 0x040fe200078e0210 */
[----:B------:R-:W-:-:S03]  /*23b30*/  IADD3 R20, R12, c[0x0][0x198], RZ ;  /* 0x000066000c147a10 */ /* 0x000fc60007ffe0ff */
[----:B------:R-:W-:Y:S01]  /*23b40*/  IMAD.WIDE R12, R12, 0x2, R2 ;  /* 0x000000020c0c7825 */ /* 0x000fe200078e0202 */
[----:B------:R0:W-:Y:S04]  /*23b50*/  @P6 STG.E.U16 [R18.64], R22 ;  /* 0x0000001612006986 */ /* 0x0001e8000c101504 */
[----:B------:R1:W-:Y:S01]  /*23b60*/  @P3 STG.E.U16 [R12.64], R21 ;  /* 0x000000150c003986 */ /* 0x0003e2000c101504 */
[----:B0-----:R-:W-:-:S05]  /*23b70*/  IMAD.WIDE R18, R20, 0x2, R16 ;  /* 0x0000000214127825 */ /* 0x001fca00078e0210 */
[----:B---3--:R0:W-:Y:S01]  /*23b80*/  @P5 STG.E.U16 [R18.64], R27 ;  /* 0x0000001b12005986 */ /* 0x0081e2000c101504 */
[----:B-1----:R-:W-:Y:S01]  /*23b90*/  IMAD.WIDE R12, R20, 0x2, R2 ;  /* 0x00000002140c7825 */ /* 0x002fe200078e0202 */
[----:B------:R-:W-:Y:S02]  /*23ba0*/  ISETP.GE.AND P2, PT, R23, c[0x0][0x17c], PT ;  /* 0x00005f0017007a0c */ /* 0x000fe40003f46270 */
[----:B----4-:R-:W-:Y:S02]  /*23bb0*/  PRMT R23, R26, 0x7632, R23 ;  /* 0x000076321a177816 */ /* 0x010fe40000000017 */
[----:B0-----:R-:W-:Y:S02]  /*23bc0*/  PRMT R19, R27, 0x7632, R19 ;  /* 0x000076321b137816 */ /* 0x001fe40000000013 */
[----:B------:R-:W3:Y:S04]  /*23bd0*/  LDL.LU R27, [R1+0x3c] ;  /* 0x00003c00011b7983 */ /* 0x000ee80000300800 */
[----:B------:R0:W-:Y:S04]  /*23be0*/  @P4 STG.E.U16 [R12.64], R26 ;  /* 0x0000001a0c004986 */ /* 0x0001e8000c101504 */
[----:B0-----:R-:W4:Y:S01]  /*23bf0*/  LDL.LU R26, [R1+0xc] ;  /* 0x00000c00011a7983 */ /* 0x001f220000300800 */
[----:B------:R-:W-:-:S04]  /*23c00*/  IADD3 R24, R28, 0x2d, RZ ;  /* 0x0000002d1c187810 */ /* 0x000fc80007ffe0ff */
[----:B------:R-:W-:-:S04]  /*23c10*/  ISETP.GE.AND P0, PT, R24, c[0x0][0x17c], PT ;  /* 0x00005f0018007a0c */ /* 0x000fc80003f06270 */
[----:B------:R-:W-:Y:S02]  /*23c20*/  ISETP.LT.AND P6, PT, R6, c[0x0][0x178], !P0 ;  /* 0x00005e0006007a0c */ /* 0x000fe400047c1270 */
[----:B------:R-:W-:Y:S02]  /*23c30*/  IADD3 R24, R28, 0x2e, RZ ;  /* 0x0000002e1c187810 */ /* 0x000fe40007ffe0ff */
[----:B------:R-:W-:Y:S02]  /*23c40*/  IADD3 R18, R20, c[0x0][0x198], RZ ;  /* 0x0000660014127a10 */ /* 0x000fe40007ffe0ff */
[----:B------:R-:W-:Y:S02]  /*23c50*/  ISETP.LT.AND P0, PT, R7, c[0x0][0x178], !P0 ;  /* 0x00005e0007007a0c */ /* 0x000fe40004701270 */
[----:B------:R-:W-:Y:S01]  /*23c60*/  ISETP.GE.AND P1, PT, R24, c[0x0][0x17c], PT ;  /* 0x00005f0018007a0c */ /* 0x000fe20003f26270 */
[----:B------:R-:W-:Y:S01]  /*23c70*/  IMAD.WIDE R12, R18, 0x2, R16 ;  /* 0x00000002120c7825 */ /* 0x000fe200078e0210 */
[----:B------:R-:W-:-:S02]  /*23c80*/  IADD3 R22, R28, 0x30, RZ ;  /* 0x000000301c167810 */ /* 0x000fc40007ffe0ff */
[----:B------:R-:W-:Y:S02]  /*23c90*/  IADD3 R20, R28, 0x31, RZ ;  /* 0x000000311c147810 */ /* 0x000fe40007ffe0ff */
[----:B------:R-:W-:Y:S01]  /*23ca0*/  ISETP.LT.AND P5, PT, R6, c[0x0][0x178], !P1 ;  /* 0x00005e0006007a0c */ /* 0x000fe20004fa1270 */
[----:B------:R0:W-:Y:S01]  /*23cb0*/  @P6 STG.E.U16 [R12.64], R19 ;  /* 0x000000130c006986 */ /* 0x0001e2000c101504 */
[----:B------:R-:W-:Y:S02]  /*23cc0*/  ISETP.LT.AND P1, PT, R7, c[0x0][0x178], !P1 ;  /* 0x00005e0007007a0c */ /* 0x000fe40004f21270 */
[----:B------:R-:W-:Y:S02]  /*23cd0*/  ISETP.GE.AND P3, PT, R22, c[0x0][0x17c], PT ;  /* 0x00005f0016007a0c */ /* 0x000fe40003f66270 */
[----:B------:R-:W-:Y:S02]  /*23ce0*/  ISETP.GE.AND P4, PT, R20, c[0x0][0x17c], PT ;  /* 0x00005f0014007a0c */ /* 0x000fe40003f86270 */
[----:B------:R-:W-:-:S02]  /*23cf0*/  IADD3 R22, R18, c[0x0][0x198], RZ ;  /* 0x0000660012167a10 */ /* 0x000fc40007ffe0ff */
[----:B------:R-:W-:Y:S01]  /*23d00*/  IADD3 R20, R28, 0x32, RZ ;  /* 0x000000321c147810 */ /* 0x000fe20007ffe0ff */
[----:B0-----:R-:W-:-:S03]  /*23d10*/  IMAD.WIDE R12, R18, 0x2, R2 ;  /* 0x00000002120c7825 */ /* 0x001fc600078e0202 */
[----:B------:R-:W-:Y:S01]  /*23d20*/  ISETP.GE.AND P6, PT, R20, c[0x0][0x17c], PT ;  /* 0x00005f0014007a0c */ /* 0x000fe20003fc6270 */
[----:B------:R-:W-:Y:S01]  /*23d30*/  IMAD.WIDE R18, R22, 0x2, R16 ;  /* 0x0000000216127825 */ /* 0x000fe200078e0210 */
[----:B------:R0:W-:Y:S01]  /*23d40*/  @P0 STG.E.U16 [R12.64], R23 ;  /* 0x000000170c000986 */ /* 0x0001e2000c101504 */
[----:B------:R-:W-:Y:S02]  /*23d50*/  ISETP.LT.AND P0, PT, R6, c[0x0][0x178], !P2 ;  /* 0x00005e0006007a0c */ /* 0x000fe40005701270 */
[C---:B------:R-:W-:Y:S01]  /*23d60*/  IMAD.WIDE R20, R22.reuse, 0x2, R2 ;  /* 0x0000000216147825 */ /* 0x040fe200078e0202 */
[----:B------:R-:W-:Y:S02]  /*23d70*/  ISETP.LT.AND P2, PT, R7, c[0x0][0x178], !P2 ;  /* 0x00005e0007007a0c */ /* 0x000fe40005741270 */
[----:B0-----:R-:W-:Y:S02]  /*23d80*/  IADD3 R12, R22, c[0x0][0x198], RZ ;  /* 0x00006600160c7a10 */ /* 0x001fe40007ffe0ff */
[----:B------:R-:W-:Y:S01]  /*23d90*/  IADD3 R24, R28, 0x33, RZ ;  /* 0x000000331c187810 */ /* 0x000fe20007ffe0ff */
[----:B--2---:R0:W-:Y:S04]  /*23da0*/  @P5 STG.E.U16 [R18.64], R29 ;  /* 0x0000001d12005986 */ /* 0x0041e8000c101504 */
[----:B------:R1:W-:Y:S01]  /*23db0*/  @P1 STG.E.U16 [R20.64], R14 ;  /* 0x0000000e14001986 */ /* 0x0003e2000c101504 */
[----:B------:R-:W-:Y:S01]  /*23dc0*/  ISETP.LT.AND P1, PT, R6, c[0x0][0x178], !P3 ;  /* 0x00005e0006007a0c */ /* 0x000fe20005f21270 */
[----:B0-----:R-:W-:Y:S01]  /*23dd0*/  IMAD.WIDE R18, R12, 0x2, R16 ;  /* 0x000000020c127825 */ /* 0x001fe200078e0210 */
[----:B-1----:R-:W-:-:S02]  /*23de0*/  PRMT R21, R29, 0x7632, R21 ;  /* 0x000076321d157816 */ /* 0x002fc40000000015 */
[C---:B------:R-:W-:Y:S01]  /*23df0*/  IADD3 R20, R12.reuse, c[0x0][0x198], RZ ;  /* 0x000066000c147a10 */ /* 0x040fe20007ffe0ff */
[----:B------:R-:W-:Y:S01]  /*23e00*/  IMAD.WIDE R12, R12, 0x2, R2 ;  /* 0x000000020c0c7825 */ /* 0x000fe200078e0202 */
[----:B------:R-:W-:Y:S01]  /*23e10*/  PRMT R14, R14, 0x7632, R14 ;  /* 0x000076320e0e7816 */ /* 0x000fe2000000000e */
[----:B------:R0:W-:Y:S01]  /*23e20*/  @P0 STG.E.U16 [R18.64], R21 ;  /* 0x0000001512000986 */ /* 0x0001e2000c101504 */
[----:B------:R-:W-:-:S03]  /*23e30*/  ISETP.LT.AND P3, PT, R7, c[0x0][0x178], !P3 ;  /* 0x00005e0007007a0c */ /* 0x000fc60005f61270 */
[----:B------:R1:W-:Y:S01]  /*23e40*/  @P2 STG.E.U16 [R12.64], R14 ;  /* 0x0000000e0c002986 */ /* 0x0003e2000c101504 */
[----:B------:R-:W-:-:S03]  /*23e50*/  ISETP.GE.AND P5, PT, R24, c[0x0][0x17c], PT ;  /* 0x00005f0018007a0c */ /* 0x000fc60003fa6270 */
[----:B------:R-:W2:Y:S01]  /*23e60*/  LDL.LU R29, [R1+0x2c] ;  /* 0x00002c00011d7983 */ /* 0x000ea20000300800 */
[----:B0-----:R-:W-:-:S05]  /*23e70*/  IMAD.WIDE R18, R20, 0x2, R16 ;  /* 0x0000000214127825 */ /* 0x001fca00078e0210 */
[----:B---3--:R0:W-:Y:S01]  /*23e80*/  @P1 STG.E.U16 [R18.64], R27 ;  /* 0x0000001b12001986 */ /* 0x0081e2000c101504 */
[----:B------:R-:W-:Y:S01]  /*23e90*/  ISETP.LT.AND P1, PT, R6, c[0x0][0x178], !P4 ;  /* 0x00005e0006007a0c */ /* 0x000fe20006721270 */
[----:B-1----:R-:W-:Y:S01]  /*23ea0*/  IMAD.WIDE R12, R20, 0x2, R2 ;  /* 0x00000002140c7825 */ /* 0x002fe200078e0202 */
[----:B------:R-:W-:Y:S02]  /*23eb0*/  PRMT R14, R27, 0x7632, R14 ;  /* 0x000076321b0e7816 */ /* 0x000fe4000000000e */
[----:B------:R-:W-:Y:S02]  /*23ec0*/  IADD3 R24, R28, 0x36, RZ ;  /* 0x000000361c187810 */ /* 0x000fe40007ffe0ff */
[----:B0-----:R-:W-:Y:S01]  /*23ed0*/  IADD3 R18, R20, c[0x0][0x198], RZ ;  /* 0x0000660014127a10 */ /* 0x001fe20007ffe0ff */
[----:B------:R-:W3:Y:S04]  /*23ee0*/  LDL.LU R27, [R1+0x12c] ;  /* 0x00012c00011b7983 */ /* 0x000ee80000300800 */
[----:B----4-:R0:W-:Y:S01]  /*23ef0*/  @P3 STG.E.U16 [R12.64], R26 ;  /* 0x0000001a0c003986 */ /* 0x0101e2000c101504 */
[----:B------:R-:W-:Y:S01]  /*23f00*/  PRMT R23, R26, 0x7632, R23 ;  /* 0x000076321a177816 */ /* 0x000fe20000000017 */
[----:B0-----:R-:W-:-:S02]  /*23f10*/  IMAD.WIDE R12, R18, 0x2, R16 ;  /* 0x00000002120c7825 */ /* 0x001fc400078e0210 */
[----:B------:R-:W4:Y:S04]  /*23f20*/  LDL.LU R26, [R1+0x1c] ;  /* 0x00001c00011a7983 */ /* 0x000f280000300800 */
[----:B------:R0:W-:Y:S01]  /*23f30*/  @P1 STG.E.U16 [R12.64], R14 ;  /* 0x0000000e0c001986 */ /* 0x0001e2000c101504 */
[----:B------:R-:W-:-:S03]  /*23f40*/  ISETP.GE.AND P1, PT, R24, c[0x0][0x17c], PT ;  /* 0x00005f0018007a0c */ /* 0x000fc60003f26270 */
[----:B------:R-:W3:Y:S01]  /*23f50*/  LDL.LU R24, [R1+0x4c] ;  /* 0x00004c0001187983 */ /* 0x000ee20000300800 */
[----:B------:R-:W-:Y:S02]  /*23f60*/  IADD3 R22, R28, 0x34, RZ ;  /* 0x000000341c167810 */ /* 0x000fe40007ffe0ff */
[C---:B------:R-:W-:Y:S02]  /*23f70*/  ISETP.LT.AND P4, PT, R7.reuse, c[0x0][0x178], !P4 ;  /* 0x00005e0007007a0c */ /* 0x040fe40006781270 */
[----:B------:R-:W-:Y:S02]  /*23f80*/  ISETP.LT.AND P3, PT, R6, c[0x0][0x178], !P6 ;  /* 0x00005e0006007a0c */ /* 0x000fe40007761270 */
[----:B------:R-:W-:Y:S02]  /*23f90*/  ISETP.GE.AND P0, PT, R22, c[0x0][0x17c], PT ;  /* 0x00005f0016007a0c */ /* 0x000fe40003f06270 */
[----:B------:R-:W-:Y:S02]  /*23fa0*/  IADD3 R21, R28, 0x35, RZ ;  /* 0x000000351c157810 */ /* 0x000fe40007ffe0ff */
[C---:B------:R-:W-:Y:S01]  /*23fb0*/  IADD3 R22, R18.reuse, c[0x0][0x198], RZ ;  /* 0x0000660012167a10 */ /* 0x040fe20007ffe0ff */
[----:B------:R-:W-:Y:S01]  /*23fc0*/  IMAD.WIDE R18, R18, 0x2, R2 ;  /* 0x0000000212127825 */ /* 0x000fe200078e0202 */
[----:B------:R-:W-:-:S02]  /*23fd0*/  ISETP.LT.AND P6, PT, R7, c[0x0][0x178], !P6 ;  /* 0x00005e0007007a0c */ /* 0x000fc400077c1270 */
[----:B------:R-:W-:Y:S01]  /*23fe0*/  ISETP.GE.AND P2, PT, R21, c[0x0][0x17c], PT ;  /* 0x00005f0015007a0c */ /* 0x000fe20003f46270 */
[C---:B------:R-:W-:Y:S01]  /*23ff0*/  IMAD.WIDE R20, R22.reuse, 0x2, R16 ;  /* 0x0000000216147825 */ /* 0x040fe200078e0210 */
[----:B------:R1:W-:Y:S03]  /*24000*/  @P4 STG.E.U16 [R18.64], R23 ;  /* 0x0000001712004986 */ /* 0x0003e6000c101504 */
[C---:B0-----:R-:W-:Y:S01]  /*24010*/  IMAD.WIDE R12, R22.reuse, 0x2, R2 ;  /* 0x00000002160c7825 */ /* 0x041fe200078e0202 */
[----:B------:R-:W-:-:S05]  /*24020*/  IADD3 R22, R22, c[0x0][0x198], RZ ;  /* 0x0000660016167a10 */ /* 0x000fca0007ffe0ff */
[----:B-1----:R-:W-:Y:S01]  /*24030*/  IMAD.WIDE R18, R22, 0x2, R16 ;  /* 0x0000000216127825 */ /* 0x002fe200078e0210 */
[----:B------:R-:W-:Y:S02]  /*24040*/  IADD3 R23, R28, 0x38, RZ ;  /* 0x000000381c177810 */ /* 0x000fe40007ffe0ff */
[----:B--2---:R-:W-:Y:S01]  /*24050*/  PRMT R14, R29, 0x7632, R14 ;  /* 0x000076321d0e7816 */ /* 0x004fe2000000000e */
[----:B---3--:R0:W-:Y:S01]  /*24060*/  @P3 STG.E.U16 [R20.64], R24 ;  /* 0x0000001814003986 */ /* 0x0081e2000c101504 */
[C---:B------:R-:W-:Y:S02]  /*24070*/  ISETP.LT.AND P3, PT, R6.reuse, c[0x0][0x178], !P5 ;  /* 0x00005e0006007a0c */ /* 0x040fe40006f61270 */
[----:B------:R-:W-:Y:S01]  /*24080*/  ISETP.LT.AND P5, PT, R7, c[0x0][0x178], !P5 ;  /* 0x00005e0007007a0c */ /* 0x000fe20006fa1270 */
[----:B------:R1:W-:Y:S01]  /*24090*/  @P6 STG.E.U16 [R12.64], R29 ;  /* 0x0000001d0c006986 */ /* 0x0003e2000c101504 */
[----:B------:R-:W-:Y:S02]  /*240a0*/  ISETP.LT.AND P6, PT, R6, c[0x0][0x178], !P0 ;  /* 0x00005e0006007a0c */ /* 0x000fe400047c1270 */
[----:B0-----:R-:W-:-:S02]  /*240b0*/  PRMT R21, R24, 0x7632, R21 ;  /* 0x0000763218157816 */ /* 0x001fc40000000015 */
[C---:B------:R-:W-:Y:S01]  /*240c0*/  IADD3 R20, R22.reuse, c[0x0][0x198], RZ ;  /* 0x0000660016147a10 */ /* 0x040fe20007ffe0ff */
[----:B-1----:R-:W-:-:S04]  /*240d0*/  IMAD.WIDE R12, R22, 0x2, R2 ;  /* 0x00000002160c7825 */ /* 0x002fc800078e0202 */
[----:B------:R0:W-:Y:S01]  /*240e0*/  @P3 STG.E.U16 [R18.64], R21 ;  /* 0x0000001512003986 */ /* 0x0001e2000c101504 */
[----:B------:R-:W-:-:S03]  /*240f0*/  ISETP.LT.AND P0, PT, R7, c[0x0][0x178], !P0 ;  /* 0x00005e0007007a0c */ /* 0x000fc60004701270 */
[----:B------:R1:W-:Y:S04]  /*24100*/  @P5 STG.E.U16 [R12.64], R14 ;  /* 0x0000000e0c005986 */ /* 0x0003e8000c101504 */
[----:B------:R-:W2:Y:S01]  /*24110*/  LDL.LU R29, [R1+0x5c] ;  /* 0x00005c00011d7983 */ /* 0x000ea20000300800 */
[----:B0-----:R-:W-:-:S05]  /*24120*/  IMAD.WIDE R18, R20, 0x2, R16 ;  /* 0x0000000214127825 */ /* 0x001fca00078e0210 */
[----:B------:R0:W-:Y:S01]  /*24130*/  @P6 STG.E.U16 [R18.64], R27 ;  /* 0x0000001b12006986 */ /* 0x0001e2000c101504 */
[----:B------:R-:W-:Y:S01]  /*24140*/  ISETP.LT.AND P6, PT, R6, c[0x0][0x178], !P2 ;  /* 0x00005e0006007a0c */ /* 0x000fe200057c1270 */
[----:B-1----:R-:W-:Y:S01]  /*24150*/  IMAD.WIDE R12, R20, 0x2, R2 ;  /* 0x00000002140c7825 */ /* 0x002fe200078e0202 */
[----:B------:R-:W-:Y:S02]  /*24160*/  PRMT R14, R27, 0x7632, R14 ;  /* 0x000076321b0e7816 */ /* 0x000fe4000000000e */
[----:B------:R-:W-:Y:S02]  /*24170*/  IADD3 R24, R28, 0x3a, RZ ;  /* 0x0000003a1c187810 */ /* 0x000fe40007ffe0ff */
[----:B----4-:R1:W-:Y:S01]  /*24180*/  @P0 STG.E.U16 [R12.64], R26 ;  /* 0x0000001a0c000986 */ /* 0x0103e2000c101504 */
[----:B0-----:R-:W-:-:S03]  /*24190*/  IADD3 R18, R20, c[0x0][0x198], RZ ;  /* 0x0000660014127a10 */ /* 0x001fc60007ffe0ff */
[----:B------:R-:W3:Y:S01]  /*241a0*/  LDL.LU R27, [R1+0x14c] ;  /* 0x00014c00011b7983 */ /* 0x000ee20000300800 */
[----:B------:R-:W-:Y:S01]  /*241b0*/  ISETP.GE.AND P3, PT, R23, c[0x0][0x17c], PT ;  /* 0x00005f0017007a0c */ /* 0x000fe20003f66270 */
[----:B-1----:R-:W-:Y:S01]  /*241c0*/  IMAD.WIDE R12, R18, 0x2, R16 ;  /* 0x00000002120c7825 */ /* 0x002fe200078e0210 */
[----:B------:R-:W-:Y:S02]  /*241d0*/  PRMT R23, R26, 0x7632, R23 ;  /* 0x000076321a177816 */ /* 0x000fe40000000017 */
[----:B------:R-:W4:Y:S04]  /*241e0*/  LDL.LU R26, [R1+0x6c] ;  /* 0x00006c00011a7983 */ /* 0x000f280000300800 */
[----:B------:R0:W-:Y:S01]  /*241f0*/  @P6 STG.E.U16 [R12.64], R14 ;  /* 0x0000000e0c006986 */ /* 0x0001e2000c101504 */
[----:B------:R-:W-:-:S03]  /*24200*/  ISETP.GE.AND P6, PT, R24, c[0x0][0x17c], PT ;  /* 0x00005f0018007a0c */ /* 0x000fc60003fc6270 */
[----:B------:R-:W3:Y:S01]  /*24210*/  LDL.LU R24, [R1+0x13c] ;  /* 0x00013c0001187983 */ /* 0x000ee20000300800 */
[C---:B------:R-:W-:Y:S02]  /*24220*/  ISETP.LT.AND P2, PT, R7.reuse, c[0x0][0x178], !P2 ;  /* 0x00005e0007007a0c */ /* 0x040fe40005741270 */
[----:B------:R-:W-:Y:S02]  /*24230*/  ISETP.LT.AND P0, PT, R6, c[0x0][0x178], !P1 ;  /* 0x00005e0006007a0c */ /* 0x000fe40004f01270 */
[----:B------:R-:W-:Y:S02]  /*24240*/  IADD3 R21, R28, 0x39, RZ ;  /* 0x000000391c157810 */ /* 0x000fe40007ffe0ff */
[C---:B------:R-:W-:Y:S01]  /*24250*/  IADD3 R22, R18.reuse, c[0x0][0x198], RZ ;  /* 0x0000660012167a10 */ /* 0x040fe20007ffe0ff */
[----:B------:R-:W-:Y:S01]  /*24260*/  IMAD.WIDE R18, R18, 0x2, R2 ;  /* 0x0000000212127825 */ /* 0x000fe200078e0202 */
[----:B------:R-:W-:Y:S02]  /*24270*/  IADD3 R25, R28, 0x37, RZ ;  /* 0x000000371c197810 */ /* 0x000fe40007ffe0ff */
[----:B------:R-:W-:-:S02]  /*24280*/  ISETP.LT.AND P1, PT, R7, c[0x0][0x178], !P1 ;  /* 0x00005e0007007a0c */ /* 0x000fc40004f21270 */
[----:B------:R-:W-:Y:S01]  /*24290*/  ISETP.GE.AND P5, PT, R21, c[0x0][0x17c], PT ;  /* 0x00005f0015007a0c */ /* 0x000fe20003fa6270 */
[C---:B------:R-:W-:Y:S01]  /*242a0*/  IMAD.WIDE R20, R22.reuse, 0x2, R16 ;  /* 0x0000000216147825 */ /* 0x040fe200078e0210 */
[----:B------:R-:W-:Y:S01]  /*242b0*/  ISETP.GE.AND P4, PT, R25, c[0x0][0x17c], PT ;  /* 0x00005f0019007a0c */ /* 0x000fe20003f86270 */
[----:B------:R1:W-:Y:S02]  /*242c0*/  @P2 STG.E.U16 [R18.64], R23 ;  /* 0x0000001712002986 */ /* 0x0003e4000c101504 */
        /* <DEDUP_REMOVED lines=35> */
[----:B------:R-:W-:Y:S02]  /*24500*/  ISETP.LT.AND P6, PT, R7, c[0x0][0x178], !P6 ;  /* 0x00005e0007007a0c */ /* 0x000fe400077c1270 */
[----:B------:R-:W-:Y:S02]  /*24510*/  IADD3 R21, R28, 0x3d, RZ ;  /* 0x0000003d1c157810 */ /* 0x000fe40007ffe0ff */
[C---:B------:R-:W-:Y:S01]  /*24520*/  IADD3 R22, R18.reuse, c[0x0][0x198], RZ ;  /* 0x0000660012167a10 */ /* 0x040fe20007ffe0ff */
[----:B------:R-:W-:Y:S01]  /*24530*/  IMAD.WIDE R18, R18, 0x2, R2 ;  /* 0x0000000212127825 */ /* 0x000fe200078e0202 */
[----:B------:R-:W-:-:S02]  /*24540*/  IADD3 R25, R28, 0x3b, RZ ;  /* 0x0000003b1c197810 */ /* 0x000fc40007ffe0ff */
[----:B------:R-:W-:Y:S01]  /*24550*/  ISETP.GE.AND P4, PT, R21, c[0x0][0x17c], PT ;  /* 0x00005f0015007a0c */ /* 0x000fe20003f86270 */
[----:B------:R-:W-:Y:S01]  /*24560*/  IMAD.WIDE R20, R22, 0x2, R16 ;  /* 0x0000000216147825 */ /* 0x000fe200078e0210 */
[----:B------:R-:W-:-:S03]  /*24570*/  ISETP.GE.AND P2, PT, R25, c[0x0][0x17c], PT ;  /* 0x00005f0019007a0c */ /* 0x000fc60003f46270 */
[C---:B0-----:R-:W-:Y:S01]  /*24580*/  IMAD.WIDE R12, R22.reuse, 0x2, R2 ;  /* 0x00000002160c7825 */ /* 0x041fe200078e0202 */
[----:B------:R0:W-:Y:S01]  /*24590*/  @P5 STG.E.U16 [R18.64], R23 ;  /* 0x0000001712005986 */ /* 0x0001e2000c101504 */
[----:B------:R-:W-:-:S05]  /*245a0*/  IADD3 R22, R22, c[0x0][0x198], RZ ;  /* 0x0000660016167a10 */ /* 0x000fca0007ffe0ff */
[----:B0-----:R-:W-:Y:S01]  /*245b0*/  IMAD.WIDE R18, R22, 0x2, R16 ;  /* 0x0000000216127825 */ /* 0x001fe200078e0210 */
[----:B--2---:R-:W-:Y:S01]  /*245c0*/  PRMT R14, R29, 0x7632, R14 ;  /* 0x000076321d0e7816 */ /* 0x004fe2000000000e */
[----:B---3--:R-:W-:Y:S01]  /*245d0*/  @P3 STG.E.U16 [R20.64], R24 ;  /* 0x0000001814003986 */ /* 0x008fe2000c101504 */
[----:B------:R-:W-:-:S03]  /*245e0*/  ISETP.LT.AND P3, PT, R6, c[0x0][0x178], !P2 ;  /* 0x00005e0006007a0c */ /* 0x000fc60005761270 */
[----:B------:R0:W-:Y:S01]  /*245f0*/  @P6 STG.E.U16 [R12.64], R29 ;  /* 0x0000001d0c006986 */ /* 0x0001e2000c101504 */
[C---:B------:R-:W-:Y:S02]  /*24600*/  ISETP.LT.AND P2, PT, R7.reuse, c[0x0][0x178], !P2 ;  /* 0x00005e0007007a0c */ /* 0x040fe40005741270 */
[----:B------:R-:W-:Y:S02]  /*24610*/  ISETP.LT.AND P6, PT, R6, c[0x0][0x178], !P0 ;  /* 0x00005e0006007a0c */ /* 0x000fe400047c1270 */
[----:B------:R-:W-:Y:S01]  /*24620*/  ISETP.LT.AND P0, PT, R7, c[0x0][0x178], !P0 ;  /* 0x00005e0007007a0c */ /* 0x000fe20004701270 */
[----:B0-----:R-:W2:Y:S01]  /*24630*/  LDL.LU R29, [R1+0x17c] ;  /* 0x00017c00011d7983 */ /* 0x001ea20000300800 */
[----:B------:R-:W-:Y:S01]  /*24640*/  PRMT R21, R24, 0x7632, R21 ;  /* 0x0000763218157816 */ /* 0x000fe20000000015 */
[C---:B------:R-:W-:Y:S01]  /*24650*/  IMAD.WIDE R12, R22.reuse, 0x2, R2 ;  /* 0x00000002160c7825 */ /* 0x040fe200078e0202 */
[----:B------:R-:W-:-:S03]  /*24660*/  IADD3 R20, R22, c[0x0][0x198], RZ ;  /* 0x0000660016147a10 */ /* 0x000fc60007ffe0ff */
[----:B------:R0:W-:Y:S04]  /*24670*/  @P3 STG.E.U16 [R18.64], R21 ;  /* 0x0000001512003986 */ /* 0x0001e8000c101504 */
[----:B------:R1:W-:Y:S01]  /*24680*/  @P2 STG.E.U16 [R12.64], R14 ;  /* 0x0000000e0c002986 */ /* 0x0003e2000c101504 */
[----:B----4-:R-:W-:Y:S01]  /*24690*/  PRMT R22, R26, 0x7632, R22 ;  /* 0x000076321a167816 */ /* 0x010fe20000000016 */
[----:B0-----:R-:W-:-:S04]  /*246a0*/  IMAD.WIDE R18, R20, 0x2, R16 ;  /* 0x0000000214127825 */ /* 0x001fc800078e0210 */
[----:B-1----:R-:W-:Y:S01]  /*246b0*/  IMAD.WIDE R12, R20, 0x2, R2 ;  /* 0x00000002140c7825 */ /* 0x002fe200078e0202 */
[----:B------:R-:W-:Y:S01]  /*246c0*/  PRMT R14, R27, 0x7632, R14 ;  /* 0x000076321b0e7816 */ /* 0x000fe2000000000e */
[----:B------:R0:W-:Y:S04]  /*246d0*/  @P6 STG.E.U16 [R18.64], R27 ;  /* 0x0000001b12006986 */ /* 0x0001e8000c101504 */
[----:B------:R1:W-:Y:S04]  /*246e0*/  @P0 STG.E.U16 [R12.64], R26 ;  /* 0x0000001a0c000986 */ /* 0x0003e8000c101504 */
[----:B0-----:R-:W3:Y:S04]  /*246f0*/  LDL.LU R27, [R1+0xb0] ;  /* 0x0000b000011b7983 */ /* 0x001ee80000300800 */
[----:B-1----:R-:W4:Y:S01]  /*24700*/  LDL.LU R26, [R1+0xa0] ;  /* 0x0000a000011a7983 */ /* 0x002f220000300800 */
[----:B------:R-:W-:-:S02]  /*24710*/  ISETP.LT.AND P6, PT, R6, c[0x0][0x178], !P4 ;  /* 0x00005e0006007a0c */ /* 0x000fc400067c1270 */
[----:B------:R-:W-:Y:S02]  /*24720*/  ISETP.LT.AND P4, PT, R7, c[0x0][0x178], !P4 ;  /* 0x00005e0007007a0c */ /* 0x000fe40006781270 */
[----:B------:R-:W-:Y:S02]  /*24730*/  IADD3 R18, R20, c[0x0][0x198], RZ ;  /* 0x0000660014127a10 */ /* 0x000fe40007ffe0ff */
[----:B------:R-:W-:Y:S02]  /*24740*/  ISETP.LT.AND P0, PT, R6, c[0x0][0x178], !P1 ;  /* 0x00005e0006007a0c */ /* 0x000fe40004f01270 */
[----:B------:R-:W-:Y:S02]  /*24750*/  IADD3 R21, R28, 0x41, RZ ;  /* 0x000000411c157810 */ /* 0x000fe40007ffe0ff */
[C---:B------:R-:W-:Y:S01]  /*24760*/  IADD3 R24, R18.reuse, c[0x0][0x198], RZ ;  /* 0x0000660012187a10 */ /* 0x040fe20007ffe0ff */
[----:B------:R-:W-:Y:S01]  /*24770*/  IMAD.WIDE R12, R18, 0x2, R16 ;  /* 0x00000002120c7825 */ /* 0x000fe200078e0210 */
[----:B------:R-:W-:-:S02]  /*24780*/  IADD3 R25, R28, 0x3f, RZ ;  /* 0x0000003f1c197810 */ /* 0x000fc40007ffe0ff */
[----:B------:R-:W-:Y:S01]  /*24790*/  ISETP.LT.AND P1, PT, R7, c[0x0][0x178], !P1 ;  /* 0x00005e0007007a0c */ /* 0x000fe20004f21270 */
[----:B------:R-:W-:Y:S01]  /*247a0*/  IMAD.WIDE R18, R18, 0x2, R2 ;  /* 0x0000000212127825 */ /* 0x000fe200078e0202 */
[----:B------:R-:W-:-:S03]  /*247b0*/  ISETP.GE.AND P2, PT, R21, c[0x0][0x17c], PT ;  /* 0x00005f0015007a0c */ /* 0x000fc60003f46270 */
[----:B------:R-:W-:Y:S01]  /*247c0*/  IMAD.WIDE R20, R24, 0x2, R16 ;  /* 0x0000000218147825 */ /* 0x000fe200078e0210 */
[----:B------:R-:W-:Y:S01]  /*247d0*/  ISETP.GE.AND P5, PT, R25, c[0x0][0x17c], PT ;  /* 0x00005f0019007a0c */ /* 0x000fe20003fa6270 */
[----:B------:R0:W-:Y:S01]  /*247e0*/  @P6 STG.E.U16 [R12.64], R14 ;  /* 0x0000000e0c006986 */ /* 0x0001e2000c101504 */
[----:B------:R-:W-:-:S03]  /*247f0*/  IADD3 R23, R28, 0x40, RZ ;  /* 0x000000401c177810 */ /* 0x000fc60007ffe0ff */
[----:B------:R1:W-:Y:S01]  /*24800*/  @P4 STG.E.U16 [R18.64], R22 ;  /* 0x0000001612004986 */ /* 0x0003e2000c101504 */
[----:B------:R-:W-:Y:S02]  /*24810*/  ISETP.GE.AND P3, PT, R23, c[0x0][0x17c], PT ;  /* 0x00005f0017007a0c */ /* 0x000fe40003f66270 */
[----:B------:R-:W-:Y:S01]  /*24820*/  IADD3 R23, R28, 0x42, RZ ;  /* 0x000000421c177810 */ /* 0x000fe20007ffe0ff */
[C---:B0-----:R-:W-:Y:S01]  /*24830*/  IMAD.WIDE R12, R24.reuse, 0x2, R2 ;  /* 0x00000002180c7825 */ /* 0x041fe200078e0202 */
[----:B------:R-:W-:Y:S02]  /*24840*/  IADD3 R14, R24, c[0x0][0x198], RZ ;  /* 0x00006600180e7a10 */ /* 0x000fe40007ffe0ff */
[----:B------:R-:W-:Y:S02]  /*24850*/  ISETP.GE.AND P6, PT, R23, c[0x0][0x17c], PT ;  /* 0x00005f0017007a0c */ /* 0x000fe40003fc6270 */
[----:B-1----:R-:W-:Y:S02]  /*24860*/  PRMT R19, R15, 0x7632, R19 ;  /* 0x000076320f137816 */ /* 0x002fe40000000013 */
[----:B------:R-:W-:-:S04]  /*24870*/  IADD3 R25, R28, 0x43, RZ ;  /* 0x000000431c197810 */ /* 0x000fc80007ffe0ff */
[----:B------:R-:W-:Y:S01]  /*24880*/  ISETP.GE.AND P4, PT, R25, c[0x0][0x17c], PT ;  /* 0x00005f0019007a0c */ /* 0x000fe20003f86270 */
[----:B--2---:R0:W-:Y:S01]  /*24890*/  @P0 STG.E.U16 [R20.64], R29 ;  /* 0x0000001d14000986 */ /* 0x0041e2000c101504 */
[----:B------:R-:W-:Y:S02]  /*248a0*/  PRMT R18, R29, 0x7632, R18 ;  /* 0x000076321d127816 */ /* 0x000fe40000000012 */
[C---:B------:R-:W-:Y:S02]  /*248b0*/  ISETP.LT.AND P0, PT, R6.reuse, c[0x0][0x178], !P5 ;  /* 0x00005e0006007a0c */ /* 0x040fe40006f01270 */
[C---:B------:R-:W-:Y:S01]  /*248c0*/  ISETP.LT.AND P5, PT, R7.reuse, c[0x0][0x178], !P5 ;  /* 0x00005e0007007a0c */ /* 0x040fe20006fa1270 */
[----:B------:R1:W-:Y:S04]  /*248d0*/  @P1 STG.E.U16 [R12.64], R15 ;  /* 0x0000000f0c001986 */ /* 0x0003e8000c101504 */
[----:B0-----:R-:W2:Y:S01]  /*248e0*/  LDL.LU R29, [R1+0xe0] ;  /* 0x0000e000011d7983 */ /* 0x001ea20000300800 */
[----:B------:R-:W-:Y:S01]  /*248f0*/  ISETP.LT.AND P1, PT, R6, c[0x0][0x178], !P3 ;  /* 0x00005e0006007a0c */ /* 0x000fe20005f21270 */
[C---:B------:R-:W-:Y:S01]  /*24900*/  IMAD.WIDE R20, R14.reuse, 0x2, R2 ;  /* 0x000000020e147825 */ /* 0x040fe200078e0202 */
[----:B------:R-:W-:Y:S01]  /*24910*/  ISETP.LT.AND P3, PT, R7, c[0x0][0x178], !P3 ;  /* 0x00005e0007007a0c */ /* 0x000fe20005f61270 */
[----:B------:R-:W2:Y:S02]  /*24920*/  LDL.LU R23, [R1+0x90] ;  /* 0x0000900001177983 */ /* 0x000ea40000300800 */
[C-C-:B-1----:R-:W-:Y:S01]  /*24930*/  IMAD.WIDE R12, R14.reuse, 0x2, R16.reuse ;  /* 0x000000020e0c7825 */ /* 0x142fe200078e0210 */
[----:B------:R-:W-:Y:S01]  /*24940*/  IADD3 R14, R14, c[0x0][0x198], RZ ;  /* 0x000066000e0e7a10 */ /* 0x000fe20007ffe0ff */
[----:B------:R-:W2:Y:S04]  /*24950*/  LDL.LU R25, [R1+0xf0] ;  /* 0x0000f00001197983 */ /* 0x000ea80000300800 */
[----:B------:R0:W-:Y:S04]  /*24960*/  @P0 STG.E.U16 [R12.64], R18 ;  /* 0x000000120c000986 */ /* 0x0001e8000c101504 */
[----:B------:R1:W-:Y:S01]  /*24970*/  @P5 STG.E.U16 [R20.64], R19 ;  /* 0x0000001314005986 */ /* 0x0003e2000c101504 */
[----:B0-----:R-:W-:-:S04]  /*24980*/  IMAD.WIDE R12, R14, 0x2, R16 ;  /* 0x000000020e0c7825 */ /* 0x001fc800078e0210 */
[----:B-1----:R-:W-:Y:S01]  /*24990*/  IMAD.WIDE R18, R14, 0x2, R2 ;  /* 0x000000020e127825 */ /* 0x002fe200078e0202 */
[----:B---3--:R-:W-:Y:S04]  /*249a0*/  @P1 STG.E.U16 [R12.64], R27 ;  /* 0x0000001b0c001986 */ /* 0x008fe8000c101504 */
[----:B----4-:R0:W-:Y:S02]  /*249b0*/  @P3 STG.E.U16 [R18.64], R26 ;  /* 0x0000001a12003986 */ /* 0x0101e4000c101504 */
[----:B0-----:R-:W-:Y:S02]  /*249c0*/  PRMT R18, R26, 0x7632, R18 ;  /* 0x000076321a127816 */ /* 0x001fe40000000012 */
[----:B------:R-:W3:Y:S01]  /*249d0*/  LDL.LU R26, [R1+0xd0] ;  /* 0x0000d000011a7983 */ /* 0x000ee20000300800 */
[----:B------:R-:W-:-:S02]  /*249e0*/  ISETP.LT.AND P5, PT, R6, c[0x0][0x178], !P2 ;  /* 0x00005e0006007a0c */ /* 0x000fc400057a1270 */
[----:B------:R-:W-:Y:S02]  /*249f0*/  IADD3 R15, R28, 0x44, RZ ;  /* 0x000000441c0f7810 */ /* 0x000fe40007ffe0ff */
[----:B------:R-:W-:Y:S02]  /*24a00*/  IADD3 R20, R14, c[0x0][0x198], RZ ;  /* 0x000066000e147a10 */ /* 0x000fe40007ffe0ff */
[----:B------:R-:W-:Y:S02]  /*24a10*/  ISETP.LT.AND P2, PT, R7, c[0x0][0x178], !P2 ;  /* 0x00005e0007007a0c */ /* 0x000fe40005741270 */
[----:B------:R-:W-:Y:S01]  /*24a20*/  ISETP.LT.AND P3, PT, R6, c[0x0][0x178], !P6 ;  /* 0x00005e0006007a0c */ /* 0x000fe20007761270 */
[----:B------:R-:W-:Y:S01]  /*24a30*/  IMAD.WIDE R12, R20, 0x2, R16 ;  /* 0x00000002140c7825 */ /* 0x000fe200078e0210 */
[----:B------:R-:W-:Y:S02]  /*24a40*/  ISETP.GE.AND P0, PT, R15, c[0x0][0x17c], PT ;  /* 0x00005f000f007a0c */ /* 0x000fe40003f06270 */
[----:B------:R-:W-:-:S02]  /*24a50*/  IADD3 R15, R28, 0x45, RZ ;  /* 0x000000451c0f7810 */ /* 0x000fc40007ffe0ff */
[----:B------:R-:W-:Y:S02]  /*24a60*/  PRMT R21, R27, 0x7632, R21 ;  /* 0x000076321b157816 */ /* 0x000fe40000000015 */
[C---:B------:R-:W-:Y:S01]  /*24a70*/  IADD3 R19, R20.reuse, c[0x0][0x198], RZ ;  /* 0x0000660014137a10 */ /* 0x040fe20007ffe0ff */
[----:B------:R-:W4:Y:S01]  /*24a80*/  LDL.LU R27, [R1+0x190] ;  /* 0x00019000011b7983 */ /* 0x000f220000300800 */
[----:B------:R-:W-:Y:S01]  /*24a90*/  ISETP.GE.AND P1, PT, R15, c[0x0][0x17c], PT ;  /* 0x00005f000f007a0c */ /* 0x000fe20003f26270 */
[----:B------:R-:W-:Y:S01]  /*24aa0*/  IMAD.WIDE R14, R20, 0x2, R2 ;  /* 0x00000002140e7825 */ /* 0x000fe200078e0202 */
[----:B------:R-:W-:Y:S01]  /*24ab0*/  ISETP.LT.AND P6, PT, R7, c[0x0][0x178], !P6 ;  /* 0x00005e0007007a0c */ /* 0x000fe200077c1270 */
[----:B------:R0:W-:Y:S04]  /*24ac0*/  @P5 STG.E.U16 [R12.64], R21 ;  /* 0x000000150c005986 */ /* 0x0001e8000c101504 */
[----:B------:R1:W-:Y:S01]  /*24ad0*/  @P2 STG.E.U16 [R14.64], R18 ;  /* 0x000000120e002986 */ /* 0x0003e2000c101504 */
[----:B------:R-:W-:Y:S01]  /*24ae0*/  ISETP.LT.AND P2, PT, R6, c[0x0][0x178], !P4 ;  /* 0x00005e0006007a0c */ /* 0x000fe20006741270 */
[C---:B0-----:R-:W-:Y:S01]  /*24af0*/  IMAD.WIDE R12, R19.reuse, 0x2, R16 ;  /* 0x00000002130c7825 */ /* 0x041fe200078e0210 */
[----:B-1----:R-:W-:-:S02]  /*24b00*/  IADD3 R18, R19, c[0x0][0x198], RZ ;  /* 0x0000660013127a10 */ /* 0x002fc40007ffe0ff */
[C---:B------:R-:W-:Y:S02]  /*24b10*/  IADD3 R14, R28.reuse, 0x47, RZ ;  /* 0x000000471c0e7810 */ /* 0x040fe40007ffe0ff */
[----:B------:R-:W-:Y:S02]  /*24b20*/  IADD3 R20, R28, 0x46, RZ ;  /* 0x000000461c147810 */ /* 0x000fe40007ffe0ff */
[----:B------:R-:W-:Y:S02]  /*24b30*/  ISETP.LT.AND P4, PT, R7, c[0x0][0x178], !P4 ;  /* 0x00005e0007007a0c */ /* 0x000fe40006781270 */
[----:B------:R-:W-:Y:S02]  /*24b40*/  ISETP.GE.AND P5, PT, R20, c[0x0][0x17c], PT ;  /* 0x00005f0014007a0c */ /* 0x000fe40003fa6270 */
[----:B------:R-:W-:Y:S02]  /*24b50*/  IADD3 R20, R18, c[0x0][0x198], RZ ;  /* 0x0000660012147a10 */ /* 0x000fe40007ffe0ff */
[----:B------:R-:W-:Y:S01]  /*24b60*/  IADD3 R22, R28, 0x48, RZ ;  /* 0x000000481c167810 */ /* 0x000fe20007ffe0ff */
[----:B--2---:R0:W-:Y:S01]  /*24b70*/  @P3 STG.E.U16 [R12.64], R29 ;  /* 0x0000001d0c003986 */ /* 0x0041e2000c101504 */
[----:B------:R-:W-:Y:S01]  /*24b80*/  ISETP.GE.AND P3, PT, R14, c[0x0][0x17c], PT ;  /* 0x00005f000e007a0c */ /* 0x000fe20003f66270 */
[----:B------:R-:W-:-:S04]  /*24b90*/  IMAD.WIDE R14, R18, 0x2, R16 ;  /* 0x00000002120e7825 */ /* 0x000fc800078e0210 */
[----:B0-----:R-:W-:Y:S01]  /*24ba0*/  IMAD.WIDE R12, R19, 0x2, R2 ;  /* 0x00000002130c7825 */ /* 0x001fe200078e0202 */
[----:B------:R-:W-:Y:S02]  /*24bb0*/  PRMT R19, R29, 0x7632, R19 ;  /* 0x000076321d137816 */ /* 0x000fe40000000013 */
[----:B------:R-:W2:Y:S04]  /*24bc0*/  LDL.LU R29, [R1+0xc0] ;  /* 0x0000c000011d7983 */ /* 0x000ea80000300800 */
[----:B------:R0:W-:Y:S01]  /*24bd0*/  @P6 STG.E.U16 [R12.64], R23 ;  /* 0x000000170c006986 */ /* 0x0001e2000c101504 */
[----:B------:R-:W-:Y:S02]  /*24be0*/  ISETP.LT.AND P6, PT, R6, c[0x0][0x178], !P0 ;  /* 0x00005e0006007a0c */ /* 0x000fe400047c1270 */
[----:B------:R-:W-:Y:S01]  /*24bf0*/  ISETP.LT.AND P0, PT, R7, c[0x0][0x178], !P0 ;  /* 0x00005e0007007a0c */ /* 0x000fe20004701270 */
[----:B------:R1:W-:Y:S01]  /*24c00*/  @P2 STG.E.U16 [R14.64], R19 ;  /* 0x000000130e002986 */ /* 0x0003e2000c101504 */
[----:B------:R-:W-:Y:S01]  /*24c10*/  PRMT R21, R23, 0x7632, R21 ;  /* 0x0000763217157816 */ /* 0x000fe20000000015 */
[----:B0-----:R-:W-:-:S04]  /*24c20*/  IMAD.WIDE R12, R18, 0x2, R2 ;  /* 0x00000002120c7825 */ /* 0x001fc800078e0202 */
[C---:B-1----:R-:W-:Y:S01]  /*24c30*/  IMAD.WIDE R14, R20.reuse, 0x2, R16 ;  /* 0x00000002140e7825 */ /* 0x042fe200078e0210 */
[----:B------:R-:W-:Y:S03]  /*24c40*/  @P4 STG.E.U16 [R12.64], R21 ;  /* 0x000000150c004986 */ /* 0x000fe6000c101504 */
[----:B------:R-:W-:Y:S01]  /*24c50*/  IMAD.WIDE R18, R20, 0x2, R2 ;  /* 0x0000000214127825 */ /* 0x000fe200078e0202 */
[----:B------:R0:W-:Y:S04]  /*24c60*/  @P6 STG.E.U16 [R14.64], R25 ;  /* 0x000000190e006986 */ /* 0x0001e8000c101504 */
[----:B---3--:R1:W-:Y:S01]  /*24c70*/  @P0 STG.E.U16 [R18.64], R26 ;  /* 0x0000001a12000986 */ /* 0x0083e2000c101504 */
[----:B------:R-:W-:-:S02]  /*24c80*/  ISETP.LT.AND P0, PT, R6, c[0x0][0x178], !P1 ;  /* 0x00005e0006007a0c */ /* 0x000fc40004f01270 */
[----:B0-----:R-:W-:Y:S02]  /*24c90*/  IADD3 R14, R20, c[0x0][0x198], RZ ;  /* 0x00006600140e7a10 */ /* 0x001fe40007ffe0ff */
[----:B------:R-:W-:Y:S02]  /*24ca0*/  ISETP.GE.AND P2, PT, R22, c[0x0][0x17c], PT ;  /* 0x00005f0016007a0c */ /* 0x000fe40003f46270 */
[----:B------:R-:W-:Y:S01]  /*24cb0*/  PRMT R22, R25, 0x7632, R22 ;  /* 0x0000763219167816 */ /* 0x000fe20000000016 */
[----:B------:R-:W-:Y:S01]  /*24cc0*/  IMAD.WIDE R12, R14, 0x2, R16 ;  /* 0x000000020e0c7825 */ /* 0x000fe200078e0210 */
[----:B------:R-:W-:Y:S02]  /*24cd0*/  IADD3 R25, R28, 0x4a, RZ ;  /* 0x0000004a1c197810 */ /* 0x000fe40007ffe0ff */
[----:B------:R-:W-:-:S03]  /*24ce0*/  PRMT R24, R26, 0x7632, R24 ;  /* 0x000076321a187816 */ /* 0x000fc60000000018 */
[----:B------:R-:W-:Y:S01]  /*24cf0*/  @P0 STG.E.U16 [R12.64], R22 ;  /* 0x000000160c000986 */ /* 0x000fe2000c101504 */
[----:B------:R-:W-:-:S03]  /*24d00*/  ISETP.GE.AND P0, PT, R25, c[0x0][0x17c], PT ;  /* 0x00005f0019007a0c */ /* 0x000fc60003f06270 */
[----:B-1----:R-:W3:Y:S04]  /*24d10*/  LDL.LU R26, [R1+0x110] ;  /* 0x00011000011a7983 */ /* 0x002ee80000300800 */
[----:B------:R-:W3:Y:S01]  /*24d20*/  LDL.LU R25, [R1+0x1a0] ;  /* 0x0001a00001197983 */ /* 0x000ee20000300800 */
[----:B------:R-:W-:Y:S02]  /*24d30*/  IADD3 R23, R28, 0x49, RZ ;  /* 0x000000491c177810 */ /* 0x000fe40007ffe0ff */
[C---:B------:R-:W-:Y:S02]  /*24d40*/  ISETP.LT.AND P1, PT, R7.reuse, c[0x0][0x178], !P1 ;  /* 0x00005e0007007a0c */ /* 0x040fe40004f21270 */
[----:B------:R-:W-:Y:S02]  /*24d50*/  ISETP.LT.AND P6, PT, R6, c[0x0][0x178], !P5 ;  /* 0x00005e0006007a0c */ /* 0x000fe40006fc1270 */
[----:B------:R-:W-:-:S02]  /*24d60*/  ISETP.LT.AND P5, PT, R7, c[0x0][0x178], !P5 ;  /* 0x00005e0007007a0c */ /* 0x000fc40006fa1270 */
[----:B------:R-:W-:Y:S02]  /*24d70*/  ISETP.GE.AND P4, PT, R23, c[0x0][0x17c], PT ;  /* 0x00005f0017007a0c */ /* 0x000fe40003f86270 */
[C---:B------:R-:W-:Y:S01]  /*24d80*/  IADD3 R23, R14.reuse, c[0x0][0x198], RZ ;  /* 0x000066000e177a10 */ /* 0x040fe20007ffe0ff */
[----:B------:R-:W-:-:S04]  /*24d90*/  IMAD.WIDE R14, R14, 0x2, R2 ;  /* 0x000000020e0e7825 */ /* 0x000fc800078e0202 */
[C---:B------:R-:W-:Y:S01]  /*24da0*/  IMAD.WIDE R18, R23.reuse, 0x2, R16 ;  /* 0x0000000217127825 */ /* 0x040fe200078e0210 */
[----:B------:R0:W-:Y:S03]  /*24db0*/  @P1 STG.E.U16 [R14.64], R24 ;  /* 0x000000180e001986 */ /* 0x0001e6000c101504 */
[----:B------:R-:W-:Y:S01]  /*24dc0*/  IMAD.WIDE R20, R23, 0x2, R2 ;  /* 0x0000000217147825 */ /* 0x000fe200078e0202 */
[----:B----4-:R1:W-:Y:S01]  /*24dd0*/  @P6 STG.E.U16 [R18.64], R27 ;  /* 0x0000001b12006986 */ /* 0x0103e2000c101504 */
[----:B------:R-:W-:Y:S02]  /*24de0*/  ISETP.LT.AND P6, PT, R6, c[0x0][0x178], !P3 ;  /* 0x00005e0006007a0c */ /* 0x000fe40005fc1270 */
[----:B------:R-:W-:Y:S02]  /*24df0*/  ISETP.LT.AND P3, PT, R7, c[0x0][0x178], !P3 ;  /* 0x00005e0007007a0c */ /* 0x000fe40005f61270 */
[----:B0-----:R-:W-:-:S02]  /*24e00*/  IADD3 R14, R23, c[0x0][0x198], RZ ;  /* 0x00006600170e7a10 */ /* 0x001fc40007ffe0ff */
[----:B-1----:R-:W-:-:S03]  /*24e10*/  IADD3 R18, R28, 0x4b, RZ ;  /* 0x0000004b1c127810 */ /* 0x002fc60007ffe0ff */
[C---:B------:R-:W-:Y:S01]  /*24e20*/  IMAD.WIDE R12, R14.reuse, 0x2, R16 ;  /* 0x000000020e0c7825 */ /* 0x040fe200078e0210 */
[----:B------:R-:W-:Y:S02]  /*24e30*/  IADD3 R23, R14, c[0x0][0x198], RZ ;  /* 0x000066000e177a10 */ /* 0x000fe40007ffe0ff */
[----:B------:R-:W-:Y:S01]  /*24e40*/  ISETP.GE.AND P1, PT, R18, c[0x0][0x17c], PT ;  /* 0x00005f0012007a0c */ /* 0x000fe20003f26270 */
[----:B------:R-:W-:-:S04]  /*24e50*/  IMAD.WIDE R14, R14, 0x2, R2 ;  /* 0x000000020e0e7825 */ /* 0x000fc800078e0202 */
[----:B------:R-:W-:Y:S01]  /*24e60*/  IMAD.WIDE R18, R23, 0x2, R16 ;  /* 0x0000000217127825 */ /* 0x000fe200078e0210 */
[----:B--2---:R0:W-:Y:S02]  /*24e70*/  @P5 STG.E.U16 [R20.64], R29 ;  /* 0x0000001d14005986 */ /* 0x0041e4000c101504 */
[----:B0-----:R-:W-:Y:S02]  /*24e80*/  PRMT R21, R27, 0x7632, R21 ;  /* 0x000076321b157816 */ /* 0x001fe40000000015 */
[----:B------:R-:W-:Y:S01]  /*24e90*/  PRMT R20, R29, 0x7632, R20 ;  /* 0x000076321d147816 */ /* 0x000fe20000000014 */
[----:B------:R-:W2:Y:S04]  /*24ea0*/  LDL.LU R27, [R1+0x1c0] ;  /* 0x0001c000011b7983 */ /* 0x000ea80000300800 */
[----:B------:R-:W4:Y:S01]  /*24eb0*/  LDL.LU R29, [R1+0x100] ;  /* 0x00010000011d7983 */ /* 0x000f220000300800 */
[----:B------:R-:W-:-:S02]  /*24ec0*/  ISETP.LT.AND P5, PT, R6, c[0x0][0x178], !P2 ;  /* 0x00005e0006007a0c */ /* 0x000fc400057a1270 */
[----:B------:R-:W-:Y:S01]  /*24ed0*/  ISETP.LT.AND P2, PT, R7, c[0x0][0x178], !P2 ;  /* 0x00005e0007007a0c */ /* 0x000fe20005741270 */
[----:B------:R0:W-:Y:S04]  /*24ee0*/  @P6 STG.E.U16 [R12.64], R21 ;  /* 0x000000150c006986 */ /* 0x0001e8000c101504 */
[----:B------:R3:W-:Y:S01]  /*24ef0*/  @P3 STG.E.U16 [R14.64], R20 ;  /* 0x000000140e003986 */ /* 0x0007e2000c101504 */
[----:B0-----:R-:W-:Y:S01]  /*24f00*/  IMAD.WIDE R12, R23, 0x2, R2 ;  /* 0x00000002170c7825 */ /* 0x001fe200078e0202 */
[----:B---3--:R-:W-:-:S04]  /*24f10*/  PRMT R20, R26, 0x7632, R20 ;  /* 0x000076321a147816 */ /* 0x008fc80000000014 */
[----:B------:R-:W-:Y:S04]  /*24f20*/  @P5 STG.E.U16 [R18.64], R25 ;  /* 0x0000001912005986 */ /* 0x000fe8000c101504 */
[----:B------:R0:W-:Y:S04]  /*24f30*/  @P2 STG.E.U16 [R12.64], R26 ;  /* 0x0000001a0c002986 */ /* 0x0001e8000c101504 */
[----:B0-----:R-:W3:Y:S01]  /*24f40*/  LDL.LU R26, [R1+0x200] ;  /* 0x00020000011a7983 */ /* 0x001ee20000300800 */
[----:B------:R-:W-:Y:S02]  /*24f50*/  ISETP.LT.AND P3, PT, R6, c[0x0][0x178], !P4 ;  /* 0x00005e0006007a0c */ /* 0x000fe40006761270 */
[----:B------:R-:W-:-:S02]  /*24f60*/  IADD3 R22, R28, 0x4c, RZ ;  /* 0x0000004c1c167810 */ /* 0x000fc40007ffe0ff */
[----:B------:R-:W-:Y:S02]  /*24f70*/  ISETP.LT.AND P4, PT, R7, c[0x0][0x178], !P4 ;  /* 0x00005e0007007a0c */ /* 0x000fe40006781270 */
[----:B------:R-:W-:Y:S02]  /*24f80*/  IADD3 R14, R28, 0x4d, RZ ;  /* 0x0000004d1c0e7810 */ /* 0x000fe40007ffe0ff */
[----:B------:R-:W-:Y:S02]  /*24f90*/  IADD3 R18, R23, c[0x0][0x198], RZ ;  /* 0x0000660017127a10 */ /* 0x000fe40007ffe0ff */
[----:B------:R-:W-:Y:S02]  /*24fa0*/  ISETP.GE.AND P6, PT, R22, c[0x0][0x17c], PT ;  /* 0x00005f0016007a0c */ /* 0x000fe40003fc6270 */
[----:B------:R-:W-:Y:S01]  /*24fb0*/  ISETP.GE.AND P5, PT, R14, c[0x0][0x17c], PT ;  /* 0x00005f000e007a0c */ /* 0x000fe20003fa6270 */
[----:B------:R-:W3:Y:S01]  /*24fc0*/  LDL.LU R22, [R1+0x1b0] ;  /* 0x0001b00001167983 */ /* 0x000ee20000300800 */
[----:B------:R-:W-:Y:S01]  /*24fd0*/  ISETP.LT.AND P2, PT, R6, c[0x0][0x178], !P0 ;  /* 0x00005e0006007a0c */ /* 0x000fe20004741270 */
[----:B------:R-:W-:Y:S01]  /*24fe0*/  IMAD.WIDE R14, R18, 0x2, R16 ;  /* 0x00000002120e7825 */ /* 0x000fe200078e0210 */
[----:B------:R-:W-:-:S02]  /*24ff0*/  PRMT R19, R25, 0x7632, R19 ;  /* 0x0000763219137816 */ /* 0x000fc40000000013 */
[----:B------:R-:W-:Y:S01]  /*25000*/  ISETP.LT.AND P0, PT, R7, c[0x0][0x178], !P0 ;  /* 0x00005e0007007a0c */ /* 0x000fe20004701270 */
[C---:B------:R-:W-:Y:S01]  /*25010*/  IMAD.WIDE R12, R18.reuse, 0x2, R2 ;  /* 0x00000002120c7825 */ /* 0x040fe200078e0202 */
[----:B------:R-:W-:Y:S01]  /*25020*/  IADD3 R18, R18, c[0x0][0x198], RZ ;  /* 0x0000660012127a10 */ /* 0x000fe20007ffe0ff */
[----:B------:R0:W-:Y:S01]  /*25030*/  @P3 STG.E.U16 [R14.64], R19 ;  /* 0x000000130e003986 */ /* 0x0001e2000c101504 */
[----:B------:R-:W-:-:S03]  /*25040*/  IADD3 R21, R28, 0x4e, RZ ;  /* 0x0000004e1c157810 */ /* 0x000fc60007ffe0ff */
[----:B------:R1:W-:Y:S01]  /*25050*/  @P4 STG.E.U16 [R12.64], R20 ;  /* 0x000000140c004986 */ /* 0x0003e2000c101504 */
[----:B------:R-:W-:-:S03]  /*25060*/  ISETP.GE.AND P3, PT, R21, c[0x0][0x17c], PT ;  /* 0x00005f0015007a0c */ /* 0x000fc60003f66270 */
[----:B------:R-:W3:Y:S01]  /*25070*/  LDL.LU R25, [R1+0x210] ;  /* 0x0002100001197983 */ /* 0x000ee20000300800 */
[----:B0-----:R-:W-:-:S04]  /*25080*/  IMAD.WIDE R14, R18, 0x2, R2 ;  /* 0x00000002120e7825 */ /* 0x001fc800078e0202 */
[----:B-1----:R-:W-:Y:S01]  /*25090*/  IMAD.WIDE R12, R18, 0x2, R16 ;  /* 0x00000002120c7825 */ /* 0x002fe200078e0210 */
[----:B------:R-:W-:Y:S02]  /*250a0*/  ISETP.LT.AND P4, PT, R6, c[0x0][0x178], !P1 ;  /* 0x00005e0006007a0c */ /* 0x000fe40004f81270 */
[----:B------:R-:W-:Y:S02]  /*250b0*/  IADD3 R18, R18, c[0x0][0x198], RZ ;  /* 0x0000660012127a10 */ /* 0x000fe40007ffe0ff */
[----:B------:R-:W-:Y:S02]  /*250c0*/  IADD3 R19, R28, 0x4f, RZ ;  /* 0x0000004f1c137810 */ /* 0x000fe40007ffe0ff */
[----:B------:R-:W-:Y:S01]  /*250d0*/  ISETP.LT.AND P1, PT, R7, c[0x0][0x178], !P1 ;  /* 0x00005e0007007a0c */ /* 0x000fe20004f21270 */
[----:B--2---:R-:W-:Y:S04]  /*250e0*/  @P2 STG.E.U16 [R12.64], R27 ;  /* 0x0000001b0c002986 */ /* 0x004fe8000c101504 */
[----:B----4-:R0:W-:Y:S01]  /*250f0*/  @P0 STG.E.U16 [R14.64], R29 ;  /* 0x0000001d0e000986 */ /* 0x0101e2000c101504 */
[----:B------:R-:W-:-:S03]  /*25100*/  PRMT R21, R29, 0x7632, R21 ;  /* 0x000076321d157816 */ /* 0x000fc60000000015 */
[----:B0-----:R-:W2:Y:S01]  /*25110*/  LDL.LU R29, [R1+0x180] ;  /* 0x00018000011d7983 */ /* 0x001ea20000300800 */
[----:B------:R-:W-:Y:S01]  /*25120*/  ISETP.LT.AND P0, PT, R6, c[0x0][0x178], !P6 ;  /* 0x00005e0006007a0c */ /* 0x000fe20007701270 */
[C---:B------:R-:W-:Y:S01]  /*25130*/  IMAD.WIDE R12, R18.reuse, 0x2, R16 ;  /* 0x00000002120c7825 */ /* 0x040fe200078e0210 */
[----:B------:R-:W-:Y:S02]  /*25140*/  ISETP.GE.AND P2, PT, R19, c[0x0][0x17c], PT ;  /* 0x00005f0013007a0c */ /* 0x000fe40003f46270 */
[----:B------:R-:W-:Y:S02]  /*25150*/  PRMT R20, R27, 0x7632, R20 ;  /* 0x000076321b147816 */ /* 0x000fe40000000014 */
[C---:B------:R-:W-:Y:S01]  /*25160*/  IADD3 R19, R18.reuse, c[0x0][0x198], RZ ;  /* 0x0000660012137a10 */ /* 0x040fe20007ffe0ff */
[----:B------:R-:W-:Y:S01]  /*25170*/  IMAD.WIDE R14, R18, 0x2, R2 ;  /* 0x00000002120e7825 */ /* 0x000fe200078e0202 */
[----:B------:R-:W4:Y:S01]  /*25180*/  LDL.LU R27, [R1+0xb4] ;  /* 0x0000b400011b7983 */ /* 0x000f220000300800 */
[----:B------:R-:W-:-:S03]  /*25190*/  IADD3 R18, R28, 0x50, RZ ;  /* 0x000000501c127810 */ /* 0x000fc60007ffe0ff */
[----:B------:R0:W-:Y:S01]  /*251a0*/  @P4 STG.E.U16 [R12.64], R20 ;  /* 0x000000140c004986 */ /* 0x0001e2000c101504 */
[----:B------:R-:W-:-:S03]  /*251b0*/  ISETP.GE.AND P4, PT, R18, c[0x0][0x17c], PT ;  /* 0x00005f0012007a0c */ /* 0x000fc60003f86270 */
[----:B------:R-:W-:Y:S01]  /*251c0*/  @P1 STG.E.U16 [R14.64], R21 ;  /* 0x000000150e001986 */ /* 0x000fe2000c101504 */
[C---:B------:R-:W-:Y:S01]  /*251d0*/  IADD3 R18, R19.reuse, c[0x0][0x198], RZ ;  /* 0x0000660013127a10 */ /* 0x040fe20007ffe0ff */
[----:B0-----:R-:W-:-:S05]  /*251e0*/  IMAD.WIDE R12, R19, 0x2, R16 ;  /* 0x00000002130c7825 */ /* 0x001fca00078e0210 */
[----:B---3--:R0:W-:Y:S02]  /*251f0*/  @P0 STG.E.U16 [R12.64], R26 ;  /* 0x0000001a0c000986 */ /* 0x0081e4000c101504 */
[----:B0-----:R-:W-:Y:S01]  /*25200*/  IMAD.WIDE R12, R19, 0x2, R2 ;  /* 0x00000002130c7825 */ /* 0x001fe200078e0202 */
[----:B------:R-:W-:Y:S02]  /*25210*/  PRMT R19, R26, 0x7632, R19 ;  /* 0x000076321a137816 */ /* 0x000fe40000000013 */
[----:B------:R-:W3:Y:S01]  /*25220*/  LDL.LU R26, [R1+0xa4] ;  /* 0x0000a400011a7983 */ /* 0x000ee20000300800 */
[----:B------:R-:W-:Y:S02]  /*25230*/  ISETP.LT.AND P6, PT, R7, c[0x0][0x178], !P6 ;  /* 0x00005e0007007a0c */ /* 0x000fe400077c1270 */
[----:B------:R-:W-:Y:S02]  /*25240*/  ISETP.LT.AND P1, PT, R6, c[0x0][0x178], !P5 ;  /* 0x00005e0006007a0c */ /* 0x000fe40006f21270 */
[----:B------:R-:W-:-:S02]  /*25250*/  IADD3 R14, R28, 0x51, RZ ;  /* 0x000000511c0e7810 */ /* 0x000fc40007ffe0ff */
[----:B------:R-:W-:Y:S02]  /*25260*/  ISETP.LT.AND P5, PT, R7, c[0x0][0x178], !P5 ;  /* 0x00005e0007007a0c */ /* 0x000fe40006fa1270 */
[----:B------:R-:W-:Y:S01]  /*25270*/  ISETP.GE.AND P0, PT, R14, c[0x0][0x17c], PT ;  /* 0x00005f000e007a0c */ /* 0x000fe20003f06270 */
[----:B------:R-:W-:-:S04]  /*25280*/  IMAD.WIDE R14, R18, 0x2, R16 ;  /* 0x00000002120e7825 */ /* 0x000fc800078e0210 */
[----:B------:R0:W-:Y:S01]  /*25290*/  @P6 STG.E.U16 [R12.64], R22 ;  /* 0x000000160c006986 */ /* 0x0001e2000c101504 */
[----:B------:R-:W-:Y:S02]  /*252a0*/  ISETP.LT.AND P6, PT, R6, c[0x0][0x178], !P3 ;  /* 0x00005e0006007a0c */ /* 0x000fe40005fc1270 */
[----:B------:R-:W-:Y:S02]  /*252b0*/  ISETP.LT.AND P3, PT, R7, c[0x0][0x178], !P3 ;  /* 0x00005e0007007a0c */ /* 0x000fe40005f61270 */
[----:B------:R-:W-:Y:S01]  /*252c0*/  IADD3 R20, R18, c[0x0][0x198], RZ ;  /* 0x0000660012147a10 */ /* 0x000fe20007ffe0ff */
[----:B------:R1:W-:Y:S01]  /*252d0*/  @P1 STG.E.U16 [R14.64], R19 ;  /* 0x000000130e001986 */ /* 0x0003e2000c101504 */
[----:B------:R-:W-:Y:S01]  /*252e0*/  PRMT R21, R22, 0x7632, R21 ;  /* 0x0000763216157816 */ /* 0x000fe20000000015 */
[----:B0-----:R-:W-:-:S04]  /*252f0*/  IMAD.WIDE R12, R18, 0x2, R2 ;  /* 0x00000002120c7825 */ /* 0x001fc800078e0202 */
[C---:B-1----:R-:W-:Y:S01]  /*25300*/  IMAD.WIDE R14, R20.reuse, 0x2, R16 ;  /* 0x00000002140e7825 */ /* 0x042fe200078e0210 */
[----:B------:R-:W-:Y:S03]  /*25310*/  @P5 STG.E.U16 [R12.64], R21 ;  /* 0x000000150c005986 */ /* 0x000fe6000c101504 */
[----:B------:R-:W-:Y:S01]  /*25320*/  IMAD.WIDE R18, R20, 0x2, R2 ;  /* 0x0000000214127825 */ /* 0x000fe200078e0202 */
[----:B------:R0:W-:Y:S01]  /*25330*/  @P6 STG.E.U16 [R14.64], R25 ;  /* 0x000000190e006986 */ /* 0x0001e2000c101504 */
[----:B------:R-:W-:-:S04]  /*25340*/  IADD3 R22, R28, 0x52, RZ ;  /* 0x000000521c167810 */ /* 0x000fc80007ffe0ff */
[----:B------:R-:W-:Y:S02]  /*25350*/  ISETP.GE.AND P1, PT, R22, c[0x0][0x17c], PT ;  /* 0x00005f0016007a0c */ /* 0x000fe40003f26270 */
[----:B------:R-:W-:Y:S02]  /*25360*/  PRMT R22, R25, 0x7632, R22 ;  /* 0x0000763219167816 */ /* 0x000fe40000000016 */
[----:B0-----:R-:W-:Y:S02]  /*25370*/  IADD3 R14, R20, c[0x0][0x198], RZ ;  /* 0x00006600140e7a10 */ /* 0x001fe40007ffe0ff */
[----:B------:R-:W-:-:S03]  /*25380*/  IADD3 R25, R28, 0x54, RZ ;  /* 0x000000541c197810 */ /* 0x000fc60007ffe0ff */
[----:B------:R-:W-:Y:S01]  /*25390*/  IMAD.WIDE R12, R14, 0x2, R16 ;  /* 0x000000020e0c7825 */ /* 0x000fe200078e0210 */
[----:B------:R-:W-:Y:S02]  /*253a0*/  IADD3 R23, R28, 0x53, RZ ;  /* 0x000000531c177810 */ /* 0x000fe40007ffe0ff */
[----:B------:R-:W-:Y:S02]  /*253b0*/  ISETP.LT.AND P6, PT, R6, c[0x0][0x178], !P4 ;  /* 0x00005e0006007a0c */ /* 0x000fe400067c1270 */
[----:B------:R-:W-:Y:S02]  /*253c0*/  ISETP.LT.AND P4, PT, R7, c[0x0][0x178], !P4 ;  /* 0x00005e0007007a0c */ /* 0x000fe40006781270 */
[----:B------:R-:W-:Y:S02]  /*253d0*/  ISETP.GE.AND P5, PT, R23, c[0x0][0x17c], PT ;  /* 0x00005f0017007a0c */ /* 0x000fe40003fa6270 */
[C---:B------:R-:W-:Y:S01]  /*253e0*/  IADD3 R23, R14.reuse, c[0x0][0x198], RZ ;  /* 0x000066000e177a10 */ /* 0x040fe20007ffe0ff */
[----:B------:R-:W-:-:S04]  /*253f0*/  IMAD.WIDE R14, R14, 0x2, R2 ;  /* 0x000000020e0e7825 */ /* 0x000fc800078e0202 */
[----:B------:R-:W-:Y:S01]  /*25400*/  IMAD.WIDE R20, R23, 0x2, R2 ;  /* 0x0000000217147825 */ /* 0x000fe200078e0202 */
[----:B--2---:R0:W-:Y:S01]  /*25410*/  @P3 STG.E.U16 [R18.64], R29 ;  /* 0x0000001d12003986 */ /* 0x0041e2000c101504 */
[----:B------:R-:W-:Y:S02]  /*25420*/  ISETP.LT.AND P3, PT, R6, c[0x0][0x178], !P2 ;  /* 0x00005e0006007a0c */ /* 0x000fe40005761270 */
[----:B------:R-:W-:Y:S02]  /*25430*/  PRMT R24, R29, 0x7632, R24 ;  /* 0x000076321d187816 */ /* 0x000fe40000000018 */
[----:B------:R-:W-:Y:S01]  /*25440*/  ISETP.LT.AND P2, PT, R7, c[0x0][0x178], !P2 ;  /* 0x00005e0007007a0c */ /* 0x000fe20005741270 */
[----:B0-----:R-:W2:Y:S08]  /*25450*/  LDL.LU R29, [R1+0x94] ;  /* 0x00009400011d7983 */ /* 0x001eb00000300800 */
[----:B------:R-:W-:Y:S01]  /*25460*/  @P3 STG.E.U16 [R12.64], R22 ;  /* 0x000000160c003986 */ /* 0x000fe2000c101504 */
[----:B------:R-:W-:-:S03]  /*25470*/  ISETP.GE.AND P3, PT, R25, c[0x0][0x17c], PT ;  /* 0x00005f0019007a0c */ /* 0x000fc60003f66270 */
[----:B------:R-:W2:Y:S01]  /*25480*/  LDL.LU R25, [R1+0xe4] ;  /* 0x0000e40001197983 */ /* 0x000ea20000300800 */
[----:B------:R-:W-:-:S03]  /*25490*/  IMAD.WIDE R18, R23, 0x2, R16 ;  /* 0x0000000217127825 */ /* 0x000fc600078e0210 */
[----:B------:R-:W-:Y:S04]  /*254a0*/  @P2 STG.E.U16 [R14.64], R24 ;  /* 0x000000180e002986 */ /* 0x000fe8000c101504 */
[----:B----4-:R-:W-:Y:S04]  /*254b0*/  @P6 STG.E.U16 [R18.64], R27 ;  /* 0x0000001b12006986 */ /* 0x010fe8000c101504 */
[----:B---3--:R0:W-:Y:S02]  /*254c0*/  @P4 STG.E.U16 [R20.64], R26 ;  /* 0x0000001a14004986 */ /* 0x0081e4000c101504 */
[----:B0-----:R-:W-:-:S02]  /*254d0*/  PRMT R21, R27, 0x7632, R21 ;  /* 0x000076321b157816 */ /* 0x001fc40000000015 */
[----:B------:R-:W-:Y:S01]  /*254e0*/  PRMT R20, R26, 0x7632, R20 ;  /* 0x000076321a147816 */ /* 0x000fe20000000014 */
[----:B------:R-:W3:Y:S04]  /*254f0*/  LDL.LU R27, [R1+0xf4] ;  /* 0x0000f400011b7983 */ /* 0x000ee80000300800 */
[----:B------:R-:W4:Y:S01]  /*25500*/  LDL.LU R26, [R1+0xd4] ;  /* 0x0000d400011a7983 */ /* 0x000f220000300800 */
[----:B------:R-:W-:Y:S02]  /*25510*/  ISETP.LT.AND P6, PT, R6, c[0x0][0x178], !P0 ;  /* 0x00005e0006007a0c */ /* 0x000fe400047c1270 */
[----:B------:R-:W-:Y:S02]  /*25520*/  IADD3 R14, R23, c[0x0][0x198], RZ ;  /* 0x00006600170e7a10 */ /* 0x000fe40007ffe0ff */
[----:B------:R-:W-:-:S02]  /*25530*/  ISETP.LT.AND P0, PT, R7, c[0x0][0x178], !P0 ;  /* 0x00005e0007007a0c */ /* 0x000fc40004701270 */
[----:B------:R-:W-:Y:S02]  /*25540*/  ISETP.LT.AND P4, PT, R6, c[0x0][0x178], !P1 ;  /* 0x00005e0006007a0c */ /* 0x000fe40004f81270 */
[----:B------:R-:W-:Y:S01]  /*25550*/  ISETP.LT.AND P1, PT, R7, c[0x0][0x178], !P1 ;  /* 0x00005e0007007a0c */ /* 0x000fe20004f21270 */
[----:B------:R-:W-:Y:S01]  /*25560*/  IMAD.WIDE R12, R14, 0x2, R16 ;  /* 0x000000020e0c7825 */ /* 0x000fe200078e0210 */
[----:B------:R-:W-:Y:S02]  /*25570*/  IADD3 R18, R28, 0x55, RZ ;  /* 0x000000551c127810 */ /* 0x000fe40007ffe0ff */
[C---:B------:R-:W-:Y:S01]  /*25580*/  IADD3 R23, R14.reuse, c[0x0][0x198], RZ ;  /* 0x000066000e177a10 */ /* 0x040fe20007ffe0ff */
[----:B------:R-:W-:Y:S01]  /*25590*/  IMAD.WIDE R14, R14, 0x2, R2 ;  /* 0x000000020e0e7825 */ /* 0x000fe200078e0202 */
[----:B------:R-:W-:Y:S01]  /*255a0*/  ISETP.GE.AND P2, PT, R18, c[0x0][0x17c], PT ;  /* 0x00005f0012007a0c */ /* 0x000fe20003f46270 */
[----:B------:R0:W-:Y:S02]  /*255b0*/  @P6 STG.E.U16 [R12.64], R21 ;  /* 0x000000150c006986 */ /* 0x0001e4000c101504 */
[----:B------:R-:W-:-:S02]  /*255c0*/  IMAD.WIDE R18, R23, 0x2, R16 ;  /* 0x0000000217127825 */ /* 0x000fc400078e0210 */
[----:B------:R1:W-:Y:S01]  /*255d0*/  @P0 STG.E.U16 [R14.64], R20 ;  /* 0x000000140e000986 */ /* 0x0003e2000c101504 */
[----:B------:R-:W-:Y:S01]  /*255e0*/  ISETP.LT.AND P0, PT, R6, c[0x0][0x178], !P5 ;  /* 0x00005e0006007a0c */ /* 0x000fe20006f01270 */
[----:B0-----:R-:W-:Y:S01]  /*255f0*/  IMAD.WIDE R12, R23, 0x2, R2 ;  /* 0x00000002170c7825 */ /* 0x001fe200078e0202 */
[C---:B------:R-:W-:Y:S02]  /*25600*/  IADD3 R22, R28.reuse, 0x56, RZ ;  /* 0x000000561c167810 */ /* 0x040fe40007ffe0ff */
[----:B------:R-:W-:Y:S02]  /*25610*/  ISETP.LT.AND P5, PT, R7, c[0x0][0x178], !P5 ;  /* 0x00005e0007007a0c */ /* 0x000fe40006fa1270 */
[----:B-1----:R-:W-:Y:S02]  /*25620*/  IADD3 R14, R28, 0x57, RZ ;  /* 0x000000571c0e7810 */ /* 0x002fe40007ffe0ff */
[----:B------:R-:W-:Y:S02]  /*25630*/  ISETP.GE.AND P6, PT, R22, c[0x0][0x17c], PT ;  /* 0x00005f0016007a0c */ /* 0x000fe40003fc6270 */
[----:B------:R-:W-:-:S02]  /*25640*/  IADD3 R21, R28, 0x58, RZ ;  /* 0x000000581c157810 */ /* 0x000fc40007ffe0ff */
[----:B--2---:R-:W-:Y:S01]  /*25650*/  PRMT R20, R29, 0x7632, R20 ;  /* 0x000076321d147816 */ /* 0x004fe20000000014 */
[----:B------:R0:W-:Y:S04]  /*25660*/  @P4 STG.E.U16 [R18.64], R25 ;  /* 0x0000001912004986 */ /* 0x0001e8000c101504 */
[----:B------:R1:W-:Y:S01]  /*25670*/  @P1 STG.E.U16 [R12.64], R29 ;  /* 0x0000001d0c001986 */ /* 0x0003e2000c101504 */
[----:B------:R-:W-:Y:S02]  /*25680*/  ISETP.GE.AND P4, PT, R14, c[0x0][0x17c], PT ;  /* 0x00005f000e007a0c */ /* 0x000fe40003f86270 */
[----:B------:R-:W-:Y:S02]  /*25690*/  ISETP.LT.AND P1, PT, R6, c[0x0][0x178], !P3 ;  /* 0x00005e0006007a0c */ /* 0x000fe40005f21270 */
[----:B0-----:R-:W-:Y:S01]  /*256a0*/  IADD3 R18, R23, c[0x0][0x198], RZ ;  /* 0x0000660017127a10 */ /* 0x001fe20007ffe0ff */
[----:B-1----:R-:W2:Y:S01]  /*256b0*/  LDL.LU R29, [R1+0x194] ;  /* 0x00019400011d7983 */ /* 0x002ea20000300800 */
[----:B------:R-:W-:-:S03]  /*256c0*/  PRMT R19, R25, 0x7632, R19 ;  /* 0x0000763219137816 */ /* 0x000fc60000000013 */
[C---:B------:R-:W-:Y:S01]  /*256d0*/  IMAD.WIDE R14, R18.reuse, 0x2, R16 ;  /* 0x00000002120e7825 */ /* 0x040fe200078e0210 */
[----:B------:R-:W-:Y:S01]  /*256e0*/  ISETP.LT.AND P3, PT, R7, c[0x0][0x178], !P3 ;  /* 0x00005e0007007a0c */ /* 0x000fe20005f61270 */
[----:B------:R-:W2:Y:S02]  /*256f0*/  LDL.LU R22, [R1+0xc4] ;  /* 0x0000c40001167983 */ /* 0x000ea40000300800 */
[C---:B------:R-:W-:Y:S01]  /*25700*/  IMAD.WIDE R12, R18.reuse, 0x2, R2 ;  /* 0x00000002120c7825 */ /* 0x040fe200078e0202 */
[----:B------:R-:W-:Y:S01]  /*25710*/  IADD3 R18, R18, c[0x0][0x198], RZ ;  /* 0x0000660012127a10 */ /* 0x000fe20007ffe0ff */
[----:B------:R0:W-:Y:S04]  /*25720*/  @P0 STG.E.U16 [R14.64], R19 ;  /* 0x000000130e000986 */ /* 0x0001e8000c101504 */
[----:B------:R1:W-:Y:S01]  /*25730*/  @P5 STG.E.U16 [R12.64], R20 ;  /* 0x000000140c005986 */ /* 0x0003e2000c101504 */
[----:B------:R-:W-:-:S03]  /*25740*/  ISETP.GE.AND P0, PT, R21, c[0x0][0x17c], PT ;  /* 0x00005f0015007a0c */ /* 0x000fc60003f06270 */
[----:B------:R-:W2:Y:S01]  /*25750*/  LDL.LU R25, [R1+0x1a4] ;  /* 0x0001a40001197983 */ /* 0x000ea20000300800 */
[----:B0-----:R-:W-:-:S04]  /*25760*/  IMAD.WIDE R14, R18, 0x2, R2 ;  /* 0x00000002120e7825 */ /* 0x001fc800078e0202 */
[----:B-1----:R-:W-:-:S05]  /*25770*/  IMAD.WIDE R12, R18, 0x2, R16 ;  /* 0x00000002120c7825 */ /* 0x002fca00078e0210 */
[----:B---3--:R-:W-:Y:S04]  /*25780*/  @P1 STG.E.U16 [R12.64], R27 ;  /* 0x0000001b0c001986 */ /* 0x008fe8000c101504 */
[----:B----4-:R0:W-:Y:S01]  /*25790*/  @P3 STG.E.U16 [R14.64], R26 ;  /* 0x0000001a0e003986 */ /* 0x0101e2000c101504 */
[----:B------:R-:W-:-:S03]  /*257a0*/  PRMT R21, R26, 0x7632, R21 ;  /* 0x000076321a157816 */ /* 0x000fc60000000015 */
[----:B0-----:R-:W3:Y:S01]  /*257b0*/  LDL.LU R26, [R1+0x114] ;  /* 0x00011400011a7983 */ /* 0x001ee20000300800 */
[----:B------:R-:W-:Y:S02]  /*257c0*/  ISETP.LT.AND P5, PT, R6, c[0x0][0x178], !P2 ;  /* 0x00005e0006007a0c */ /* 0x000fe400057a1270 */
[----:B------:R-:W-:Y:S02]  /*257d0*/  IADD3 R18, R18, c[0x0][0x198], RZ ;  /* 0x0000660012127a10 */ /* 0x000fe40007ffe0ff */
[----:B------:R-:W-:Y:S02]  /*257e0*/  IADD3 R19, R28, 0x59, RZ ;  /* 0x000000591c137810 */ /* 0x000fe40007ffe0ff */
[----:B------:R-:W-:Y:S02]  /*257f0*/  ISETP.LT.AND P2, PT, R7, c[0x0][0x178], !P2 ;  /* 0x00005e0007007a0c */ /* 0x000fe40005741270 */
[----:B------:R-:W-:Y:S01]  /*25800*/  ISETP.LT.AND P3, PT, R6, c[0x0][0x178], !P6 ;  /* 0x00005e0006007a0c */ /* 0x000fe20007761270 */
[----:B------:R-:W-:Y:S01]  /*25810*/  IMAD.WIDE R12, R18, 0x2, R16 ;  /* 0x00000002120c7825 */ /* 0x000fe200078e0210 */
[----:B------:R-:W-:-:S02]  /*25820*/  ISETP.GE.AND P1, PT, R19, c[0x0][0x17c], PT ;  /* 0x00005f0013007a0c */ /* 0x000fc40003f26270 */
[----:B------:R-:W-:Y:S02]  /*25830*/  PRMT R20, R27, 0x7632, R20 ;  /* 0x000076321b147816 */ /* 0x000fe40000000014 */
[C---:B------:R-:W-:Y:S01]  /*25840*/  IADD3 R19, R18.reuse, c[0x0][0x198], RZ ;  /* 0x0000660012137a10 */ /* 0x040fe20007ffe0ff */
[----:B------:R-:W-:Y:S01]  /*25850*/  IMAD.WIDE R14, R18, 0x2, R2 ;  /* 0x00000002120e7825 */ /* 0x000fe200078e0202 */
[----:B------:R-:W-:Y:S01]  /*25860*/  ISETP.LT.AND P6, PT, R7, c[0x0][0x178], !P6 ;  /* 0x00005e0007007a0c */ /* 0x000fe200077c1270 */
[----:B------:R0:W-:Y:S01]  /*25870*/  @P5 STG.E.U16 [R12.64], R20 ;  /* 0x000000140c005986 */ /* 0x0001e2000c101504 */
[----:B------:R-:W-:-:S03]  /*25880*/  IADD3 R18, R28, 0x5a, RZ ;  /* 0x0000005a1c127810 */ /* 0x000fc60007ffe0ff */
[----:B------:R1:W-:Y:S01]  /*25890*/  @P2 STG.E.U16 [R14.64], R21 ;  /* 0x000000150e002986 */ /* 0x0003e2000c101504 */
[----:B------:R-:W-:-:S03]  /*258a0*/  ISETP.GE.AND P5, PT, R18, c[0x0][0x17c], PT ;  /* 0x00005f0012007a0c */ /* 0x000fc60003fa6270 */
[----:B------:R-:W4:Y:S01]  /*258b0*/  LDL.LU R27, [R1+0x1c4] ;  /* 0x0001c400011b7983 */ /* 0x000f220000300800 */
[C-C-:B0-----:R-:W-:Y:S01]  /*258c0*/  IMAD.WIDE R12, R19.reuse, 0x2, R16.reuse ;  /* 0x00000002130c7825 */ /* 0x141fe200078e0210 */
[----:B------:R-:W-:Y:S02]  /*258d0*/  IADD3 R18, R19, c[0x0][0x198], RZ ;  /* 0x0000660013127a10 */ /* 0x000fe40007ffe0ff */
[----:B------:R-:W-:Y:S02]  /*258e0*/  ISETP.LT.AND P2, PT, R6, c[0x0][0x178], !P4 ;  /* 0x00005e0006007a0c */ /* 0x000fe40006741270 */
[----:B-1----:R-:W-:Y:S02]  /*258f0*/  IADD3 R14, R28, 0x5b, RZ ;  /* 0x0000005b1c0e7810 */ /* 0x002fe40007ffe0ff */
[----:B------:R-:W-:Y:S02]  /*25900*/  ISETP.LT.AND P4, PT, R7, c[0x0][0x178], !P4 ;  /* 0x00005e0007007a0c */ /* 0x000fe40006781270 */
[----:B------:R-:W-:Y:S01]  /*25910*/  IADD3 R20, R18, c[0x0][0x198], RZ ;  /* 0x0000660012147a10 */ /* 0x000fe20007ffe0ff */
        /* <DEDUP_REMOVED lines=15> */
[----:B------:R0:W-:Y:S01]  /*25a10*/  @P6 STG.E.U16 [R14.64], R25 ;  /* 0x000000190e006986 */ /* 0x0001e2000c101504 */
[----:B------:R-:W-:-:S03]  /*25a20*/  IADD3 R22, R28, 0x5c, RZ ;  /* 0x0000005c1c167810 */ /* 0x000fc60007ffe0ff */
[----:B---3--:R1:W-:Y:S01]  /*25a30*/  @P0 STG.E.U16 [R18.64], R26 ;  /* 0x0000001a12000986 */ /* 0x0083e2000c101504 */
[----:B------:R-:W-:Y:S02]  /*25a40*/  ISETP.LT.AND P0, PT, R6, c[0x0][0x178], !P1 ;  /* 0x00005e0006007a0c */ /* 0x000fe40004f01270 */
[----:B0-----:R-:W-:Y:S02]  /*25a50*/  IADD3 R14, R20, c[0x0][0x198], RZ ;  /* 0x00006600140e7a10 */ /* 0x001fe40007ffe0ff */
[----:B------:R-:W-:Y:S02]  /*25a60*/  ISETP.GE.AND P2, PT, R22, c[0x0][0x17c], PT ;  /* 0x00005f0016007a0c */ /* 0x000fe40003f46270 */
[----:B------:R-:W-:Y:S01]  /*25a70*/  PRMT R22, R25, 0x7632, R22 ;  /* 0x0000763219167816 */ /* 0x000fe20000000016 */
[----:B------:R-:W-:Y:S01]  /*25a80*/  IMAD.WIDE R12, R14, 0x2, R16 ;  /* 0x000000020e0c7825 */ /* 0x000fe200078e0210 */
[----:B------:R-:W-:Y:S02]  /*25a90*/  IADD3 R25, R28, 0x5e, RZ ;  /* 0x0000005e1c197810 */ /* 0x000fe40007ffe0ff */
[----:B------:R-:W-:-:S02]  /*25aa0*/  PRMT R24, R26, 0x7632, R24 ;  /* 0x000076321a187816 */ /* 0x000fc40000000018 */
[----:B-1----:R-:W3:Y:S04]  /*25ab0*/  LDL.LU R26, [R1+0x1b4] ;  /* 0x0001b400011a7983 */ /* 0x002ee80000300800 */
[----:B------:R-:W-:Y:S01]  /*25ac0*/  @P0 STG.E.U16 [R12.64], R22 ;  /* 0x000000160c000986 */ /* 0x000fe2000c101504 */
[----:B------:R-:W-:-:S03]  /*25ad0*/  ISETP.GE.AND P0, PT, R25, c[0x0][0x17c], PT ;  /* 0x00005f0019007a0c */ /* 0x000fc60003f06270 */
[----:B------:R-:W3:Y:S01]  /*25ae0*/  LDL.LU R25, [R1+0x204] ;  /* 0x0002040001197983 */ /* 0x000ee20000300800 */
[----:B------:R-:W-:Y:S02]  /*25af0*/  IADD3 R23, R28, 0x5d, RZ ;  /* 0x0000005d1c177810 */ /* 0x000fe40007ffe0ff */
[C---:B------:R-:W-:Y:S02]  /*25b00*/  ISETP.LT.AND P1, PT, R7.reuse, c[0x0][0x178], !P1 ;  /* 0x00005e0007007a0c */ /* 0x040fe40004f21270 */
[----:B------:R-:W-:Y:S02]  /*25b10*/  ISETP.LT.AND P6, PT, R6, c[0x0][0x178], !P5 ;  /* 0x00005e0006007a0c */ /* 0x000fe40006fc1270 */
[----:B------:R-:W-:Y:S02]  /*25b20*/  ISETP.LT.AND P5, PT, R7, c[0x0][0x178], !P5 ;  /* 0x00005e0007007a0c */ /* 0x000fe40006fa1270 */
        /* <DEDUP_REMOVED lines=24> */
[----:B------:R-:W-:Y:S01]  /*25cb0*/  @P3 STG.E.U16 [R14.64], R21 ;  /* 0x000000150e003986 */ /* 0x000fe2000c101504 */
        /* <DEDUP_REMOVED lines=86> */
[----:B------:R0:W-:Y:S01]  /*26220*/  @P3 STG.E.U16 [R12.64], R23 ;  /* 0x000000170c003986 */ /* 0x0001e2000c101504 */
[----:B------:R-:W-:-:S03]  /*26230*/  ISETP.GE.AND P3, PT, R25, c[0x0][0x17c], PT ;  /* 0x00005f0019007a0c */ /* 0x000fc60003f66270 */
[----:B------:R-:W2:Y:S01]  /*26240*/  LDL.LU R25, [R1+0x198] ;  /* 0x0001980001197983 */ /* 0x000ea20000300800 */
[----:B------:R-:W-:-:S03]  /*26250*/  IMAD.WIDE R18, R22, 0x2, R16 ;  /* 0x0000000216127825 */ /* 0x000fc600078e0210 */
[----:B------:R-:W-:Y:S04]  /*26260*/  @P2 STG.E.U16 [R14.64], R24 ;  /* 0x000000180e002986 */ /* 0x000fe8000c101504 */
[----:B----4-:R-:W-:Y:S04]  /*26270*/  @P6 STG.E.U16 [R18.64], R27 ;  /* 0x0000001b12006986 */ /* 0x010fe8000c101504 */
[----:B---3--:R1:W-:Y:S01]  /*26280*/  @P4 STG.E.U16 [R20.64], R26 ;  /* 0x0000001a14004986 */ /* 0x0083e2000c101504 */
[----:B0-----:R-:W-:Y:S02]  /*26290*/  PRMT R23, R26, 0x7632, R23 ;  /* 0x000076321a177816 */ /* 0x001fe40000000017 */
[----:B-1----:R-:W-:-:S02]  /*262a0*/  PRMT R21, R27, 0x7632, R21 ;  /* 0x000076321b157816 */ /* 0x002fc40000000015 */
[----:B------:R-:W3:Y:S04]  /*262b0*/  LDL.LU R27, [R1+0x1a8] ;  /* 0x0001a800011b7983 */ /* 0x000ee80000300800 */
[----:B------:R-:W4:Y:S01]  /*262c0*/  LDL.LU R26, [R1+0x118] ;  /* 0x00011800011a7983 */ /* 0x000f220000300800 */
[----:B------:R-:W-:Y:S02]  /*262d0*/  ISETP.LT.AND P6, PT, R6, c[0x0][0x178], !P0 ;  /* 0x00005e0006007a0c */ /* 0x000fe400047c1270 */
[----:B------:R-:W-:Y:S02]  /*262e0*/  ISETP.LT.AND P0, PT, R7, c[0x0][0x178], !P0 ;  /* 0x00005e0007007a0c */ /* 0x000fe40004701270 */
[----:B------:R-:W-:Y:S02]  /*262f0*/  IADD3 R14, R22, c[0x0][0x198], RZ ;  /* 0x00006600160e7a10 */ /* 0x000fe40007ffe0ff */
[----:B------:R-:W-:-:S02]  /*26300*/  ISETP.LT.AND P2, PT, R6, c[0x0][0x178], !P1 ;  /* 0x00005e0006007a0c */ /* 0x000fc40004f41270 */
[C---:B------:R-:W-:Y:S01]  /*26310*/  ISETP.LT.AND P1, PT, R7.reuse, c[0x0][0x178], !P1 ;  /* 0x00005e0007007a0c */ /* 0x040fe20004f21270 */
[----:B------:R-:W-:Y:S01]  /*26320*/  IMAD.WIDE R12, R14, 0x2, R16 ;  /* 0x000000020e0c7825 */ /* 0x000fe200078e0210 */
[----:B------:R-:W-:Y:S02]  /*26330*/  IADD3 R18, R28, 0x69, RZ ;  /* 0x000000691c127810 */ /* 0x000fe40007ffe0ff */
[C---:B------:R-:W-:Y:S01]  /*26340*/  IADD3 R20, R14.reuse, c[0x0][0x198], RZ ;  /* 0x000066000e147a10 */ /* 0x040fe20007ffe0ff */
[----:B------:R-:W-:Y:S01]  /*26350*/  IMAD.WIDE R14, R14, 0x2, R2 ;  /* 0x000000020e0e7825 */ /* 0x000fe200078e0202 */
[----:B------:R-:W-:Y:S01]  /*26360*/  ISETP.GE.AND P4, PT, R18, c[0x0][0x17c], PT ;  /* 0x00005f0012007a0c */ /* 0x000fe20003f86270 */
[----:B------:R0:W-:Y:S02]  /*26370*/  @P6 STG.E.U16 [R12.64], R21 ;  /* 0x000000150c006986 */ /* 0x0001e4000c101504 */
[----:B------:R-:W-:Y:S02]  /*26380*/  IMAD.WIDE R18, R20, 0x2, R16 ;  /* 0x0000000214127825 */ /* 0x000fe400078e0210 */
[----:B------:R1:W-:Y:S01]  /*26390*/  @P0 STG.E.U16 [R14.64], R23 ;  /* 0x000000170e000986 */ /* 0x0003e2000c101504 */
[----:B------:R-:W-:Y:S01]  /*263a0*/  ISETP.LT.AND P0, PT, R6, c[0x0][0x178], !P5 ;  /* 0x00005e0006007a0c */ /* 0x000fe20006f01270 */
[----:B0-----:R-:W-:Y:S01]  /*263b0*/  IMAD.WIDE R12, R20, 0x2, R2 ;  /* 0x00000002140c7825 */ /* 0x001fe200078e0202 */
[----:B------:R-:W-:-:S02]  /*263c0*/  ISETP.LT.AND P5, PT, R7, c[0x0][0x178], !P5 ;  /* 0x00005e0007007a0c */ /* 0x000fc40006fa1270 */
[C---:B-1----:R-:W-:Y:S02]  /*263d0*/  IADD3 R14, R28.reuse, 0x6b, RZ ;  /* 0x0000006b1c0e7810 */ /* 0x042fe40007ffe0ff */
[----:B------:R-:W-:Y:S01]  /*263e0*/  IADD3 R21, R28, 0x6c, RZ ;  /* 0x0000006c1c157810 */ /* 0x000fe20007ffe0ff */
[----:B--2---:R0:W-:Y:S04]  /*263f0*/  @P2 STG.E.U16 [R18.64], R25 ;  /* 0x0000001912002986 */ /* 0x0041e8000c101504 */
[----:B------:R1:W-:Y:S01]  /*26400*/  @P1 STG.E.U16 [R12.64], R29 ;  /* 0x0000001d0c001986 */ /* 0x0003e2000c101504 */
[----:B0-----:R-:W-:Y:S02]  /*26410*/  IADD3 R18, R20, c[0x0][0x198], RZ ;  /* 0x0000660014127a10 */ /* 0x001fe40007ffe0ff */
[----:B------:R-:W-:-:S02]  /*26420*/  PRMT R20, R29, 0x7632, R20 ;  /* 0x000076321d147816 */ /* 0x000fc40000000014 */
[----:B-1----:R-:W2:Y:S01]  /*26430*/  LDL.LU R29, [R1+0x1c8] ;  /* 0x0001c800011d7983 */ /* 0x002ea20000300800 */
[----:B------:R-:W-:Y:S02]  /*26440*/  PRMT R19, R25, 0x7632, R19 ;  /* 0x0000763219137816 */ /* 0x000fe40000000013 */
[----:B------:R-:W-:Y:S01]  /*26450*/  ISETP.LT.AND P1, PT, R6, c[0x0][0x178], !P3 ;  /* 0x00005e0006007a0c */ /* 0x000fe20005f21270 */
[----:B------:R-:W2:Y:S01]  /*26460*/  LDL.LU R25, [R1+0x108] ;  /* 0x0001080001197983 */ /* 0x000ea20000300800 */
[----:B------:R-:W-:Y:S01]  /*26470*/  ISETP.GE.AND P2, PT, R14, c[0x0][0x17c], PT ;  /* 0x00005f000e007a0c */ /* 0x000fe20003f46270 */
[----:B------:R-:W-:Y:S01]  /*26480*/  IMAD.WIDE R12, R18, 0x2, R16 ;  /* 0x00000002120c7825 */ /* 0x000fe200078e0210 */
[----:B------:R-:W-:-:S03]  /*26490*/  ISETP.LT.AND P3, PT, R7, c[0x0][0x178], !P3 ;  /* 0x00005e0007007a0c */ /* 0x000fc60005f61270 */
[C---:B------:R-:W-:Y:S01]  /*264a0*/  IMAD.WIDE R14, R18.reuse, 0x2, R2 ;  /* 0x00000002120e7825 */ /* 0x040fe200078e0202 */
[----:B------:R-:W-:Y:S01]  /*264b0*/  IADD3 R18, R18, c[0x0][0x198], RZ ;  /* 0x0000660012127a10 */ /* 0x000fe20007ffe0ff */
[----:B------:R0:W-:Y:S04]  /*264c0*/  @P0 STG.E.U16 [R12.64], R19 ;  /* 0x000000130c000986 */ /* 0x0001e8000c101504 */
[----:B------:R1:W-:Y:S01]  /*264d0*/  @P5 STG.E.U16 [R14.64], R20 ;  /* 0x000000140e005986 */ /* 0x0003e2000c101504 */
[----:B------:R-:W-:Y:S01]  /*264e0*/  ISETP.GE.AND P0, PT, R21, c[0x0][0x17c], PT ;  /* 0x00005f0015007a0c */ /* 0x000fe20003f06270 */
[----:B0-----:R-:W-:-:S04]  /*264f0*/  IMAD.WIDE R12, R18, 0x2, R16 ;  /* 0x00000002120c7825 */ /* 0x001fc800078e0210 */
[----:B-1----:R-:W-:Y:S01]  /*26500*/  IMAD.WIDE R14, R18, 0x2, R2 ;  /* 0x00000002120e7825 */ /* 0x002fe200078e0202 */
[----:B---3--:R0:W-:Y:S01]  /*26510*/  @P1 STG.E.U16 [R12.64], R27 ;  /* 0x0000001b0c001986 */ /* 0x0081e2000c101504 */
[----:B------:R-:W-:-:S03]  /*26520*/  PRMT R20, R27, 0x7632, R20 ;  /* 0x000076321b147816 */ /* 0x000fc60000000014 */
[----:B----4-:R1:W-:Y:S01]  /*26530*/  @P3 STG.E.U16 [R14.64], R26 ;  /* 0x0000001a0e003986 */ /* 0x0103e2000c101504 */
[----:B------:R-:W-:-:S03]  /*26540*/  PRMT R21, R26, 0x7632, R21 ;  /* 0x000076321a157816 */ /* 0x000fc60000000015 */
[----:B0-----:R-:W3:Y:S04]  /*26550*/  LDL.LU R27, [R1+0x208] ;  /* 0x00020800011b7983 */ /* 0x001ee80000300800 */
[----:B-1----:R-:W4:Y:S01]  /*26560*/  LDL.LU R26, [R1+0x1b8] ;  /* 0x0001b800011a7983 */ /* 0x002f220000300800 */
[----:B------:R-:W-:Y:S02]  /*26570*/  IADD3 R22, R28, 0x6a, RZ ;  /* 0x0000006a1c167810 */ /* 0x000fe40007ffe0ff */
[----:B------:R-:W-:Y:S02]  /*26580*/  ISETP.LT.AND P5, PT, R6, c[0x0][0x178], !P4 ;  /* 0x00005e0006007a0c */ /* 0x000fe400067a1270 */
[----:B------:R-:W-:Y:S02]  /*26590*/  ISETP.GE.AND P6, PT, R22, c[0x0][0x17c], PT ;  /* 0x00005f0016007a0c */ /* 0x000fe40003fc6270 */
[----:B------:R-:W-:-:S02]  /*265a0*/  IADD3 R18, R18, c[0x0][0x198], RZ ;  /* 0x0000660012127a10 */ /* 0x000fc40007ffe0ff */
[----:B------:R-:W-:Y:S02]  /*265b0*/  IADD3 R19, R28, 0x6d, RZ ;  /* 0x0000006d1c137810 */ /* 0x000fe40007ffe0ff */
[----:B------:R-:W-:Y:S02]  /*265c0*/  ISETP.LT.AND P4, PT, R7, c[0x0][0x178], !P4 ;  /* 0x00005e0007007a0c */ /* 0x000fe40006781270 */
[----:B------:R-:W-:Y:S01]  /*265d0*/  ISETP.LT.AND P3, PT, R6, c[0x0][0x178], !P6 ;  /* 0x00005e0006007a0c */ /* 0x000fe20007761270 */
[C---:B------:R-:W-:Y:S01]  /*265e0*/  IMAD.WIDE R12, R18.reuse, 0x2, R16 ;  /* 0x00000002120c7825 */ /* 0x040fe200078e0210 */
[----:B------:R-:W-:Y:S02]  /*265f0*/  ISETP.GE.AND P1, PT, R19, c[0x0][0x17c], PT ;  /* 0x00005f0013007a0c */ /* 0x000fe40003f26270 */
[C---:B------:R-:W-:Y:S01]  /*26600*/  IADD3 R19, R18.reuse, c[0x0][0x198], RZ ;  /* 0x0000660012137a10 */ /* 0x040fe20007ffe0ff */
[----:B------:R-:W-:Y:S01]  /*26610*/  IMAD.WIDE R14, R18, 0x2, R2 ;  /* 0x00000002120e7825 */ /* 0x000fe200078e0202 */
[----:B------:R-:W-:Y:S01]  /*26620*/  ISETP.LT.AND P6, PT, R7, c[0x0][0x178], !P6 ;  /* 0x00005e0007007a0c */ /* 0x000fe200077c1270 */
[----:B------:R0:W-:Y:S01]  /*26630*/  @P5 STG.E.U16 [R12.64], R20 ;  /* 0x000000140c005986 */ /* 0x0001e2000c101504 */
[----:B------:R-:W-:-:S03]  /*26640*/  IADD3 R18, R28, 0x6e, RZ ;  /* 0x0000006e1c127810 */ /* 0x000fc60007ffe0ff */
[----:B------:R1:W-:Y:S01]  /*26650*/  @P4 STG.E.U16 [R14.64], R21 ;  /* 0x000000150e004986 */ /* 0x0003e2000c101504 */
[----:B------:R-:W-:Y:S01]  /*26660*/  ISETP.LT.AND P5, PT, R6, c[0x0][0x178], !P2 ;  /* 0x00005e0006007a0c */ /* 0x000fe200057a1270 */
[C-C-:B0-----:R-:W-:Y:S01]  /*26670*/  IMAD.WIDE R12, R19.reuse, 0x2, R16.reuse ;  /* 0x00000002130c7825 */ /* 0x141fe200078e0210 */
[----:B------:R-:W-:Y:S02]  /*26680*/  ISETP.GE.AND P4, PT, R18, c[0x0][0x17c], PT ;  /* 0x00005f0012007a0c */ /* 0x000fe40003f86270 */
[----:B------:R-:W-:Y:S02]  /*26690*/  IADD3 R18, R19, c[0x0][0x198], RZ ;  /* 0x0000660013127a10 */ /* 0x000fe40007ffe0ff */
        /* <DEDUP_REMOVED lines=8> */
[----:B------:R-:W-:Y:S01]  /*26720*/  PRMT R22, R25, 0x7632, R22 ;  /* 0x0000763219167816 */ /* 0x000fe20000000016 */
[----:B------:R-:W2:Y:S04]  /*26730*/  LDL.LU R29, [R1+0x188] ;  /* 0x00018800011d7983 */ /* 0x000ea80000300800 */
[----:B------:R0:W-:Y:S01]  /*26740*/  @P6 STG.E.U16 [R12.64], R25 ;  /* 0x000000190c006986 */ /* 0x0001e2000c101504 */
[----:B------:R-:W-:Y:S02]  /*26750*/  ISETP.LT.AND P6, PT, R6, c[0x0][0x178], !P0 ;  /* 0x00005e0006007a0c */ /* 0x000fe400047c1270 */
[----:B------:R-:W-:Y:S01]  /*26760*/  ISETP.LT.AND P0, PT, R7, c[0x0][0x178], !P0 ;  /* 0x00005e0007007a0c */ /* 0x000fe20004701270 */
[----:B------:R1:W-:Y:S01]  /*26770*/  @P5 STG.E.U16 [R14.64], R19 ;  /* 0x000000130e005986 */ /* 0x0003e2000c101504 */
[----:B0-----:R-:W-:-:S04]  /*26780*/  IMAD.WIDE R12, R18, 0x2, R2 ;  /* 0x00000002120c7825 */ /* 0x001fc800078e0202 */
[C---:B-1----:R-:W-:Y:S01]  /*26790*/  IMAD.WIDE R14, R20.reuse, 0x2, R16 ;  /* 0x00000002140e7825 */ /* 0x042fe200078e0210 */
[----:B------:R0:W-:Y:S03]  /*267a0*/  @P2 STG.E.U16 [R12.64], R22 ;  /* 0x000000160c002986 */ /* 0x0001e6000c101504 */
[----:B------:R-:W-:Y:S01]  /*267b0*/  IMAD.WIDE R18, R20, 0x2, R2 ;  /* 0x0000000214127825 */ /* 0x000fe200078e0202 */
[----:B---3--:R1:W-:Y:S04]  /*267c0*/  @P6 STG.E.U16 [R14.64], R27 ;  /* 0x0000001b0e006986 */ /* 0x0083e8000c101504 */
[----:B----4-:R3:W-:Y:S01]  /*267d0*/  @P0 STG.E.U16 [R18.64], R26 ;  /* 0x0000001a12000986 */ /* 0x0107e2000c101504 */
[----:B------:R-:W-:-:S02]  /*267e0*/  ISETP.LT.AND P0, PT, R6, c[0x0][0x178], !P1 ;  /* 0x00005e0006007a0c */ /* 0x000fc40004f01270 */
[----:B0-----:R-:W-:Y:S02]  /*267f0*/  PRMT R22, R27, 0x7632, R22 ;  /* 0x000076321b167816 */ /* 0x001fe40000000016 */
[----:B-1----:R-:W-:Y:S01]  /*26800*/  IADD3 R14, R20, c[0x0][0x198], RZ ;  /* 0x00006600140e7a10 */ /* 0x002fe20007ffe0ff */
[----:B------:R-:W4:Y:S04]  /*26810*/  LDL.LU R27, [R1+0xbc] ;  /* 0x0000bc00011b7983 */ /* 0x000f280000300800 */
[----:B------:R-:W-:Y:S01]  /*26820*/  IMAD.WIDE R12, R14, 0x2, R16 ;  /* 0x000000020e0c7825 */ /* 0x000fe200078e0210 */
[----:B------:R-:W-:Y:S02]  /*26830*/  PRMT R24, R26, 0x7632, R24 ;  /* 0x000076321a187816 */ /* 0x000fe40000000018 */
[----:B---3--:R-:W3:Y:S04]  /*26840*/  LDL.LU R26, [R1+0xac] ;  /* 0x0000ac00011a7983 */ /* 0x008ee80000300800 */
[----:B------:R0:W-:Y:S04]  /*26850*/  @P0 STG.E.U16 [R12.64], R22 ;  /* 0x000000160c000986 */ /* 0x0001e8000c101504 */
[----:B0-----:R-:W2:Y:S01]  /*26860*/  LDL.LU R13, [R1+0x218] ;  /* 0x00021800010d7983 */ /* 0x001ea20000300800 */
[----:B------:R-:W-:-:S02]  /*26870*/  IADD3 R23, R28, 0x71, RZ ;  /* 0x000000711c177810 */ /* 0x000fc40007ffe0ff */
[C---:B------:R-:W-:Y:S02]  /*26880*/  ISETP.LT.AND P1, PT, R7.reuse, c[0x0][0x178], !P1 ;  /* 0x00005e0007007a0c */ /* 0x040fe40004f21270 */
[----:B------:R-:W-:Y:S02]  /*26890*/  ISETP.LT.AND P6, PT, R6, c[0x0][0x178], !P4 ;  /* 0x00005e0006007a0c */ /* 0x000fe400067c1270 */
[----:B------:R-:W-:Y:S02]  /*268a0*/  ISETP.LT.AND P4, PT, R7, c[0x0][0x178], !P4 ;  /* 0x00005e0007007a0c */ /* 0x000fe40006781270 */
[----:B------:R-:W-:Y:S02]  /*268b0*/  ISETP.GE.AND P2, PT, R23, c[0x0][0x17c], PT ;  /* 0x00005f0017007a0c */ /* 0x000fe40003f46270 */
[----:B------:R-:W-:Y:S02]  /*268c0*/  IADD3 R23, R14, c[0x0][0x198], RZ ;  /* 0x000066000e177a10 */ /* 0x000fe40007ffe0ff */
[----:B------:R-:W-:Y:S01]  /*268d0*/  IADD3 R21, R28, 0x70, RZ ;  /* 0x000000701c157810 */ /* 0x000fe20007ffe0ff */
[----:B------:R-:W-:Y:S01]  /*268e0*/  IMAD.WIDE R14, R14, 0x2, R2 ;  /* 0x000000020e0e7825 */ /* 0x000fe200078e0202 */
[----:B------:R-:W-:-:S02]  /*268f0*/  IADD3 R25, R28, 0x72, RZ ;  /* 0x000000721c197810 */ /* 0x000fc40007ffe0ff */
[----:B------:R-:W-:Y:S01]  /*26900*/  ISETP.GE.AND P5, PT, R21, c[0x0][0x17c], PT ;  /* 0x00005f0015007a0c */ /* 0x000fe20003fa6270 */
[C---:B------:R-:W-:Y:S01]  /*26910*/  IMAD.WIDE R18, R23.reuse, 0x2, R16 ;  /* 0x0000000217127825 */ /* 0x040fe200078e0210 */
[----:B------:R0:W-:Y:S03]  /*26920*/  @P1 STG.E.U16 [R14.64], R24 ;  /* 0x000000180e001986 */ /* 0x0001e6000c101504 */
[----:B------:R-:W-:Y:S01]  /*26930*/  IMAD.WIDE R20, R23, 0x2, R2 ;  /* 0x0000000217147825 */ /* 0x000fe200078e0202 */
[----:B------:R-:W-:Y:S02]  /*26940*/  ISETP.GE.AND P0, PT, R25, c[0x0][0x17c], PT ;  /* 0x00005f0019007a0c */ /* 0x000fe40003f06270 */
[----:B------:R-:W3:Y:S01]  /*26950*/  LDL.LU R25, [R1+0xec] ;  /* 0x0000ec0001197983 */ /* 0x000ee20000300800 */
[----:B0-----:R-:W-:-:S04]  /*26960*/  IADD3 R14, R23, c[0x0][0x198], RZ ;  /* 0x00006600170e7a10 */ /* 0x001fc80007ffe0ff */
[----:B------:R-:W-:Y:S01]  /*26970*/  IADD3 R22, R14, c[0x0][0x198], RZ ;  /* 0x000066000e167a10 */ /* 0x000fe20007ffe0ff */
[----:B--2---:R-:W-:Y:S04]  /*26980*/  @P6 STG.E.U16 [R18.64], R13 ;  /* 0x0000000d12006986 */ /* 0x004fe8000c101504 */
[----:B------:R0:W-:Y:S02]  /*26990*/  @P4 STG.E.U16 [R20.64], R29 ;  /* 0x0000001d14004986 */ /* 0x0001e4000c101504 */
[----:B0-----:R-:W-:Y:S02]  /*269a0*/  PRMT R21, R29, 0x7632, R21 ;  /* 0x000076321d157816 */ /* 0x001fe40000000015 */
[----:B------:R-:W2:Y:S01]  /*269b0*/  LDL.LU R29, [R1+0x9c] ;  /* 0x00009c00011d7983 */ /* 0x000ea20000300800 */
[----:B------:R-:W-:-:S02]  /*269c0*/  ISETP.LT.AND P4, PT, R6, c[0x0][0x178], !P3 ;  /* 0x00005e0006007a0c */ /* 0x000fc40005f81270 */
[C---:B------:R-:W-:Y:S02]  /*269d0*/  ISETP.LT.AND P3, PT, R7.reuse, c[0x0][0x178], !P3 ;  /* 0x00005e0007007a0c */ /* 0x040fe40005f61270 */
[----:B------:R-:W-:Y:S02]  /*269e0*/  ISETP.LT.AND P6, PT, R6, c[0x0][0x178], !P5 ;  /* 0x00005e0006007a0c */ /* 0x000fe40006fc1270 */
[----:B------:R-:W-:Y:S02]  /*269f0*/  ISETP.LT.AND P5, PT, R7, c[0x0][0x178], !P5 ;  /* 0x00005e0007007a0c */ /* 0x000fe40006fa1270 */
[----:B------:R-:W-:Y:S01]  /*26a00*/  PRMT R20, R13, 0x7632, R20 ;  /* 0x000076320d147816 */ /* 0x000fe20000000014 */
[----:B------:R-:W-:Y:S01]  /*26a10*/  IMAD.WIDE R12, R14, 0x2, R16 ;  /* 0x000000020e0c7825 */ /* 0x000fe200078e0210 */
[----:B------:R-:W-:-:S03]  /*26a20*/  IADD3 R18, R28, 0x73, RZ ;  /* 0x000000731c127810 */ /* 0x000fc60007ffe0ff */
[----:B------:R-:W-:Y:S01]  /*26a30*/  IMAD.WIDE R14, R14, 0x2, R2 ;  /* 0x000000020e0e7825 */ /* 0x000fe200078e0202 */
[----:B------:R-:W-:Y:S01]  /*26a40*/  ISETP.GE.AND P1, PT, R18, c[0x0][0x17c], PT ;  /* 0x00005f0012007a0c */ /* 0x000fe20003f26270 */
[----:B------:R0:W-:Y:S02]  /*26a50*/  @P4 STG.E.U16 [R12.64], R20 ;  /* 0x000000140c004986 */ /* 0x0001e4000c101504 */
[C---:B------:R-:W-:Y:S02]  /*26a60*/  IMAD.WIDE R18, R22.reuse, 0x2, R16 ;  /* 0x0000000216127825 */ /* 0x040fe400078e0210 */
[----:B------:R1:W-:Y:S04]  /*26a70*/  @P3 STG.E.U16 [R14.64], R21 ;  /* 0x000000150e003986 */ /* 0x0003e8000c101504 */
[----:B----4-:R4:W-:Y:S01]  /*26a80*/  @P6 STG.E.U16 [R18.64], R27 ;  /* 0x0000001b12006986 */ /* 0x0109e2000c101504 */
[----:B0-----:R-:W-:Y:S01]  /*26a90*/  IMAD.WIDE R12, R22, 0x2, R2 ;  /* 0x00000002160c7825 */ /* 0x001fe200078e0202 */
[----:B-1----:R-:W-:-:S04]  /*26aa0*/  PRMT R14, R27, 0x7632, R14 ;  /* 0x000076321b0e7816 */ /* 0x002fc8000000000e */
[----:B---3--:R0:W-:Y:S01]  /*26ab0*/  @P5 STG.E.U16 [R12.64], R26 ;  /* 0x0000001a0c005986 */ /* 0x0081e2000c101504 */
[----:B------:R-:W-:-:S03]  /*26ac0*/  PRMT R15, R26, 0x7632, R15 ;  /* 0x000076321a0f7816 */ /* 0x000fc6000000000f */
[----:B----4-:R-:W3:Y:S04]  /*26ad0*/  LDL.LU R27, [R1+0xfc] ;  /* 0x0000fc00011b7983 */ /* 0x010ee80000300800 */
[----:B0-----:R-:W4:Y:S01]  /*26ae0*/  LDL.LU R26, [R1+0xdc] ;  /* 0x0000dc00011a7983 */ /* 0x001f220000300800 */
[----:B------:R-:W-:Y:S02]  /*26af0*/  ISETP.LT.AND P3, PT, R6, c[0x0][0x178], !P2 ;  /* 0x00005e0006007a0c */ /* 0x000fe40005761270 */
[----:B------:R-:W-:Y:S02]  /*26b00*/  ISETP.LT.AND P2, PT, R7, c[0x0][0x178], !P2 ;  /* 0x00005e0007007a0c */ /* 0x000fe40005741270 */
[----:B------:R-:W-:Y:S02]  /*26b10*/  IADD3 R18, R22, c[0x0][0x198], RZ ;  /* 0x0000660016127a10 */ /* 0x000fe40007ffe0ff */
[----:B------:R-:W-:-:S02]  /*26b20*/  ISETP.LT.AND P6, PT, R6, c[0x0][0x178], !P0 ;  /* 0x00005e0006007a0c */ /* 0x000fc400047c1270 */
[----:B------:R-:W-:Y:S01]  /*26b30*/  ISETP.LT.AND P0, PT, R7, c[0x0][0x178], !P0 ;  /* 0x00005e0007007a0c */ /* 0x000fe20004701270 */
[C---:B------:R-:W-:Y:S01]  /*26b40*/  IMAD.WIDE R12, R18.reuse, 0x2, R16 ;  /* 0x00000002120c7825 */ /* 0x040fe200078e0210 */
[----:B------:R-:W-:-:S03]  /*26b50*/  IADD3 R20, R18, c[0x0][0x198], RZ ;  /* 0x0000660012147a10 */ /* 0x000fc60007ffe0ff */
[----:B------:R-:W-:Y:S01]  /*26b60*/  IMAD.WIDE R18, R18, 0x2, R2 ;  /* 0x0000000212127825 */ /* 0x000fe200078e0202 */
[----:B------:R0:W-:Y:S04]  /*26b70*/  @P3 STG.E.U16 [R12.64], R14 ;  /* 0x0000000e0c003986 */ /* 0x0001e8000c101504 */
[----:B------:R1:W-:Y:S01]  /*26b80*/  @P2 STG.E.U16 [R18.64], R15 ;  /* 0x0000000f12002986 */ /* 0x0003e2000c101504 */
[----:B0-----:R-:W-:-:S04]  /*26b90*/  IMAD.WIDE R12, R20, 0x2, R16 ;  /* 0x00000002140c7825 */ /* 0x001fc800078e0210 */
[----:B-1----:R-:W-:Y:S01]  /*26ba0*/  IMAD.WIDE R14, R20, 0x2, R2 ;  /* 0x00000002140e7825 */ /* 0x002fe200078e0202 */
[----:B------:R-:W-:Y:S01]  /*26bb0*/  PRMT R18, R25, 0x7632, R18 ;  /* 0x0000763219127816 */ /* 0x000fe20000000012 */
[----:B------:R0:W-:Y:S04]  /*26bc0*/  @P6 STG.E.U16 [R12.64], R25 ;  /* 0x000000190c006986 */ /* 0x0001e8000c101504 */
[----:B0-----:R-:W4:Y:S01]  /*26bd0*/  LDL.LU R25, [R1+0x19c] ;  /* 0x00019c0001197983 */ /* 0x001f220000300800 */
[----:B--2---:R-:W-:-:S03]  /*26be0*/  PRMT R19, R29, 0x7632, R19 ;  /* 0x000076321d137816 */ /* 0x004fc60000000013 */
[----:B------:R0:W-:Y:S04]  /*26bf0*/  @P0 STG.E.U16 [R14.64], R29 ;  /* 0x0000001d0e000986 */ /* 0x0001e8000c101504 */
[----:B0-----:R-:W2:Y:S01]  /*26c00*/  LDL.LU R29, [R1+0xcc] ;  /* 0x0000cc00011d7983 */ /* 0x001ea20000300800 */
[----:B------:R-:W-:Y:S02]  /*26c10*/  IADD3 R23, R28, 0x74, RZ ;  /* 0x000000741c177810 */ /* 0x000fe40007ffe0ff */
[----:B------:R-:W-:Y:S02]  /*26c20*/  ISETP.LT.AND P2, PT, R6, c[0x0][0x178], !P1 ;  /* 0x00005e0006007a0c */ /* 0x000fe40004f41270 */
[----:B------:R-:W-:Y:S02]  /*26c30*/  ISETP.GE.AND P4, PT, R23, c[0x0][0x17c], PT ;  /* 0x00005f0017007a0c */ /* 0x000fe40003f86270 */
[----:B------:R-:W-:-:S02]  /*26c40*/  IADD3 R22, R28, 0x75, RZ ;  /* 0x000000751c167810 */ /* 0x000fc40007ffe0ff */
[----:B------:R-:W-:Y:S02]  /*26c50*/  IADD3 R14, R20, c[0x0][0x198], RZ ;  /* 0x00006600140e7a10 */ /* 0x000fe40007ffe0ff */
[C---:B------:R-:W-:Y:S02]  /*26c60*/  ISETP.LT.AND P1, PT, R7.reuse, c[0x0][0x178], !P1 ;  /* 0x00005e0007007a0c */ /* 0x040fe40004f21270 */
[----:B------:R-:W-:Y:S02]  /*26c70*/  ISETP.LT.AND P6, PT, R6, c[0x0][0x178], !P4 ;  /* 0x00005e0006007a0c */ /* 0x000fe400067c1270 */
[----:B------:R-:W-:Y:S01]  /*26c80*/  ISETP.LT.AND P4, PT, R7, c[0x0][0x178], !P4 ;  /* 0x00005e0007007a0c */ /* 0x000fe20006781270 */
[----:B------:R-:W-:Y:S01]  /*26c90*/  IMAD.WIDE R12, R14, 0x2, R16 ;  /* 0x000000020e0c7825 */ /* 0x000fe200078e0210 */
[----:B------:R-:W-:Y:S02]  /*26ca0*/  ISETP.GE.AND P5, PT, R22, c[0x0][0x17c], PT ;  /* 0x00005f0016007a0c */ /* 0x000fe40003fa6270 */
[----:B------:R-:W-:-:S02]  /*26cb0*/  IADD3 R21, R28, 0x76, RZ ;  /* 0x000000761c157810 */ /* 0x000fc40007ffe0ff */
[----:B------:R-:W-:Y:S02]  /*26cc0*/  IADD3 R20, R28, 0x77, RZ ;  /* 0x000000771c147810 */ /* 0x000fe40007ffe0ff */
[C---:B------:R-:W-:Y:S01]  /*26cd0*/  IADD3 R22, R14.reuse, c[0x0][0x198], RZ ;  /* 0x000066000e167a10 */ /* 0x040fe20007ffe0ff */
[----:B------:R-:W-:Y:S01]  /*26ce0*/  IMAD.WIDE R14, R14, 0x2, R2 ;  /* 0x000000020e0e7825 */ /* 0x000fe200078e0202 */
[----:B------:R-:W-:Y:S01]  /*26cf0*/  ISETP.GE.AND P3, PT, R21, c[0x0][0x17c], PT ;  /* 0x00005f0015007a0c */ /* 0x000fe20003f66270 */
[----:B------:R0:W-:Y:S01]  /*26d00*/  @P2 STG.E.U16 [R12.64], R18 ;  /* 0x000000120c002986 */ /* 0x0001e2000c101504 */
[----:B------:R-:W-:Y:S01]  /*26d10*/  ISETP.GE.AND P0, PT, R20, c[0x0][0x17c], PT ;  /* 0x00005f0014007a0c */ /* 0x000fe20003f06270 */
[C---:B------:R-:W-:Y:S02]  /*26d20*/  IMAD.WIDE R20, R22.reuse, 0x2, R16 ;  /* 0x0000000216147825 */ /* 0x040fe400078e0210 */
[----:B------:R1:W-:Y:S04]  /*26d30*/  @P1 STG.E.U16 [R14.64], R19 ;  /* 0x000000130e001986 */ /* 0x0003e8000c101504 */
[----:B---3--:R3:W-:Y:S01]  /*26d40*/  @P6 STG.E.U16 [R20.64], R27 ;  /* 0x0000001b14006986 */ /* 0x0087e2000c101504 */
[----:B0-----:R-:W-:Y:S01]  /*26d50*/  IMAD.WIDE R12, R22, 0x2, R2 ;  /* 0x00000002160c7825 */ /* 0x001fe200078e0202 */
[----:B-1----:R-:W-:-:S04]  /*26d60*/  PRMT R14, R27, 0x7632, R14 ;  /* 0x000076321b0e7816 */ /* 0x002fc8000000000e */
[----:B----4-:R0:W-:Y:S01]  /*26d70*/  @P4 STG.E.U16 [R12.64], R26 ;  /* 0x0000001a0c004986 */ /* 0x0101e2000c101504 */
[----:B------:R-:W-:-:S03]  /*26d80*/  PRMT R15, R26, 0x7632, R15 ;  /* 0x000076321a0f7816 */ /* 0x000fc6000000000f */
[----:B---3--:R-:W3:Y:S04]  /*26d90*/  LDL.LU R27, [R1+0x1ac] ;  /* 0x0001ac00011b7983 */ /* 0x008ee80000300800 */
        /* <DEDUP_REMOVED lines=110> */
[----:B------:R-:W-:-:S02]  /*27480*/  IADD3 R14, R20, c[0x0][0x198], RZ ;  /* 0x00006600140e7a10 */ /* 0x000fc40007ffe0ff */
[C---:B------:R-:W-:Y:S02]  /*27490*/  ISETP.LT.AND P1, PT, R7.reuse, c[0x0][0x178], !P1 ;  /* 0x00005e0007007a0c */ /* 0x040fe40004f21270 */
[----:B------:R-:W-:Y:S02]  /*274a0*/  ISETP.LT.AND P2, PT, R6, c[0x0][0x178], !P4 ;  /* 0x00005e0006007a0c */ /* 0x000fe40006741270 */
[----:B------:R-:W-:Y:S01]  /*274b0*/  ISETP.LT.AND P4, PT, R7, c[0x0][0x178], !P4 ;  /* 0x00005e0007007a0c */ /* 0x000fe20006781270 */
[----:B------:R-:W-:Y:S01]  /*274c0*/  IMAD.WIDE R12, R14, 0x2, R16 ;  /* 0x000000020e0c7825 */ /* 0x000fe200078e0210 */
[C---:B------:R-:W-:Y:S02]  /*274d0*/  IADD3 R21, R28.reuse, 0x82, RZ ;  /* 0x000000821c157810 */ /* 0x040fe40007ffe0ff */
[----:B------:R-:W-:Y:S02]  /*274e0*/  IADD3 R20, R28, 0x83, RZ ;  /* 0x000000831c147810 */ /* 0x000fe40007ffe0ff */
[C---:B------:R-:W-:Y:S01]  /*274f0*/  IADD3 R23, R14.reuse, c[0x0][0x198], RZ ;  /* 0x000066000e177a10 */ /* 0x040fe20007ffe0ff */
[----:B------:R-:W-:Y:S01]  /*27500*/  IMAD.WIDE R14, R14, 0x2, R2 ;  /* 0x000000020e0e7825 */ /* 0x000fe200078e0202 */
[----:B------:R-:W-:Y:S01]  /*27510*/  ISETP.GE.AND P3, PT, R21, c[0x0][0x17c], PT ;  /* 0x00005f0015007a0c */ /* 0x000fe20003f66270 */
[----:B------:R0:W-:Y:S01]  /*27520*/  @P6 STG.E.U16 [R12.64], R18 ;  /* 0x000000120c006986 */ /* 0x0001e2000c101504 */
[----:B------:R-:W-:Y:S01]  /*27530*/  ISETP.GE.AND P0, PT, R20, c[0x0][0x17c], PT ;  /* 0x00005f0014007a0c */ /* 0x000fe20003f06270 */
[----:B------:R-:W-:-:S02]  /*27540*/  IMAD.WIDE R20, R23, 0x2, R16 ;  /* 0x0000000217147825 */ /* 0x000fc400078e0210 */
[----:B------:R-:W-:Y:S02]  /*27550*/  @P1 STG.E.U16 [R14.64], R19 ;  /* 0x000000130e001986 */ /* 0x000fe4000c101504 */
[----:B0-----:R-:W-:Y:S02]  /*27560*/  IMAD.WIDE R12, R23, 0x2, R2 ;  /* 0x00000002170c7825 */ /* 0x001fe400078e0202 */
[----:B---3--:R0:W-:Y:S04]  /*27570*/  @P2 STG.E.U16 [R20.64], R27 ;  /* 0x0000001b14002986 */ /* 0x0081e8000c101504 */
[----:B----4-:R1:W-:Y:S01]  /*27580*/  @P4 STG.E.U16 [R12.64], R26 ;  /* 0x0000001a0c004986 */ /* 0x0103e2000c101504 */
[----:B0-----:R-:W-:-:S03]  /*27590*/  PRMT R20, R26, 0x7632, R20 ;  /* 0x000076321a147816 */ /* 0x001fc60000000014 */
[----:B-1----:R-:W3:Y:S01]  /*275a0*/  LDL.LU R26, [R1+0x280] ;  /* 0x00028000011a7983 */ /* 0x002ee20000300800 */
[----:B------:R-:W-:-:S04]  /*275b0*/  IADD3 R22, R28, 0x81, RZ ;  /* 0x000000811c167810 */ /* 0x000fc80007ffe0ff */
[----:B------:R-:W-:-:S04]  /*275c0*/  ISETP.GE.AND P5, PT, R22, c[0x0][0x17c], PT ;  /* 0x00005f0016007a0c */ /* 0x000fc80003fa6270 */
[----:B------:R-:W-:Y:S02]  /*275d0*/  ISETP.LT.AND P2, PT, R6, c[0x0][0x178], !P5 ;  /* 0x00005e0006007a0c */ /* 0x000fe40006f41270 */
[----:B------:R-:W-:Y:S02]  /*275e0*/  ISETP.LT.AND P5, PT, R7, c[0x0][0x178], !P5 ;  /* 0x00005e0007007a0c */ /* 0x000fe40006fa1270 */
[----:B------:R-:W-:Y:S02]  /*275f0*/  IADD3 R14, R28, 0x85, RZ ;  /* 0x000000851c0e7810 */ /* 0x000fe40007ffe0ff */
[----:B------:R-:W-:Y:S02]  /*27600*/  IADD3 R18, R23, c[0x0][0x198], RZ ;  /* 0x0000660017127a10 */ /* 0x000fe40007ffe0ff */
[----:B------:R-:W-:Y:S02]  /*27610*/  ISETP.GE.AND P1, PT, R14, c[0x0][0x17c], PT ;  /* 0x00005f000e007a0c */ /* 0x000fe40003f26270 */
[----:B------:R-:W-:Y:S01]  /*27620*/  PRMT R19, R27, 0x7632, R19 ;  /* 0x000076321b137816 */ /* 0x000fe20000000013 */
[----:B------:R-:W-:Y:S01]  /*27630*/  IMAD.WIDE R14, R18, 0x2, R16 ;  /* 0x00000002120e7825 */ /* 0x000fe200078e0210 */
[----:B------:R-:W-:Y:S01]  /*27640*/  ISETP.LT.AND P4, PT, R6, c[0x0][0x178], !P3 ;  /* 0x00005e0006007a0c */ /* 0x000fe20005f81270 */
[----:B------:R-:W4:Y:S01]  /*27650*/  LDL.LU R27, [R1+0x1d0] ;  /* 0x0001d000011b7983 */ /* 0x000f220000300800 */
[----:B------:R-:W-:Y:S01]  /*27660*/  ISETP.LT.AND P3, PT, R7, c[0x0][0x178], !P3 ;  /* 0x00005e0007007a0c */ /* 0x000fe20005f61270 */
[C-C-:B------:R-:W-:Y:S01]  /*27670*/  IMAD.WIDE R12, R18.reuse, 0x2, R2.reuse ;  /* 0x00000002120c7825 */ /* 0x140fe200078e0202 */
[----:B------:R-:W-:Y:S01]  /*27680*/  IADD3 R18, R18, c[0x0][0x198], RZ ;  /* 0x0000660012127a10 */ /* 0x000fe20007ffe0ff */
[----:B------:R0:W-:Y:S04]  /*27690*/  @P2 STG.E.U16 [R14.64], R19 ;  /* 0x000000130e002986 */ /* 0x0001e8000c101504 */
[----:B------:R1:W-:Y:S01]  /*276a0*/  @P5 STG.E.U16 [R12.64], R20 ;  /* 0x000000140c005986 */ /* 0x0003e2000c101504 */
[----:B0-----:R-:W-:-:S04]  /*276b0*/  IMAD.WIDE R14, R18, 0x2, R2 ;  /* 0x00000002120e7825 */ /* 0x001fc800078e0202 */
[----:B-1----:R-:W-:-:S05]  /*276c0*/  IMAD.WIDE R12, R18, 0x2, R16 ;  /* 0x00000002120c7825 */ /* 0x002fca00078e0210 */
[----:B------:R-:W-:Y:S04]  /*276d0*/  @P4 STG.E.U16 [R12.64], R25 ;  /* 0x000000190c004986 */ /* 0x000fe8000c101504 */
[----:B--2---:R0:W-:Y:S01]  /*276e0*/  @P3 STG.E.U16 [R14.64], R29 ;  /* 0x0000001d0e003986 */ /* 0x0041e2000c101504 */
[----:B------:R-:W-:-:S03]  /*276f0*/  PRMT R20, R29, 0x7632, R20 ;  /* 0x000076321d147816 */ /* 0x000fc60000000014 */
[----:B0-----:R-:W2:Y:S01]  /*27700*/  LDL.LU R29, [R1+0x270] ;  /* 0x00027000011d7983 */ /* 0x001ea20000300800 */
[----:B------:R-:W-:Y:S02]  /*27710*/  IADD3 R22, R28, 0x84, RZ ;  /* 0x000000841c167810 */ /* 0x000fe40007ffe0ff */
[----:B------:R-:W-:Y:S02]  /*27720*/  ISETP.LT.AND P5, PT, R6, c[0x0][0x178], !P0 ;  /* 0x00005e0006007a0c */ /* 0x000fe400047a1270 */
[----:B------:R-:W-:Y:S02]  /*27730*/  ISETP.GE.AND P6, PT, R22, c[0x0][0x17c], PT ;  /* 0x00005f0016007a0c */ /* 0x000fe40003fc6270 */
[----:B------:R-:W-:Y:S02]  /*27740*/  IADD3 R21, R28, 0x86, RZ ;  /* 0x000000861c157810 */ /* 0x000fe40007ffe0ff */
[----:B------:R-:W-:Y:S02]  /*27750*/  IADD3 R18, R18, c[0x0][0x198], RZ ;  /* 0x0000660012127a10 */ /* 0x000fe40007ffe0ff */
[----:B------:R-:W-:-:S02]  /*27760*/  IADD3 R19, R28, 0x87, RZ ;  /* 0x000000871c137810 */ /* 0x000fc40007ffe0ff */
[----:B------:R-:W-:Y:S02]  /*27770*/  ISETP.LT.AND P0, PT, R7, c[0x0][0x178], !P0 ;  /* 0x00005e0007007a0c */ /* 0x000fe40004701270 */
[----:B------:R-:W-:Y:S01]  /*27780*/  ISETP.LT.AND P3, PT, R6, c[0x0][0x178], !P6 ;  /* 0x00005e0006007a0c */ /* 0x000fe20007761270 */
[C---:B------:R-:W-:Y:S01]  /*27790*/  IMAD.WIDE R12, R18.reuse, 0x2, R16 ;  /* 0x00000002120c7825 */ /* 0x040fe200078e0210 */
[----:B------:R-:W-:Y:S02]  /*277a0*/  ISETP.GE.AND P2, PT, R21, c[0x0][0x17c], PT ;  /* 0x00005f0015007a0c */ /* 0x000fe40003f46270 */
[----:B------:R-:W-:Y:S02]  /*277b0*/  ISETP.GE.AND P4, PT, R19, c[0x0][0x17c], PT ;  /* 0x00005f0013007a0c */ /* 0x000fe40003f86270 */
[----:B------:R-:W-:Y:S02]  /*277c0*/  PRMT R21, R25, 0x7632, R21 ;  /* 0x0000763219157816 */ /* 0x000fe40000000015 */
[C---:B------:R-:W-:Y:S01]  /*277d0*/  IADD3 R19, R18.reuse, c[0x0][0x198], RZ ;  /* 0x0000660012137a10 */ /* 0x040fe20007ffe0ff */
[----:B------:R-:W-:Y:S01]  /*277e0*/  IMAD.WIDE R14, R18, 0x2, R2 ;  /* 0x00000002120e7825 */ /* 0x000fe200078e0202 */
[----:B------:R-:W2:Y:S01]  /*277f0*/  LDL.LU R25, [R1+0x2b0] ;  /* 0x0002b00001197983 */ /* 0x000ea20000300800 */
        /* <DEDUP_REMOVED lines=16> */
[----:B----4-:R0:W-:Y:S01]  /*27900*/  @P6 STG.E.U16 [R12.64], R27 ;  /* 0x0000001b0c006986 */ /* 0x0101e2000c101504 */
[----:B------:R-:W-:Y:S02]  /*27910*/  ISETP.LT.AND P6, PT, R6, c[0x0][0x178], !P2 ;  /* 0x00005e0006007a0c */ /* 0x000fe400057c1270 */
[----:B------:R-:W-:Y:S02]  /*27920*/  ISETP.LT.AND P2, PT, R7, c[0x0][0x178], !P2 ;  /* 0x00005e0007007a0c */ /* 0x000fe40005741270 */
[C---:B------:R-:W-:Y:S01]  /*27930*/  IADD3 R20, R18.reuse, c[0x0][0x198], RZ ;  /* 0x0000660012147a10 */ /* 0x040fe20007ffe0ff */
[----:B------:R1:W-:Y:S01]  /*27940*/  @P0 STG.E.U16 [R14.64], R19 ;  /* 0x000000130e000986 */ /* 0x0003e2000c101504 */
[----:B------:R-:W-:Y:S01]  /*27950*/  PRMT R21, R27, 0x7632, R21 ;  /* 0x000076321b157816 */ /* 0x000fe20000000015 */
[----:B0-----:R-:W-:Y:S02]  /*27960*/  IMAD.WIDE R12, R18, 0x2, R2 ;  /* 0x00000002120c7825 */ /* 0x001fe400078e0202 */
[----:B------:R-:W4:Y:S02]  /*27970*/  LDL.LU R27, [R1+0x2a0] ;  /* 0x0002a000011b7983 */ /* 0x000f240000300800 */
[----:B-1----:R-:W-:-:S02]  /*27980*/  IMAD.WIDE R14, R20, 0x2, R16 ;  /* 0x00000002140e7825 */ /* 0x002fc400078e0210 */
[----:B------:R-:W-:Y:S02]  /*27990*/  @P1 STG.E.U16 [R12.64], R21 ;  /* 0x000000150c001986 */ /* 0x000fe4000c101504 */
[----:B------:R-:W-:Y:S02]  /*279a0*/  IMAD.WIDE R18, R20, 0x2, R2 ;  /* 0x0000000214127825 */ /* 0x000fe400078e0202 */
[----:B--2---:R-:W-:Y:S04]  /*279b0*/  @P6 STG.E.U16 [R14.64], R29 ;  /* 0x0000001d0e006986 */ /* 0x004fe8000c101504 */
[----:B------:R0:W-:Y:S02]  /*279c0*/  @P2 STG.E.U16 [R18.64], R8 ;  /* 0x0000000812002986 */ /* 0x0001e4000c101504 */
[----:B0-----:R-:W-:-:S02]  /*279d0*/  PRMT R8, R29, 0x7632, R8 ;  /* 0x000076321d087816 */ /* 0x001fc40000000008 */
[----:B------:R-:W2:Y:S01]  /*279e0*/  LDL.LU R29, [R1+0x1e0] ;  /* 0x0001e000011d7983 */ /* 0x000ea20000300800 */
[----:B------:R-:W-:Y:S02]  /*279f0*/  IADD3 R22, R28, 0x8a, RZ ;  /* 0x0000008a1c167810 */ /* 0x000fe40007ffe0ff */
[----:B------:R-:W-:Y:S02]  /*27a00*/  ISETP.LT.AND P2, PT, R6, c[0x0][0x178], !P4 ;  /* 0x00005e0006007a0c */ /* 0x000fe40006741270 */
[C---:B------:R-:W-:Y:S02]  /*27a10*/  ISETP.LT.AND P4, PT, R7.reuse, c[0x0][0x178], !P4 ;  /* 0x00005e0007007a0c */ /* 0x040fe40006781270 */
[----:B------:R-:W-:Y:S02]  /*27a20*/  IADD3 R14, R20, c[0x0][0x198], RZ ;  /* 0x00006600140e7a10 */ /* 0x000fe40007ffe0ff */
[----:B------:R-:W-:Y:S02]  /*27a30*/  ISETP.LT.AND P6, PT, R6, c[0x0][0x178], !P5 ;  /* 0x00005e0006007a0c */ /* 0x000fe40006fc1270 */
[----:B------:R-:W-:-:S02]  /*27a40*/  ISETP.LT.AND P5, PT, R7, c[0x0][0x178], !P5 ;  /* 0x00005e0007007a0c */ /* 0x000fc40006fa1270 */
[----:B------:R-:W-:Y:S02]  /*27a50*/  IADD3 R23, R28, 0x8b, RZ ;  /* 0x0000008b1c177810 */ /* 0x000fe40007ffe0ff */
[----:B------:R-:W-:Y:S02]  /*27a60*/  ISETP.GE.AND P0, PT, R22, c[0x0][0x17c], PT ;  /* 0x00005f0016007a0c */ /* 0x000fe40003f06270 */
[C---:B------:R-:W-:Y:S01]  /*27a70*/  IADD3 R22, R14.reuse, c[0x0][0x198], RZ ;  /* 0x000066000e167a10 */ /* 0x040fe20007ffe0ff */
[----:B------:R-:W-:Y:S01]  /*27a80*/  IMAD.WIDE R12, R14, 0x2, R16 ;  /* 0x000000020e0c7825 */ /* 0x000fe200078e0210 */
[----:B------:R-:W-:Y:S02]  /*27a90*/  ISETP.GE.AND P1, PT, R23, c[0x0][0x17c], PT ;  /* 0x00005f0017007a0c */ /* 0x000fe40003f26270 */
[----:B------:R-:W-:Y:S01]  /*27aa0*/  PRMT R23, R8, 0x7632, R23 ;  /* 0x0000763208177816 */ /* 0x000fe20000000017 */
[----:B------:R-:W-:Y:S01]  /*27ab0*/  IMAD.WIDE R14, R14, 0x2, R2 ;  /* 0x000000020e0e7825 */ /* 0x000fe200078e0202 */
[----:B------:R-:W-:Y:S03]  /*27ac0*/  @P2 STG.E.U16 [R12.64], R8 ;  /* 0x000000080c002986 */ /* 0x000fe6000c101504 */
[C---:B------:R-:W-:Y:S01]  /*27ad0*/  IMAD.WIDE R18, R22.reuse, 0x2, R16 ;  /* 0x0000000216127825 */ /* 0x040fe200078e0210 */
[----:B------:R-:W-:Y:S03]  /*27ae0*/  @P4 STG.E.U16 [R14.64], R23 ;  /* 0x000000170e004986 */ /* 0x000fe6000c101504 */
[----:B------:R-:W-:Y:S01]  /*27af0*/  IMAD.WIDE R20, R22, 0x2, R2 ;  /* 0x0000000216147825 */ /* 0x000fe200078e0202 */
[----:B------:R-:W-:Y:S04]  /*27b00*/  @P6 STG.E.U16 [R18.64], R25 ;  /* 0x0000001912006986 */ /* 0x000fe8000c101504 */
[----:B---3--:R0:W-:Y:S02]  /*27b10*/  @P5 STG.E.U16 [R20.64], R26 ;  /* 0x0000001a14005986 */ /* 0x0081e4000c101504 */
[----:B0-----:R-:W-:-:S02]  /*27b20*/  PRMT R20, R26, 0x7632, R20 ;  /* 0x000076321a147816 */ /* 0x001fc40000000014 */
[----:B------:R-:W3:Y:S01]  /*27b30*/  LDL.LU R26, [R1+0x290] ;  /* 0x00029000011a7983 */ /* 0x000ee20000300800 */
[----:B------:R-:W-:Y:S02]  /*27b40*/  ISETP.LT.AND P4, PT, R6, c[0x0][0x178], !P3 ;  /* 0x00005e0006007a0c */ /* 0x000fe40005f81270 */
[----:B------:R-:W-:Y:S02]  /*27b50*/  IADD3 R14, R22, c[0x0][0x198], RZ ;  /* 0x00006600160e7a10 */ /* 0x000fe40007ffe0ff */
[C---:B------:R-:W-:Y:S02]  /*27b60*/  ISETP.LT.AND P3, PT, R7.reuse, c[0x0][0x178], !P3 ;  /* 0x00005e0007007a0c */ /* 0x040fe40005f61270 */
[----:B------:R-:W-:Y:S02]  /*27b70*/  ISETP.LT.AND P5, PT, R6, c[0x0][0x178], !P0 ;  /* 0x00005e0006007a0c */ /* 0x000fe400047a1270 */
[----:B------:R-:W-:Y:S01]  /*27b80*/  ISETP.LT.AND P0, PT, R7, c[0x0][0x178], !P0 ;  /* 0x00005e0007007a0c */ /* 0x000fe20004701270 */
[----:B------:R-:W-:Y:S01]  /*27b90*/  IMAD.WIDE R12, R14, 0x2, R16 ;  /* 0x000000020e0c7825 */ /* 0x000fe200078e0210 */
[----:B------:R-:W-:-:S02]  /*27ba0*/  PRMT R8, R25, 0x7632, R8 ;  /* 0x0000763219087816 */ /* 0x000fc40000000008 */
[----:B------:R-:W-:Y:S02]  /*27bb0*/  IADD3 R18, R28, 0x8d, RZ ;  /* 0x0000008d1c127810 */ /* 0x000fe40007ffe0ff */
[C---:B------:R-:W-:Y:S01]  /*27bc0*/  IADD3 R21, R14.reuse, c[0x0][0x198], RZ ;  /* 0x000066000e157a10 */ /* 0x040fe20007ffe0ff */
[----:B------:R-:W-:Y:S01]  /*27bd0*/  IMAD.WIDE R14, R14, 0x2, R2 ;  /* 0x000000020e0e7825 */ /* 0x000fe200078e0202 */
[----:B------:R-:W-:Y:S01]  /*27be0*/  ISETP.GE.AND P6, PT, R18, c[0x0][0x17c], PT ;  /* 0x00005f0012007a0c */ /* 0x000fe20003fc6270 */
[----:B------:R0:W-:Y:S02]  /*27bf0*/  @P4 STG.E.U16 [R12.64], R8 ;  /* 0x000000080c004986 */ /* 0x0001e4000c101504 */
[C---:B------:R-:W-:Y:S02]  /*27c00*/  IMAD.WIDE R18, R21.reuse, 0x2, R16 ;  /* 0x0000000215127825 */ /* 0x040fe400078e0210 */
[----:B------:R-:W-:Y:S04]  /*27c10*/  @P3 STG.E.U16 [R14.64], R20 ;  /* 0x000000140e003986 */ /* 0x000fe8000c101504 */
[----:B----4-:R1:W-:Y:S01]  /*27c20*/  @P5 STG.E.U16 [R18.64], R27 ;  /* 0x0000001b12005986 */ /* 0x0103e2000c101504 */
[----:B0-----:R-:W-:-:S05]  /*27c30*/  IMAD.WIDE R12, R21, 0x2, R2 ;  /* 0x00000002150c7825 */ /* 0x001fca00078e0202 */
[----:B--2---:R0:W-:Y:S01]  /*27c40*/  @P0 STG.E.U16 [R12.64], R29 ;  /* 0x0000001d0c000986 */ /* 0x0041e2000c101504 */
[----:B-1----:R-:W-:-:S03]  /*27c50*/  PRMT R19, R29, 0x7632, R19 ;  /* 0x000076321d137816 */ /* 0x002fc60000000013 */
[----:B0-----:R-:W2:Y:S01]  /*27c60*/  LDL.LU R29, [R1+0x2c0] ;  /* 0x0002c000011d7983 */ /* 0x001ea20000300800 */
[C---:B------:R-:W-:Y:S02]  /*27c70*/  IADD3 R8, R28.reuse, 0x8f, RZ ;  /* 0x0000008f1c087810 */ /* 0x040fe40007ffe0ff */
[----:B------:R-:W-:Y:S02]  /*27c80*/  IADD3 R24, R28, 0x8c, RZ ;  /* 0x0000008c1c187810 */ /* 0x000fe40007ffe0ff */
[----:B------:R-:W-:Y:S02]  /*27c90*/  ISETP.LT.AND P5, PT, R6, c[0x0][0x178], !P1 ;  /* 0x00005e0006007a0c */ /* 0x000fe40004fa1270 */
[----:B------:R-:W-:Y:S02]  /*27ca0*/  ISETP.LT.AND P1, PT, R7, c[0x0][0x178], !P1 ;  /* 0x00005e0007007a0c */ /* 0x000fe40004f21270 */
[----:B------:R-:W-:Y:S02]  /*27cb0*/  ISETP.GE.AND P3, PT, R8, c[0x0][0x17c], PT ;  /* 0x00005f0008007a0c */ /* 0x000fe40003f66270 */
[----:B------:R-:W-:-:S02]  /*27cc0*/  ISETP.GE.AND P2, PT, R24, c[0x0][0x17c], PT ;  /* 0x00005f0018007a0c */ /* 0x000fc40003f46270 */
[----:B------:R-:W-:Y:S01]  /*27cd0*/  IADD3 R8, R21, c[0x0][0x198], RZ ;  /* 0x0000660015087a10 */ /* 0x000fe20007ffe0ff */
[----:B------:R-:W4:Y:S01]  /*27ce0*/  LDL.LU R24, [R1+0x240] ;  /* 0x0002400001187983 */ /* 0x000f220000300800 */
[----:B------:R-:W-:Y:S02]  /*27cf0*/  ISETP.LT.AND P0, PT, R6, c[0x0][0x178], !P2 ;  /* 0x00005e0006007a0c */ /* 0x000fe40005701270 */
[----:B------:R-:W-:Y:S01]  /*27d00*/  PRMT R18, R27, 0x7632, R18 ;  /* 0x000076321b127816 */ /* 0x000fe20000000012 */
[C---:B------:R-:W-:Y:S01]  /*27d10*/  IMAD.WIDE R14, R8.reuse, 0x2, R16 ;  /* 0x00000002080e7825 */ /* 0x040fe200078e0210 */
[----:B------:R-:W4:Y:S03]  /*27d20*/  LDL.LU R27, [R1+0x254] ;  /* 0x00025400011b7983 */ /* 0x000f260000300800 */
[C---:B------:R-:W-:Y:S01]  /*27d30*/  IMAD.WIDE R12, R8.reuse, 0x2, R2 ;  /* 0x00000002080c7825 */ /* 0x040fe200078e0202 */
[----:B------:R-:W-:Y:S01]  /*27d40*/  IADD3 R8, R8, c[0x0][0x198], RZ ;  /* 0x0000660008087a10 */ /* 0x000fe20007ffe0ff */
[----:B------:R-:W-:Y:S04]  /*27d50*/  @P5 STG.E.U16 [R14.64], R18 ;  /* 0x000000120e005986 */ /* 0x000fe8000c101504 */
[----:B------:R0:W-:Y:S02]  /*27d60*/  @P1 STG.E.U16 [R12.64], R19 ;  /* 0x000000130c001986 */ /* 0x0001e4000c101504 */
[----:B0-----:R-:W-:-:S05]  /*27d70*/  IMAD.WIDE R12, R8, 0x2, R16 ;  /* 0x00000002080c7825 */ /* 0x001fca00078e0210 */
[----:B---3--:R0:W-:Y:S01]  /*27d80*/  @P0 STG.E.U16 [R12.64], R26 ;  /* 0x0000001a0c000986 */ /* 0x0081e2000c101504 */
[----:B------:R-:W-:-:S03]  /*27d90*/  PRMT R19, R26, 0x7632, R19 ;  /* 0x000076321a137816 */ /* 0x000fc60000000013 */
[----:B0-----:R-:W3:Y:S01]  /*27da0*/  LDL.LU R26, [R1+0x234] ;  /* 0x00023400011a7983 */ /* 0x001ee20000300800 */
[----:B------:R-:W-:Y:S02]  /*27db0*/  ISETP.LT.AND P2, PT, R7, c[0x0][0x178], !P2 ;  /* 0x00005e0007007a0c */ /* 0x000fe40005741270 */
[----:B------:R-:W-:Y:S01]  /*27dc0*/  IADD3 R22, R28, 0x8e, RZ ;  /* 0x0000008e1c167810 */ /* 0x000fe20007ffe0ff */
[----:B------:R-:W-:Y:S01]  /*27dd0*/  IMAD.WIDE R14, R8, 0x2, R2 ;  /* 0x00000002080e7825 */ /* 0x000fe200078e0202 */
[----:B------:R-:W-:Y:S01]  /*27de0*/  ISETP.LT.AND P1, PT, R6, c[0x0][0x178], !P6 ;  /* 0x00005e0006007a0c */ /* 0x000fe20007721270 */
[----:B------:R-:W3:Y:S01]  /*27df0*/  LDL.LU R25, [R1+0x264] ;  /* 0x0002640001197983 */ /* 0x000ee20000300800 */
[----:B------:R-:W-:Y:S02]  /*27e00*/  ISETP.GE.AND P4, PT, R22, c[0x0][0x17c], PT ;  /* 0x00005f0016007a0c */ /* 0x000fe40003f86270 */
[----:B------:R-:W-:Y:S02]  /*27e10*/  IADD3 R18, R28, 0x91, RZ ;  /* 0x000000911c127810 */ /* 0x000fe40007ffe0ff */
[----:B------:R-:W-:-:S02]  /*27e20*/  IADD3 R8, R8, c[0x0][0x198], RZ ;  /* 0x0000660008087a10 */ /* 0x000fc40007ffe0ff */
[----:B------:R-:W-:Y:S01]  /*27e30*/  ISETP.LT.AND P6, PT, R7, c[0x0][0x178], !P6 ;  /* 0x00005e0007007a0c */ /* 0x000fe200077c1270 */
[----:B------:R0:W-:Y:S01]  /*27e40*/  @P2 STG.E.U16 [R14.64], R4 ;  /* 0x000000040e002986 */ /* 0x0001e2000c101504 */
[----:B------:R-:W-:Y:S01]  /*27e50*/  ISETP.LT.AND P2, PT, R6, c[0x0][0x178], !P4 ;  /* 0x00005e0006007a0c */ /* 0x000fe20006741270 */
[----:B------:R-:W-:Y:S01]  /*27e60*/  IMAD.WIDE R12, R8, 0x2, R16 ;  /* 0x00000002080c7825 */ /* 0x000fe200078e0210 */
[----:B------:R-:W-:Y:S02]  /*27e70*/  ISETP.GE.AND P0, PT, R18, c[0x0][0x17c], PT ;  /* 0x00005f0012007a0c */ /* 0x000fe40003f06270 */
[----:B------:R-:W-:Y:S02]  /*27e80*/  PRMT R18, R4, 0x7632, R18 ;  /* 0x0000763204127816 */ /* 0x000fe40000000012 */
[----:B------:R1:W-:Y:S01]  /*27e90*/  @P1 STG.E.U16 [R12.64], R19 ;  /* 0x000000130c001986 */ /* 0x0003e2000c101504 */
[C---:B0-----:R-:W-:Y:S01]  /*27ea0*/  IADD3 R4, R8.reuse, c[0x0][0x198], RZ ;  /* 0x0000660008047a10 */ /* 0x041fe20007ffe0ff */
[----:B------:R-:W-:-:S04]  /*27eb0*/  IMAD.WIDE R14, R8, 0x2, R2 ;  /* 0x00000002080e7825 */ /* 0x000fc800078e0202 */
[C---:B-1----:R-:W-:Y:S01]  /*27ec0*/  IMAD.WIDE R12, R4.reuse, 0x2, R16 ;  /* 0x00000002040c7825 */ /* 0x042fe200078e0210 */
[----:B------:R0:W-:Y:S02]  /*27ed0*/  @P6 STG.E.U16 [R14.64], R18 ;  /* 0x000000120e006986 */ /* 0x0001e4000c101504 */
[C---:B0-----:R-:W-:Y:S02]  /*27ee0*/  IADD3 R18, R4.reuse, c[0x0][0x198], RZ ;  /* 0x0000660004127a10 */ /* 0x041fe40007ffe0ff */
[----:B--2---:R0:W-:Y:S02]  /*27ef0*/  @P2 STG.E.U16 [R12.64], R29 ;  /* 0x0000001d0c002986 */ /* 0x0041e4000c101504 */
[----:B0-----:R-:W-:Y:S01]  /*27f00*/  IMAD.WIDE R12, R4, 0x2, R2 ;  /* 0x00000002040c7825 */ /* 0x001fe200078e0202 */
[----:B------:R-:W-:Y:S02]  /*27f10*/  PRMT R4, R29, 0x7632, R4 ;  /* 0x000076321d047816 */ /* 0x000fe40000000004 */
[----:B------:R-:W2:Y:S01]  /*27f20*/  LDL.LU R29, [R1+0x1f4] ;  /* 0x0001f400011d7983 */ /* 0x000ea20000300800 */
[----:B------:R-:W-:-:S02]  /*27f30*/  ISETP.LT.AND P4, PT, R7, c[0x0][0x178], !P4 ;  /* 0x00005e0007007a0c */ /* 0x000fc40006781270 */
[----:B------:R-:W-:Y:S02]  /*27f40*/  ISETP.LT.AND P6, PT, R6, c[0x0][0x178], !P3 ;  /* 0x00005e0006007a0c */ /* 0x000fe40005fc1270 */
[----:B------:R-:W-:Y:S01]  /*27f50*/  IADD3 R20, R28, 0x90, RZ ;  /* 0x000000901c147810 */ /* 0x000fe20007ffe0ff */
[----:B------:R-:W-:Y:S01]  /*27f60*/  IMAD.WIDE R14, R18, 0x2, R16 ;  /* 0x00000002120e7825 */ /* 0x000fe200078e0210 */
[----:B------:R-:W-:Y:S02]  /*27f70*/  IADD3 R8, R28, 0x92, RZ ;  /* 0x000000921c087810 */ /* 0x000fe40007ffe0ff */
[----:B------:R-:W-:Y:S02]  /*27f80*/  ISETP.GE.AND P5, PT, R20, c[0x0][0x17c], PT ;  /* 0x00005f0014007a0c */ /* 0x000fe40003fa6270 */
[----:B------:R-:W-:-:S03]  /*27f90*/  ISETP.LT.AND P3, PT, R7, c[0x0][0x178], !P3 ;  /* 0x00005e0007007a0c */ /* 0x000fc60005f61270 */
[----:B----4-:R0:W-:Y:S01]  /*27fa0*/  @P4 STG.E.U16 [R12.64], R24 ;  /* 0x000000180c004986 */ /* 0x0101e2000c101504 */
[----:B------:R-:W-:Y:S02]  /*27fb0*/  ISETP.LT.AND P4, PT, R6, c[0x0][0x178], !P5 ;  /* 0x00005e0006007a0c */ /* 0x000fe40006f81270 */
[----:B------:R-:W-:Y:S01]  /*27fc0*/  ISETP.GE.AND P1, PT, R8, c[0x0][0x17c], PT ;  /* 0x00005f0008007a0c */ /* 0x000fe20003f26270 */
[----:B------:R1:W-:Y:S01]  /*27fd0*/  @P6 STG.E.U16 [R14.64], R4 ;  /* 0x000000040e006986 */ /* 0x0003e2000c101504 */
[----:B------:R-:W-:Y:S02]  /*27fe0*/  ISETP.LT.AND P5, PT, R7, c[0x0][0x178], !P5 ;  /* 0x00005e0007007a0c */ /* 0x000fe40006fa1270 */
[----:B------:R-:W-:-:S04]  /*27ff0*/  IADD3 R8, R28, 0x93, RZ ;  /* 0x000000931c087810 */ /* 0x000fc80007ffe0ff */
[----:B------:R-:W-:Y:S01]  /*28000*/  ISETP.GE.AND P2, PT, R8, c[0x0][0x17c], PT ;  /* 0x00005f0008007a0c */ /* 0x000fe20003f46270 */
[C---:B0-----:R-:W-:Y:S01]  /*28010*/  IMAD.WIDE R12, R18.reuse, 0x2, R2 ;  /* 0x00000002120c7825 */ /* 0x041fe200078e0202 */
[----:B-1----:R-:W-:Y:S02]  /*28020*/  IADD3 R4, R18, c[0x0][0x198], RZ ;  /* 0x0000660012047a10 */ /* 0x002fe40007ffe0ff */
[----:B------:R-:W-:-:S03]  /*28030*/  PRMT R8, R24, 0x7632, R8 ;  /* 0x0000763218087816 */ /* 0x000fc60000000008 */
[----:B------:R-:W-:-:S04]  /*28040*/  IMAD.WIDE R14, R4, 0x2, R16 ;  /* 0x00000002040e7825 */ /* 0x000fc800078e0210 */
[----:B------:R-:W-:Y:S01]  /*28050*/  IMAD.WIDE R18, R4, 0x2, R2 ;  /* 0x0000000204127825 */ /* 0x000fe200078e0202 */
[----:B------:R0:W-:Y:S01]  /*28060*/  @P3 STG.E.U16 [R12.64], R8 ;  /* 0x000000080c003986 */ /* 0x0001e2000c101504 */
[----:B---3--:R-:W-:-:S03]  /*28070*/  PRMT R22, R26, 0x7632, R22 ;  /* 0x000076321a167816 */ /* 0x008fc60000000016 */
[----:B------:R1:W-:Y:S04]  /*28080*/  @P4 STG.E.U16 [R14.64], R27 ;  /* 0x0000001b0e004986 */ /* 0x0003e8000c101504 */
[----:B------:R3:W-:Y:S01]  /*28090*/  @P5 STG.E.U16 [R18.64], R26 ;  /* 0x0000001a12005986 */ /* 0x0007e2000c101504 */
[----:B0-----:R-:W-:-:S03]  /*280a0*/  PRMT R8, R27, 0x7632, R8 ;  /* 0x000076321b087816 */ /* 0x001fc60000000008 */
[----:B-1----:R-:W4:Y:S04]  /*280b0*/  LDL.LU R27, [R1+0x284] ;  /* 0x00028400011b7983 */ /* 0x002f280000300800 */
[----:B---3--:R-:W3:Y:S01]  /*280c0*/  LDL.LU R26, [R1+0x1d4] ;  /* 0x0001d400011a7983 */ /* 0x008ee20000300800 */
[----:B------:R-:W-:Y:S02]  /*280d0*/  ISETP.LT.AND P4, PT, R6, c[0x0][0x178], !P0 ;  /* 0x00005e0006007a0c */ /* 0x000fe40004781270 */
[----:B------:R-:W-:Y:S02]  /*280e0*/  ISETP.LT.AND P0, PT, R7, c[0x0][0x178], !P0 ;  /* 0x00005e0007007a0c */ /* 0x000fe40004701270 */
[----:B------:R-:W-:Y:S02]  /*280f0*/  IADD3 R14, R4, c[0x0][0x198], RZ ;  /* 0x00006600040e7a10 */ /* 0x000fe40007ffe0ff */
[----:B------:R-:W-:-:S02]  /*28100*/  ISETP.LT.AND P5, PT, R6, c[0x0][0x178], !P1 ;  /* 0x00005e0006007a0c */ /* 0x000fc40004fa1270 */
[----:B------:R-:W-:Y:S02]  /*28110*/  ISETP.LT.AND P1, PT, R7, c[0x0][0x178], !P1 ;  /* 0x00005e0007007a0c */ /* 0x000fe40004f21270 */
[----:B------:R-:W-:Y:S02]  /*28120*/  IADD3 R4, R14, c[0x0][0x198], RZ ;  /* 0x000066000e047a10 */ /* 0x000fe40007ffe0ff */
[C---:B------:R-:W-:Y:S02]  /*28130*/  IADD3 R20, R28.reuse, 0x94, RZ ;  /* 0x000000941c147810 */ /* 0x040fe40007ffe0ff */
[----:B------:R-:W-:Y:S01]  /*28140*/  IADD3 R21, R28, 0x95, RZ ;  /* 0x000000951c157810 */ /* 0x000fe20007ffe0ff */
[----:B------:R-:W-:Y:S01]  /*28150*/  IMAD.WIDE R12, R14, 0x2, R16 ;  /* 0x000000020e0c7825 */ /* 0x000fe200078e0210 */
[----:B------:R-:W-:Y:S02]  /*28160*/  ISETP.GE.AND P6, PT, R20, c[0x0][0x17c], PT ;  /* 0x00005f0014007a0c */ /* 0x000fe40003fc6270 */
[----:B------:R-:W-:Y:S01]  /*28170*/  ISETP.GE.AND P3, PT, R21, c[0x0][0x17c], PT ;  /* 0x00005f0015007a0c */ /* 0x000fe20003f66270 */
[----:B------:R-:W-:Y:S01]  /*28180*/  IMAD.WIDE R14, R14, 0x2, R2 ;  /* 0x000000020e0e7825 */ /* 0x000fe200078e0202 */
[----:B------:R-:W-:Y:S03]  /*28190*/  @P4 STG.E.U16 [R12.64], R8 ;  /* 0x000000080c004986 */ /* 0x000fe6000c101504 */
[C---:B------:R-:W-:Y:S01]  /*281a0*/  IMAD.WIDE R18, R4.reuse, 0x2, R16 ;  /* 0x0000000204127825 */ /* 0x040fe200078e0210 */
[----:B------:R-:W-:Y:S03]  /*281b0*/  @P0 STG.E.U16 [R14.64], R22 ;  /* 0x000000160e000986 */ /* 0x000fe6000c101504 */
[----:B------:R-:W-:Y:S01]  /*281c0*/  IMAD.WIDE R20, R4, 0x2, R2 ;  /* 0x0000000204147825 */ /* 0x000fe200078e0202 */
[----:B------:R-:W-:Y:S04]  /*281d0*/  @P5 STG.E.U16 [R18.64], R25 ;  /* 0x0000001912005986 */ /* 0x000fe8000c101504 */
[----:B--2---:R0:W-:Y:S02]  /*281e0*/  @P1 STG.E.U16 [R20.64], R29 ;  /* 0x0000001d14001986 */ /* 0x0041e4000c101504 */
[----:B0-----:R-:W-:-:S02]  /*281f0*/  PRMT R20, R29, 0x7632, R20 ;  /* 0x000076321d147816 */ /* 0x001fc40000000014 */
[----:B------:R-:W2:Y:S01]  /*28200*/  LDL.LU R29, [R1+0x274] ;  /* 0x00027400011d7983 */ /* 0x000ea20000300800 */
        /* <DEDUP_REMOVED lines=13> */
[----:B------:R-:W-:Y:S02]  /*282e0*/  @P2 STG.E.U16 [R14.64], R20 ;  /* 0x000000140e002986 */ /* 0x000fe4000c101504 */
[----:B0-----:R-:W-:-:S02]  /*282f0*/  IMAD.WIDE R12, R4, 0x2, R2 ;  /* 0x00000002040c7825 */ /* 0x001fc400078e0202 */
[----:B----4-:R0:W-:Y:S04]  /*28300*/  @P5 STG.E.U16 [R18.64], R27 ;  /* 0x0000001b12005986 */ /* 0x0101e8000c101504 */
[----:B---3--:R1:W-:Y:S01]  /*28310*/  @P6 STG.E.U16 [R12.64], R26 ;  /* 0x0000001a0c006986 */ /* 0x0083e2000c101504 */
[----:B0-----:R-:W-:-:S03]  /*28320*/  PRMT R18, R26, 0x7632, R18 ;  /* 0x000076321a127816 */ /* 0x001fc60000000012 */
[----:B-1----:R-:W3:Y:S01]  /*28330*/  LDL.LU R26, [R1+0x2b4] ;  /* 0x0002b400011a7983 */ /* 0x002ee20000300800 */
[----:B------:R-:W-:Y:S02]  /*28340*/  IADD3 R23, R28, 0x96, RZ ;  /* 0x000000961c177810 */ /* 0x000fe40007ffe0ff */
[----:B------:R-:W-:Y:S01]  /*28350*/  ISETP.LT.AND P5, PT, R6, c[0x0][0x178], !P3 ;  /* 0x00005e0006007a0c */ /* 0x000fe20005fa1270 */
[----:B------:R-:W4:Y:S01]  /*28360*/  LDL.LU R25, [R1+0x224] ;  /* 0x0002240001197983 */ /* 0x000f220000300800 */
[----:B------:R-:W-:Y:S02]  /*28370*/  ISETP.LT.AND P3, PT, R7, c[0x0][0x178], !P3 ;  /* 0x00005e0007007a0c */ /* 0x000fe40005f61270 */
[----:B------:R-:W-:Y:S02]  /*28380*/  ISETP.GE.AND P4, PT, R23, c[0x0][0x17c], PT ;  /* 0x00005f0017007a0c */ /* 0x000fe40003f86270 */
[----:B------:R-:W-:Y:S02]  /*28390*/  IADD3 R8, R28, 0x99, RZ ;  /* 0x000000991c087810 */ /* 0x000fe40007ffe0ff */
[----:B------:R-:W-:-:S02]  /*283a0*/  IADD3 R4, R4, c[0x0][0x198], RZ ;  /* 0x0000660004047a10 */ /* 0x000fc40007ffe0ff */
[----:B------:R-:W-:Y:S02]  /*283b0*/  ISETP.LT.AND P6, PT, R6, c[0x0][0x178], !P4 ;  /* 0x00005e0006007a0c */ /* 0x000fe400067c1270 */
[----:B------:R-:W-:Y:S01]  /*283c0*/  ISETP.GE.AND P2, PT, R8, c[0x0][0x17c], PT ;  /* 0x00005f0008007a0c */ /* 0x000fe20003f46270 */
[C---:B------:R-:W-:Y:S01]  /*283d0*/  IMAD.WIDE R12, R4.reuse, 0x2, R16 ;  /* 0x00000002040c7825 */ /* 0x040fe200078e0210 */
[----:B------:R-:W-:Y:S02]  /*283e0*/  ISETP.LT.AND P4, PT, R7, c[0x0][0x178], !P4 ;  /* 0x00005e0007007a0c */ /* 0x000fe40006781270 */
[----:B------:R-:W-:Y:S01]  /*283f0*/  PRMT R8, R27, 0x7632, R8 ;  /* 0x000076321b087816 */ /* 0x000fe20000000008 */
[C---:B------:R-:W-:Y:S01]  /*28400*/  IMAD.WIDE R14, R4.reuse, 0x2, R2 ;  /* 0x00000002040e7825 */ /* 0x040fe200078e0202 */
[----:B------:R-:W-:Y:S01]  /*28410*/  IADD3 R4, R4, c[0x0][0x198], RZ ;  /* 0x0000660004047a10 */ /* 0x000fe20007ffe0ff */
[----:B------:R-:W4:Y:S04]  /*28420*/  LDL.LU R27, [R1+0x2a4] ;  /* 0x0002a400011b7983 */ /* 0x000f280000300800 */
[----:B------:R0:W-:Y:S04]  /*28430*/  @P5 STG.E.U16 [R12.64], R8 ;  /* 0x000000080c005986 */ /* 0x0001e8000c101504 */
[----:B------:R1:W-:Y:S01]  /*28440*/  @P3 STG.E.U16 [R14.64], R18 ;  /* 0x000000120e003986 */ /* 0x0003e2000c101504 */
[----:B0-----:R-:W-:-:S04]  /*28450*/  IMAD.WIDE R12, R4, 0x2, R16 ;  /* 0x00000002040c7825 */ /* 0x001fc800078e0210 */
[----:B-1----:R-:W-:Y:S01]  /*28460*/  IMAD.WIDE R14, R4, 0x2, R2 ;  /* 0x00000002040e7825 */ /* 0x002fe200078e0202 */
[----:B--2---:R-:W-:Y:S04]  /*28470*/  @P6 STG.E.U16 [R12.64], R29 ;  /* 0x0000001d0c006986 */ /* 0x004fe8000c101504 */
[----:B------:R0:W-:Y:S02]  /*28480*/  @P4 STG.E.U16 [R14.64], R9 ;  /* 0x000000090e004986 */ /* 0x0001e4000c101504 */
[----:B0-----:R-:W-:Y:S02]  /*28490*/  PRMT R15, R29, 0x7632, R15 ;  /* 0x000076321d0f7816 */ /* 0x001fe4000000000f */
[----:B------:R-:W2:Y:S01]  /*284a0*/  LDL.LU R29, [R1+0x1e4] ;  /* 0x0001e400011d7983 */ /* 0x000ea20000300800 */
[----:B------:R-:W-:-:S02]  /*284b0*/  IADD3 R21, R28, 0x98, RZ ;  /* 0x000000981c157810 */ /* 0x000fc40007ffe0ff */
[----:B------:R-:W-:Y:S02]  /*284c0*/  ISETP.LT.AND P3, PT, R6, c[0x0][0x178], !P0 ;  /* 0x00005e0006007a0c */ /* 0x000fe40004761270 */
[----:B------:R-:W-:Y:S02]  /*284d0*/  ISETP.LT.AND P0, PT, R7, c[0x0][0x178], !P0 ;  /* 0x00005e0007007a0c */ /* 0x000fe40004701270 */
[----:B------:R-:W-:Y:S02]  /*284e0*/  ISETP.GE.AND P1, PT, R21, c[0x0][0x17c], PT ;  /* 0x00005f0015007a0c */ /* 0x000fe40003f26270 */
[----:B------:R-:W-:Y:S02]  /*284f0*/  IADD3 R4, R4, c[0x0][0x198], RZ ;  /* 0x0000660004047a10 */ /* 0x000fe40007ffe0ff */
[----:B------:R-:W-:Y:S02]  /*28500*/  IADD3 R8, R28, 0x9b, RZ ;  /* 0x0000009b1c087810 */ /* 0x000fe40007ffe0ff */
[----:B------:R-:W-:Y:S01]  /*28510*/  ISETP.LT.AND P4, PT, R6, c[0x0][0x178], !P1 ;  /* 0x00005e0006007a0c */ /* 0x000fe20004f81270 */
[----:B------:R-:W-:Y:S01]  /*28520*/  IMAD.WIDE R12, R4, 0x2, R16 ;  /* 0x00000002040c7825 */ /* 0x000fe200078e0210 */
[----:B------:R-:W-:-:S02]  /*28530*/  ISETP.GE.AND P6, PT, R8, c[0x0][0x17c], PT ;  /* 0x00005f0008007a0c */ /* 0x000fc40003fc6270 */
[----:B------:R-:W-:Y:S01]  /*28540*/  PRMT R14, R9, 0x7632, R14 ;  /* 0x00007632090e7816 */ /* 0x000fe2000000000e */
[C---:B------:R-:W-:Y:S01]  /*28550*/  IMAD.WIDE R8, R4.reuse, 0x2, R2 ;  /* 0x0000000204087825 */ /* 0x040fe200078e0202 */
[----:B------:R-:W-:Y:S01]  /*28560*/  IADD3 R4, R4, c[0x0][0x198], RZ ;  /* 0x0000660004047a10 */ /* 0x000fe20007ffe0ff */
[----:B------:R-:W-:Y:S04]  /*28570*/  @P3 STG.E.U16 [R12.64], R15 ;  /* 0x0000000f0c003986 */ /* 0x000fe8000c101504 */
[----:B------:R0:W-:Y:S02]  /*28580*/  @P0 STG.E.U16 [R8.64], R14 ;  /* 0x0000000e08000986 */ /* 0x0001e4000c101504 */
[C---:B0-----:R-:W-:Y:S01]  /*28590*/  IMAD.WIDE R8, R4.reuse, 0x2, R16 ;  /* 0x0000000204087825 */ /* 0x041fe200078e0210 */
[----:B------:R-:W-:-:S04]  /*285a0*/  IADD3 R14, R4, c[0x0][0x198], RZ ;  /* 0x00006600040e7a10 */ /* 0x000fc80007ffe0ff */
[----:B---3--:R0:W-:Y:S02]  /*285b0*/  @P4 STG.E.U16 [R8.64], R26 ;  /* 0x0000001a08004986 */ /* 0x0081e4000c101504 */
[----:B0-----:R-:W-:Y:S01]  /*285c0*/  IMAD.WIDE R8, R4, 0x2, R2 ;  /* 0x0000000204087825 */ /* 0x001fe200078e0202 */
[----:B------:R-:W-:Y:S02]  /*285d0*/  PRMT R4, R26, 0x7632, R4 ;  /* 0x000076321a047816 */ /* 0x000fe40000000004 */
[----:B------:R-:W3:Y:S01]  /*285e0*/  LDL.LU R26, [R1+0x294] ;  /* 0x00029400011a7983 */ /* 0x000ee20000300800 */
[----:B------:R-:W-:Y:S02]  /*285f0*/  ISETP.LT.AND P1, PT, R7, c[0x0][0x178], !P1 ;  /* 0x00005e0007007a0c */ /* 0x000fe40004f21270 */
[----:B------:R-:W-:Y:S02]  /*28600*/  IADD3 R12, R28, 0x9c, RZ ;  /* 0x0000009c1c0c7810 */ /* 0x000fe40007ffe0ff */
[----:B------:R-:W-:-:S02]  /*28610*/  ISETP.LT.AND P3, PT, R6, c[0x0][0x178], !P2 ;  /* 0x00005e0006007a0c */ /* 0x000fc40005761270 */
[----:B------:R-:W-:Y:S02]  /*28620*/  ISETP.GE.AND P0, PT, R12, c[0x0][0x17c], PT ;  /* 0x00005f000c007a0c */ /* 0x000fe40003f06270 */
[C---:B------:R-:W-:Y:S02]  /*28630*/  IADD3 R19, R28.reuse, 0x9a, RZ ;  /* 0x0000009a1c137810 */ /* 0x040fe40007ffe0ff */
[----:B------:R-:W-:Y:S02]  /*28640*/  IADD3 R12, R28, 0x9d, RZ ;  /* 0x0000009d1c0c7810 */ /* 0x000fe40007ffe0ff */
[----:B------:R-:W-:Y:S02]  /*28650*/  ISETP.GE.AND P5, PT, R19, c[0x0][0x17c], PT ;  /* 0x00005f0013007a0c */ /* 0x000fe40003fa6270 */
[----:B------:R-:W-:Y:S01]  /*28660*/  ISETP.GE.AND P4, PT, R12, c[0x0][0x17c], PT ;  /* 0x00005f000c007a0c */ /* 0x000fe20003f86270 */
[----:B------:R-:W-:Y:S01]  /*28670*/  IMAD.WIDE R12, R14, 0x2, R16 ;  /* 0x000000020e0c7825 */ /* 0x000fe200078e0210 */
[----:B------:R-:W-:Y:S01]  /*28680*/  ISETP.LT.AND P2, PT, R7, c[0x0][0x178], !P2 ;  /* 0x00005e0007007a0c */ /* 0x000fe20005741270 */
[----:B----4-:R0:W-:Y:S01]  /*28690*/  @P1 STG.E.U16 [R8.64], R25 ;  /* 0x0000001908001986 */ /* 0x0101e2000c101504 */
[----:B------:R-:W-:-:S02]  /*286a0*/  ISETP.LT.AND P1, PT, R6, c[0x0][0x178], !P5 ;  /* 0x00005e0006007a0c */ /* 0x000fc40006f21270 */
[----:B------:R-:W-:Y:S01]  /*286b0*/  ISETP.LT.AND P5, PT, R7, c[0x0][0x178], !P5 ;  /* 0x00005e0007007a0c */ /* 0x000fe20006fa1270 */
[----:B------:R1:W-:Y:S01]  /*286c0*/  @P3 STG.E.U16 [R12.64], R4 ;  /* 0x000000040c003986 */ /* 0x0003e2000c101504 */
[----:B------:R-:W-:Y:S01]  /*286d0*/  PRMT R18, R25, 0x7632, R18 ;  /* 0x0000763219127816 */ /* 0x000fe20000000012 */
[C---:B0-----:R-:W-:Y:S02]  /*286e0*/  IMAD.WIDE R8, R14.reuse, 0x2, R2 ;  /* 0x000000020e087825 */ /* 0x041fe400078e0202 */
[----:B------:R-:W4:Y:S01]  /*286f0*/  LDL.LU R25, [R1+0x2c4] ;  /* 0x0002c40001197983 */ /* 0x000f220000300800 */
[----:B-1----:R-:W-:-:S03]  /*28700*/  IADD3 R4, R14, c[0x0][0x198], RZ ;  /* 0x000066000e047a10 */ /* 0x002fc60007ffe0ff */
[----:B------:R-:W-:Y:S02]  /*28710*/  @P2 STG.E.U16 [R8.64], R18 ;  /* 0x0000001208002986 */ /* 0x000fe4000c101504 */
[----:B------:R-:W-:-:S04]  /*28720*/  IMAD.WIDE R12, R4, 0x2, R16 ;  /* 0x00000002040c7825 */ /* 0x000fc800078e0210 */
[----:B------:R-:W-:Y:S01]  /*28730*/  IMAD.WIDE R14, R4, 0x2, R2 ;  /* 0x00000002040e7825 */ /* 0x000fe200078e0202 */
[----:B------:R-:W-:Y:S04]  /*28740*/  @P1 STG.E.U16 [R12.64], R27 ;  /* 0x0000001b0c001986 */ /* 0x000fe8000c101504 */
[----:B--2---:R0:W-:Y:S01]  /*28750*/  @P5 STG.E.U16 [R14.64], R29 ;  /* 0x0000001d0e005986 */ /* 0x0041e2000c101504 */
[----:B------:R-:W-:-:S03]  /*28760*/  PRMT R21, R29, 0x7632, R21 ;  /* 0x000076321d157816 */ /* 0x000fc60000000015 */
[----:B0-----:R-:W2:Y:S01]  /*28770*/  LDL.LU R29, [R1+0x244] ;  /* 0x00024400011d7983 */ /* 0x001ea20000300800 */
[----:B------:R-:W-:Y:S02]  /*28780*/  ISETP.LT.AND P1, PT, R6, c[0x0][0x178], !P6 ;  /* 0x00005e0006007a0c */ /* 0x000fe40007721270 */
[----:B------:R-:W-:Y:S02]  /*28790*/  IADD3 R20, R28, 0x9f, RZ ;  /* 0x0000009f1c147810 */ /* 0x000fe40007ffe0ff */
[----:B------:R-:W-:Y:S02]  /*287a0*/  ISETP.LT.AND P6, PT, R7, c[0x0][0x178], !P6 ;  /* 0x00005e0007007a0c */ /* 0x000fe400077c1270 */
[----:B------:R-:W-:Y:S02]  /*287b0*/  IADD3 R12, R4, c[0x0][0x198], RZ ;  /* 0x00006600040c7a10 */ /* 0x000fe40007ffe0ff */
[----:B------:R-:W-:Y:S02]  /*287c0*/  ISETP.LT.AND P5, PT, R6, c[0x0][0x178], !P0 ;  /* 0x00005e0006007a0c */ /* 0x000fe400047a1270 */
[----:B------:R-:W-:-:S02]  /*287d0*/  ISETP.GE.AND P2, PT, R20, c[0x0][0x17c], PT ;  /* 0x00005f0014007a0c */ /* 0x000fc40003f46270 */
[C---:B------:R-:W-:Y:S02]  /*287e0*/  IADD3 R4, R12.reuse, c[0x0][0x198], RZ ;  /* 0x000066000c047a10 */ /* 0x040fe40007ffe0ff */
[----:B------:R-:W-:Y:S01]  /*287f0*/  PRMT R20, R27, 0x7632, R20 ;  /* 0x000076321b147816 */ /* 0x000fe20000000014 */
[C---:B------:R-:W-:Y:S01]  /*28800*/  IMAD.WIDE R8, R12.reuse, 0x2, R16 ;  /* 0x000000020c087825 */ /* 0x040fe200078e0210 */
[----:B------:R-:W2:Y:S03]  /*28810*/  LDL.LU R27, [R1+0x258] ;  /* 0x00025800011b7983 */ /* 0x000ea60000300800 */
[----:B------:R-:W-:Y:S01]  /*28820*/  IMAD.WIDE R12, R12, 0x2, R2 ;  /* 0x000000020c0c7825 */ /* 0x000fe200078e0202 */
[----:B------:R-:W-:Y:S03]  /*28830*/  @P1 STG.E.U16 [R8.64], R20 ;  /* 0x0000001408001986 */ /* 0x000fe6000c101504 */
[----:B------:R-:W-:Y:S01]  /*28840*/  IMAD.WIDE R14, R4, 0x2, R16 ;  /* 0x00000002040e7825 */ /* 0x000fe200078e0210 */
[----:B------:R-:W-:Y:S01]  /*28850*/  @P6 STG.E.U16 [R12.64], R21 ;  /* 0x000000150c006986 */ /* 0x000fe2000c101504 */
[----:B------:R-:W-:-:S02]  /*28860*/  ISETP.LT.AND P0, PT, R7, c[0x0][0x178], !P0 ;  /* 0x00005e0007007a0c */ /* 0x000fc40004701270 */
[----:B------:R-:W-:Y:S01]  /*28870*/  IADD3 R19, R28, 0x9e, RZ ;  /* 0x0000009e1c137810 */ /* 0x000fe20007ffe0ff */
[----:B---3--:R0:W-:Y:S02]  /*28880*/  @P5 STG.E.U16 [R14.64], R26 ;  /* 0x0000001a0e005986 */ /* 0x0081e4000c101504 */
[----:B0-----:R-:W-:Y:S02]  /*28890*/  PRMT R14, R26, 0x7632, R14 ;  /* 0x000076321a0e7816 */ /* 0x001fe4000000000e */
[----:B------:R-:W3:Y:S01]  /*288a0*/  LDL.LU R26, [R1+0x238] ;  /* 0x00023800011a7983 */ /* 0x000ee20000300800 */
[----:B------:R-:W-:Y:S01]  /*288b0*/  ISETP.GE.AND P3, PT, R19, c[0x0][0x17c], PT ;  /* 0x00005f0013007a0c */ /* 0x000fe20003f66270 */
[----:B------:R-:W-:Y:S01]  /*288c0*/  IMAD.WIDE R18, R4, 0x2, R2 ;  /* 0x0000000204127825 */ /* 0x000fe200078e0202 */
[----:B------:R-:W-:Y:S02]  /*288d0*/  ISETP.LT.AND P5, PT, R6, c[0x0][0x178], !P4 ;  /* 0x00005e0006007a0c */ /* 0x000fe400067a1270 */
[----:B------:R-:W-:-:S02]  /*288e0*/  ISETP.LT.AND P4, PT, R7, c[0x0][0x178], !P4 ;  /* 0x00005e0007007a0c */ /* 0x000fc40006781270 */
[----:B------:R-:W-:Y:S02]  /*288f0*/  IADD3 R8, R4, c[0x0][0x198], RZ ;  /* 0x0000660004087a10 */ /* 0x000fe40007ffe0ff */
[----:B------:R-:W-:Y:S01]  /*28900*/  ISETP.LT.AND P6, PT, R6, c[0x0][0x178], !P3 ;  /* 0x00005e0006007a0c */ /* 0x000fe20005fc1270 */
[----:B------:R0:W-:Y:S01]  /*28910*/  @P0 STG.E.U16 [R18.64], R5 ;  /* 0x0000000512000986 */ /* 0x0001e2000c101504 */
[----:B------:R-:W-:Y:S02]  /*28920*/  IADD3 R12, R28, 0xa1, RZ ;  /* 0x000000a11c0c7810 */ /* 0x000fe40007ffe0ff */
[----:B------:R-:W-:Y:S02]  /*28930*/  PRMT R15, R5, 0x7632, R15 ;  /* 0x00007632050f7816 */ /* 0x000fe4000000000f */
[----:B------:R-:W-:Y:S02]  /*28940*/  ISETP.LT.AND P3, PT, R7, c[0x0][0x178], !P3 ;  /* 0x00005e0007007a0c */ /* 0x000fe40005f61270 */
[----:B------:R-:W-:-:S02]  /*28950*/  ISETP.GE.AND P0, PT, R12, c[0x0][0x17c], PT ;  /* 0x00005f000c007a0c */ /* 0x000fc40003f06270 */
[C---:B0-----:R-:W-:Y:S01]  /*28960*/  IADD3 R19, R8.reuse, c[0x0][0x198], RZ ;  /* 0x0000660008137a10 */ /* 0x041fe20007ffe0ff */
[----:B------:R-:W-:-:S04]  /*28970*/  IMAD.WIDE R4, R8, 0x2, R16 ;  /* 0x0000000208047825 */ /* 0x000fc800078e0210 */
[----:B------:R-:W-:Y:S01]  /*28980*/  IMAD.WIDE R8, R8, 0x2, R2 ;  /* 0x0000000208087825 */ /* 0x000fe200078e0202 */
[----:B------:R0:W-:Y:S03]  /*28990*/  @P5 STG.E.U16 [R4.64], R14 ;  /* 0x0000000e04005986 */ /* 0x0001e6000c101504 */
[C---:B------:R-:W-:Y:S01]  /*289a0*/  IMAD.WIDE R12, R19.reuse, 0x2, R16 ;  /* 0x00000002130c7825 */ /* 0x040fe200078e0210 */
[----:B------:R-:W-:Y:S04]  /*289b0*/  @P4 STG.E.U16 [R8.64], R15 ;  /* 0x0000000f08004986 */ /* 0x000fe8000c101504 */
[----:B----4-:R1:W-:Y:S01]  /*289c0*/  @P6 STG.E.U16 [R12.64], R25 ;  /* 0x000000190c006986 */ /* 0x0103e2000c101504 */
[----:B0-----:R-:W-:Y:S01]  /*289d0*/  IMAD.WIDE R4, R19, 0x2, R2 ;  /* 0x0000000213047825 */ /* 0x001fe200078e0202 */
[----:B-1----:R-:W-:-:S02]  /*289e0*/  PRMT R13, R25, 0x7632, R13 ;  /* 0x00007632190d7816 */ /* 0x002fc4000000000d */
[----:B------:R-:W4:Y:S04]  /*289f0*/  LDL.LU R25, [R1+0x268] ;  /* 0x0002680001197983 */ /* 0x000f280000300800 */
[----:B--2---:R0:W-:Y:S01]  /*28a00*/  @P3 STG.E.U16 [R4.64], R29 ;  /* 0x0000001d04003986 */ /* 0x0041e2000c101504 */
[----:B------:R-:W-:-:S03]  /*28a10*/  PRMT R14, R29, 0x7632, R14 ;  /* 0x000076321d0e7816 */ /* 0x000fc6000000000e */
[----:B0-----:R-:W2:Y:S01]  /*28a20*/  LDL.LU R29, [R1+0x1f8] ;  /* 0x0001f800011d7983 */ /* 0x001ea20000300800 */
[----:B------:R-:W-:Y:S02]  /*28a30*/  IADD3 R22, R28, 0xa0, RZ ;  /* 0x000000a01c167810 */ /* 0x000fe40007ffe0ff */
[----:B------:R-:W-:Y:S02]  /*28a40*/  ISETP.LT.AND P6, PT, R6, c[0x0][0x178], !P2 ;  /* 0x00005e0006007a0c */ /* 0x000fe400057c1270 */
[----:B------:R-:W-:Y:S02]  /*28a50*/  ISETP.LT.AND P2, PT, R7, c[0x0][0x178], !P2 ;  /* 0x00005e0007007a0c */ /* 0x000fe40005741270 */
[----:B------:R-:W-:Y:S02]  /*28a60*/  ISETP.GE.AND P1, PT, R22, c[0x0][0x17c], PT ;  /* 0x00005f0016007a0c */ /* 0x000fe40003f26270 */
[----:B------:R-:W-:Y:S02]  /*28a70*/  IADD3 R8, R28, 0xa3, RZ ;  /* 0x000000a31c087810 */ /* 0x000fe40007ffe0ff */
[----:B------:R-:W-:-:S02]  /*28a80*/  IADD3 R12, R19, c[0x0][0x198], RZ ;  /* 0x00006600130c7a10 */ /* 0x000fc40007ffe0ff */
[----:B------:R-:W-:Y:S02]  /*28a90*/  ISETP.GE.AND P4, PT, R8, c[0x0][0x17c], PT ;  /* 0x00005f0008007a0c */ /* 0x000fe40003f86270 */
[----:B------:R-:W-:Y:S01]  /*28aa0*/  ISETP.LT.AND P3, PT, R6, c[0x0][0x178], !P1 ;  /* 0x00005e0006007a0c */ /* 0x000fe20004f61270 */
[----:B------:R-:W-:-:S04]  /*28ab0*/  IMAD.WIDE R8, R12, 0x2, R16 ;  /* 0x000000020c087825 */ /* 0x000fc800078e0210 */
[C---:B------:R-:W-:Y:S01]  /*28ac0*/  IMAD.WIDE R4, R12.reuse, 0x2, R2 ;  /* 0x000000020c047825 */ /* 0x040fe200078e0202 */
[----:B------:R-:W-:Y:S01]  /*28ad0*/  IADD3 R12, R12, c[0x0][0x198], RZ ;  /* 0x000066000c0c7a10 */ /* 0x000fe20007ffe0ff */
[----:B------:R-:W-:Y:S01]  /*28ae0*/  @P6 STG.E.U16 [R8.64], R13 ;  /* 0x0000000d08006986 */ /* 0x000fe2000c101504 */
[----:B------:R-:W-:-:S03]  /*28af0*/  IADD3 R15, R28, 0xa4, RZ ;  /* 0x000000a41c0f7810 */ /* 0x000fc60007ffe0ff */
[----:B------:R0:W-:Y:S01]  /*28b00*/  @P2 STG.E.U16 [R4.64], R14 ;  /* 0x0000000e04002986 */ /* 0x0001e2000c101504 */
[----:B------:R-:W-:Y:S02]  /*28b10*/  ISETP.LT.AND P1, PT, R7, c[0x0][0x178], !P1 ;  /* 0x00005e0007007a0c */ /* 0x000fe40004f21270 */
[----:B------:R-:W-:Y:S02]  /*28b20*/  ISETP.GE.AND P6, PT, R15, c[0x0][0x17c], PT ;  /* 0x00005f000f007a0c */ /* 0x000fe40003fc6270 */
[----:B------:R-:W-:Y:S01]  /*28b30*/  PRMT R15, R27, 0x7632, R15 ;  /* 0x000076321b0f7816 */ /* 0x000fe2000000000f */
[----:B0-----:R-:W-:-:S05]  /*28b40*/  IMAD.WIDE R4, R12, 0x2, R16 ;  /* 0x000000020c047825 */ /* 0x001fca00078e0210 */
[----:B------:R0:W-:Y:S01]  /*28b50*/  @P3 STG.E.U16 [R4.64], R27 ;  /* 0x0000001b04003986 */ /* 0x0001e2000c101504 */
[----:B------:R-:W-:Y:S01]  /*28b60*/  IMAD.WIDE R8, R12, 0x2, R2 ;  /* 0x000000020c087825 */ /* 0x000fe200078e0202 */
[----:B---3--:R-:W-:Y:S02]  /*28b70*/  PRMT R14, R26, 0x7632, R14 ;  /* 0x000076321a0e7816 */ /* 0x008fe4000000000e */
[----:B0-----:R-:W3:Y:S04]  /*28b80*/  LDL.LU R27, [R1+0x288] ;  /* 0x00028800011b7983 */ /* 0x001ee80000300800 */
[----:B------:R0:W-:Y:S04]  /*28b90*/  @P1 STG.E.U16 [R8.64], R26 ;  /* 0x0000001a08001986 */ /* 0x0001e8000c101504 */
[----:B0-----:R-:W3:Y:S01]  /*28ba0*/  LDL.LU R26, [R1+0x1d8] ;  /* 0x0001d800011a7983 */ /* 0x001ee20000300800 */
[----:B------:R-:W-:-:S02]  /*28bb0*/  IADD3 R18, R28, 0xa2, RZ ;  /* 0x000000a21c127810 */ /* 0x000fc40007ffe0ff */
[----:B------:R-:W-:Y:S02]  /*28bc0*/  ISETP.LT.AND P2, PT, R6, c[0x0][0x178], !P0 ;  /* 0x00005e0006007a0c */ /* 0x000fe40004741270 */
[----:B------:R-:W-:Y:S02]  /*28bd0*/  ISETP.GE.AND P5, PT, R18, c[0x0][0x17c], PT ;  /* 0x00005f0012007a0c */ /* 0x000fe40003fa6270 */
[----:B------:R-:W-:Y:S02]  /*28be0*/  IADD3 R12, R12, c[0x0][0x198], RZ ;  /* 0x000066000c0c7a10 */ /* 0x000fe40007ffe0ff */
[----:B------:R-:W-:Y:S02]  /*28bf0*/  IADD3 R13, R28, 0xa5, RZ ;  /* 0x000000a51c0d7810 */ /* 0x000fe40007ffe0ff */
[----:B------:R-:W-:Y:S02]  /*28c00*/  ISETP.LT.AND P0, PT, R7, c[0x0][0x178], !P0 ;  /* 0x00005e0007007a0c */ /* 0x000fe40004701270 */
[----:B------:R-:W-:Y:S01]  /*28c10*/  ISETP.LT.AND P1, PT, R6, c[0x0][0x178], !P5 ;  /* 0x00005e0006007a0c */ /* 0x000fe20006f21270 */
[----:B------:R-:W-:Y:S01]  /*28c20*/  IMAD.WIDE R4, R12, 0x2, R16 ;  /* 0x000000020c047825 */ /* 0x000fe200078e0210 */
[----:B------:R-:W-:-:S02]  /*28c30*/  ISETP.GE.AND P3, PT, R13, c[0x0][0x17c], PT ;  /* 0x00005f000d007a0c */ /* 0x000fc40003f66270 */
[C---:B------:R-:W-:Y:S01]  /*28c40*/  IADD3 R13, R12.reuse, c[0x0][0x198], RZ ;  /* 0x000066000c0d7a10 */ /* 0x040fe20007ffe0ff */
[----:B------:R-:W-:Y:S01]  /*28c50*/  IMAD.WIDE R8, R12, 0x2, R2 ;  /* 0x000000020c087825 */ /* 0x000fe200078e0202 */
[----:B------:R-:W-:Y:S01]  /*28c60*/  ISETP.LT.AND P5, PT, R7, c[0x0][0x178], !P5 ;  /* 0x00005e0007007a0c */ /* 0x000fe20006fa1270 */
[----:B------:R0:W-:Y:S04]  /*28c70*/  @P2 STG.E.U16 [R4.64], R15 ;  /* 0x0000000f04002986 */ /* 0x0001e8000c101504 */
[----:B------:R-:W-:Y:S01]  /*28c80*/  @P0 STG.E.U16 [R8.64], R14 ;  /* 0x0000000e08000986 */ /* 0x000fe2000c101504 */
[----:B0-----:R-:W-:-:S05]  /*28c90*/  IMAD.WIDE R4, R13, 0x2, R16 ;  /* 0x000000020d047825 */ /* 0x001fca00078e0210 */
[----:B----4-:R0:W-:Y:S02]  /*28ca0*/  @P1 STG.E.U16 [R4.64], R25 ;  /* 0x0000001904001986 */ /* 0x0101e4000c101504 */
[----:B0-----:R-:W-:-:S05]  /*28cb0*/  IMAD.WIDE R4, R13, 0x2, R2 ;  /* 0x000000020d047825 */ /* 0x001fca00078e0202 */
        /* <DEDUP_REMOVED lines=8> */
[----:B------:R-:W-:-:S02]  /*28d40*/  ISETP.LT.AND P4, PT, R7, c[0x0][0x178], !P4 ;  /* 0x00005e0007007a0c */ /* 0x000fc40006781270 */
[----:B------:R-:W-:Y:S02]  /*28d50*/  ISETP.LT.AND P5, PT, R6, c[0x0][0x178], !P6 ;  /* 0x00005e0006007a0c */ /* 0x000fe400077a1270 */
[----:B------:R-:W-:Y:S01]  /*28d60*/  ISETP.GE.AND P1, PT, R8, c[0x0][0x17c], PT ;  /* 0x00005f0008007a0c */ /* 0x000fe20003f26270 */
[C---:B------:R-:W-:Y:S01]  /*28d70*/  IMAD.WIDE R8, R12.reuse, 0x2, R16 ;  /* 0x000000020c087825 */ /* 0x040fe200078e0210 */
[----:B------:R-:W-:Y:S02]  /*28d80*/  PRMT R13, R25, 0x7632, R13 ;  /* 0x00007632190d7816 */ /* 0x000fe4000000000d */
[C---:B------:R-:W-:Y:S01]  /*28d90*/  IADD3 R14, R12.reuse, c[0x0][0x198], RZ ;  /* 0x000066000c0e7a10 */ /* 0x040fe20007ffe0ff */
[----:B------:R-:W-:Y:S02]  /*28da0*/  IMAD.WIDE R4, R12, 0x2, R2 ;  /* 0x000000020c047825 */ /* 0x000fe400078e0202 */
[----:B------:R0:W-:Y:S01]  /*28db0*/  @P2 STG.E.U16 [R8.64], R13 ;  /* 0x0000000d08002986 */ /* 0x0001e2000c101504 */
[----:B------:R-:W-:-:S03]  /*28dc0*/  ISETP.LT.AND P6, PT, R7, c[0x0][0x178], !P6 ;  /* 0x00005e0007007a0c */ /* 0x000fc600077c1270 */
[----:B------:R-:W-:Y:S01]  /*28dd0*/  @P4 STG.E.U16 [R4.64], R15 ;  /* 0x0000000f04004986 */ /* 0x000fe2000c101504 */
[----:B0-----:R-:W-:Y:S01]  /*28de0*/  IMAD.WIDE R8, R14, 0x2, R16 ;  /* 0x000000020e087825 */ /* 0x001fe200078e0210 */
[----:B------:R-:W-:-:S03]  /*28df0*/  IADD3 R19, R28, 0xa9, RZ ;  /* 0x000000a91c137810 */ /* 0x000fc60007ffe0ff */
[----:B------:R-:W-:Y:S01]  /*28e00*/  IMAD.WIDE R12, R14, 0x2, R2 ;  /* 0x000000020e0c7825 */ /* 0x000fe200078e0202 */
[----:B---3--:R0:W-:Y:S01]  /*28e10*/  @P5 STG.E.U16 [R8.64], R27 ;  /* 0x0000001b08005986 */ /* 0x0081e2000c101504 */
[----:B------:R-:W-:Y:S02]  /*28e20*/  ISETP.LT.AND P5, PT, R6, c[0x0][0x178], !P3 ;  /* 0x00005e0006007a0c */ /* 0x000fe40005fa1270 */
[----:B------:R-:W-:Y:S02]  /*28e30*/  ISETP.GE.AND P4, PT, R19, c[0x0][0x17c], PT ;  /* 0x00005f0013007a0c */ /* 0x000fe40003f86270 */
[----:B------:R-:W-:Y:S02]  /*28e40*/  PRMT R19, R27, 0x7632, R19 ;  /* 0x000076321b137816 */ /* 0x000fe40000000013 */
[----:B0-----:R-:W-:Y:S01]  /*28e50*/  IADD3 R8, R14, c[0x0][0x198], RZ ;  /* 0x000066000e087a10 */ /* 0x001fe20007ffe0ff */
[----:B------:R0:W-:Y:S04]  /*28e60*/  @P6 STG.E.U16 [R12.64], R26 ;  /* 0x0000001a0c006986 */ /* 0x0001e8000c101504 */
[----:B------:R-:W-:Y:S01]  /*28e70*/  IMAD.WIDE R4, R8, 0x2, R16 ;  /* 0x0000000208047825 */ /* 0x000fe200078e0210 */
[----:B------:R-:W-:-:S02]  /*28e80*/  ISETP.LT.AND P6, PT, R6, c[0x0][0x178], !P0 ;  /* 0x00005e0006007a0c */ /* 0x000fc400047c1270 */
[----:B------:R-:W3:Y:S01]  /*28e90*/  LDL.LU R6, [R1+0xf90] ;  /* 0x000f900001067983 */ /* 0x000ee20000300800 */
[----:B------:R-:W-:-:S03]  /*28ea0*/  PRMT R20, R26, 0x7632, R20 ;  /* 0x000076321a147816 */ /* 0x000fc60000000014 */
[----:B------:R-:W4:Y:S04]  /*28eb0*/  LDL.LU R25, [R1+0x2b8] ;  /* 0x0002b80001197983 */ /* 0x000f280000300800 */
[----:B0-----:R-:W3:Y:S04]  /*28ec0*/  LDL.LU R26, [R1+0x228] ;  /* 0x00022800011a7983 */ /* 0x001ee80000300800 */
[----:B------:R0:W-:Y:S04]  /*28ed0*/  @P5 STG.E.U16 [R4.64], R19 ;  /* 0x0000001304005986 */ /* 0x0001e8000c101504 */
[----:B0-----:R-:W3:Y:S01]  /*28ee0*/  LDL R19, [R1+0x8c8] ;  /* 0x0008c80001137983 */ /* 0x001ee20000100800 */
[----:B------:R-:W-:-:S02]  /*28ef0*/  IADD3 R18, R28, 0xa8, RZ ;  /* 0x000000a81c127810 */ /* 0x000fc40007ffe0ff */
[C---:B------:R-:W-:Y:S02]  /*28f00*/  ISETP.LT.AND P3, PT, R7.reuse, c[0x0][0x178], !P3 ;  /* 0x00005e0007007a0c */ /* 0x040fe40005f61270 */
[----:B------:R-:W-:Y:S02]  /*28f10*/  ISETP.LT.AND P0, PT, R7, c[0x0][0x178], !P0 ;  /* 0x00005e0007007a0c */ /* 0x000fe40004701270 */
[----:B------:R-:W-:Y:S02]  /*28f20*/  ISETP.GE.AND P2, PT, R18, c[0x0][0x17c], PT ;  /* 0x00005f0012007a0c */ /* 0x000fe40003f46270 */
[C---:B------:R-:W-:Y:S01]  /*28f30*/  IADD3 R18, R8.reuse, c[0x0][0x198], RZ ;  /* 0x0000660008127a10 */ /* 0x040fe20007ffe0ff */
[----:B------:R-:W-:Y:S01]  /*28f40*/  IMAD.WIDE R8, R8, 0x2, R2 ;  /* 0x0000000208087825 */ /* 0x000fe200078e0202 */
[----:B------:R-:W-:-:S03]  /*28f50*/  IADD3 R21, R28, 0xaa, RZ ;  /* 0x000000aa1c157810 */ /* 0x000fc60007ffe0ff */
[----:B------:R-:W-:-:S04]  /*28f60*/  IMAD.WIDE R12, R18, 0x2, R16 ;  /* 0x00000002120c7825 */ /* 0x000fc800078e0210 */
[----:B------:R-:W-:Y:S01]  /*28f70*/  IMAD.WIDE R14, R18, 0x2, R2 ;  /* 0x00000002120e7825 */ /* 0x000fe200078e0202 */
[----:B------:R-:W-:Y:S04]  /*28f80*/  @P3 STG.E.U16 [R8.64], R20 ;  /* 0x0000001408003986 */ /* 0x000fe8000c101504 */
[----:B------:R-:W-:Y:S04]  /*28f90*/  STL.64 [R1+0xf80], R22 ;  /* 0x000f801601007387 */ /* 0x000fe80000100a00 */
[----:B------:R-:W-:Y:S04]  /*28fa0*/  STL.64 [R1+0xf78], R20 ;  /* 0x000f781401007387 */ /* 0x000fe80000100a00 */
[----:B------:R-:W4:Y:S04]  /*28fb0*/  LDL.LU R27, [R1+0x2a8] ;  /* 0x0002a800011b7983 */ /* 0x000f280000300800 */
[----:B--2---:R-:W-:Y:S04]  /*28fc0*/  @P6 STG.E.U16 [R12.64], R29 ;  /* 0x0000001d0c006986 */ /* 0x004fe8000c101504 */
[----:B------:R0:W-:Y:S02]  /*28fd0*/  @P0 STG.E.U16 [R14.64], R10 ;  /* 0x0000000a0e000986 */ /* 0x0001e4000c101504 */
[----:B0-----:R-:W-:-:S02]  /*28fe0*/  PRMT R14, R29, 0x7632, R14 ;  /* 0x000076321d0e7816 */ /* 0x001fc4000000000e */
[----:B------:R-:W2:Y:S01]  /*28ff0*/  LDL.LU R29, [R1+0x1e8] ;  /* 0x0001e800011d7983 */ /* 0x000ea20000300800 */
[----:B------:R-:W-:Y:S02]  /*29000*/  IADD3 R8, R18, c[0x0][0x198], RZ ;  /* 0x0000660012087a10 */ /* 0x000fe40007ffe0ff */
[----:B------:R-:W-:Y:S02]  /*29010*/  PRMT R15, R10, 0x7632, R15 ;  /* 0x000076320a0f7816 */ /* 0x000fe4000000000f */
[----:B------:R-:W-:Y:S01]  /*29020*/  IADD3 R12, R28, 0xab, RZ ;  /* 0x000000ab1c0c7810 */ /* 0x000fe20007ffe0ff */
[C---:B------:R-:W-:Y:S01]  /*29030*/  IMAD.WIDE R4, R8.reuse, 0x2, R16 ;  /* 0x0000000208047825 */ /* 0x040fe200078e0210 */
[----:B------:R-:W-:Y:S02]  /*29040*/  IADD3 R10, R8, c[0x0][0x198], RZ ;  /* 0x00006600080a7a10 */ /* 0x000fe40007ffe0ff */
[----:B------:R-:W-:Y:S01]  /*29050*/  ISETP.GE.AND P6, PT, R12, c[0x0][0x17c], PT ;  /* 0x00005f000c007a0c */ /* 0x000fe20003fc6270 */
[----:B------:R-:W-:-:S04]  /*29060*/  IMAD.WIDE R8, R8, 0x2, R2 ;  /* 0x0000000208087825 */ /* 0x000fc800078e0202 */
[----:B------:R-:W-:Y:S01]  /*29070*/  IMAD.WIDE R12, R10, 0x2, R16 ;  /* 0x000000020a0c7825 */ /* 0x000fe200078e0210 */
[----:B------:R-:W-:Y:S02]  /*29080*/  ISETP.GE.AND P5, PT, R21, c[0x0][0x17c], PT ;  /* 0x00005f0015007a0c */ /* 0x000fe40003fa6270 */
[----:B---3--:R-:W-:Y:S01]  /*29090*/  ISETP.LT.AND P0, PT, R19, c[0x0][0x178], !P1 ;  /* 0x00005e0013007a0c */ /* 0x008fe20004f01270 */
[----:B------:R-:W0:Y:S01]  /*290a0*/  LDS.128 R20, [R0] ;  /* 0x0000000000147984 */ /* 0x000e220000000c00 */
[----:B------:R-:W-:Y:S02]  /*290b0*/  ISETP.LT.AND P1, PT, R7, c[0x0][0x178], !P1 ;  /* 0x00005e0007007a0c */ /* 0x000fe40004f21270 */
[----:B------:R-:W-:Y:S02]  /*290c0*/  ISETP.LT.AND P3, PT, R19, c[0x0][0x178], !P2 ;  /* 0x00005e0013007a0c */ /* 0x000fe40005761270 */
[----:B------:R-:W-:-:S07]  /*290d0*/  ISETP.LT.AND P2, PT, R7, c[0x0][0x178], !P2 ;  /* 0x00005e0007007a0c */ /* 0x000fce0005741270 */
[----:B------:R1:W-:Y:S04]  /*290e0*/  @P0 STG.E.U16 [R4.64], R14 ;  /* 0x0000000e04000986 */ /* 0x0003e8000c101504 */
[----:B------:R-:W-:Y:S04]  /*290f0*/  @P1 STG.E.U16 [R8.64], R15 ;  /* 0x0000000f08001986 */ /* 0x000fe8000c101504 */
[----:B----4-:R3:W-:Y:S01]  /*29100*/  @P3 STG.E.U16 [R12.64], R25 ;  /* 0x000000190c003986 */ /* 0x0107e2000c101504 */
[----:B-1----:R-:W-:Y:S01]  /*29110*/  IMAD.WIDE R4, R10, 0x2, R2 ;  /* 0x000000020a047825 */ /* 0x002fe200078e0202 */
[----:B------:R-:W-:-:S04]  /*29120*/  ISETP.LT.AND P3, PT, R19, c[0x0][0x178], !P4 ;  /* 0x00005e0013007a0c */ /* 0x000fc80006761270 */
[----:B------:R1:W-:Y:S01]  /*29130*/  @P2 STG.E.U16 [R4.64], R26 ;  /* 0x0000001a04002986 */ /* 0x0003e2000c101504 */
[----:B---3--:R-:W-:Y:S02]  /*29140*/  PRMT R13, R26, 0x7632, R13 ;  /* 0x000076321a0d7816 */ /* 0x008fe4000000000d */
[----:B------:R-:W-:Y:S02]  /*29150*/  ISETP.LT.AND P4, PT, R7, c[0x0][0x178], !P4 ;  /* 0x00005e0007007a0c */ /* 0x000fe40006781270 */
[----:B------:R-:W-:Y:S01]  /*29160*/  IADD3 R8, R28, 0xad, RZ ;  /* 0x000000ad1c087810 */ /* 0x000fe20007ffe0ff */
[----:B-1----:R-:W3:Y:S01]  /*29170*/  LDL.LU R26, [R1+0x298] ;  /* 0x00029800011a7983 */ /* 0x002ee20000300800 */
[----:B------:R-:W-:Y:S02]  /*29180*/  IADD3 R10, R10, c[0x0][0x198], RZ ;  /* 0x000066000a0a7a10 */ /* 0x000fe40007ffe0ff */
[----:B------:R-:W-:Y:S02]  /*29190*/  ISETP.LT.AND P2, PT, R19, c[0x0][0x178], !P5 ;  /* 0x00005e0013007a0c */ /* 0x000fe40006f41270 */
[----:B------:R-:W-:Y:S01]  /*291a0*/  ISETP.GE.AND P1, PT, R8, c[0x0][0x17c], PT ;  /* 0x00005f0008007a0c */ /* 0x000fe20003f26270 */
[----:B------:R-:W-:Y:S01]  /*291b0*/  IMAD.WIDE R4, R10, 0x2, R16 ;  /* 0x000000020a047825 */ /* 0x000fe200078e0210 */
[----:B------:R-:W-:-:S02]  /*291c0*/  ISETP.LT.AND P5, PT, R7, c[0x0][0x178], !P5 ;  /* 0x00005e0007007a0c */ /* 0x000fc40006fa1270 */
[----:B------:R-:W-:Y:S01]  /*291d0*/  PRMT R12, R25, 0x7632, R12 ;  /* 0x00007632190c7816 */ /* 0x000fe2000000000c */
[C---:B------:R-:W-:Y:S01]  /*291e0*/  IMAD.WIDE R8, R10.reuse, 0x2, R2 ;  /* 0x000000020a087825 */ /* 0x040fe200078e0202 */
[----:B------:R-:W-:Y:S01]  /*291f0*/  IADD3 R10, R10, c[0x0][0x198], RZ ;  /* 0x000066000a0a7a10 */ /* 0x000fe20007ffe0ff */
[----:B------:R-:W4:Y:S04]  /*29200*/  LDL.LU R25, [R1+0x2c8] ;  /* 0x0002c80001197983 */ /* 0x000f280000300800 */
[----:B------:R1:W-:Y:S04]  /*29210*/  @P3 STG.E.U16 [R4.64], R12 ;  /* 0x0000000c04003986 */ /* 0x0003e8000c101504 */
[----:B------:R0:W-:Y:S01]  /*29220*/  @P4 STG.E.U16 [R8.64], R13 ;  /* 0x0000000d08004986 */ /* 0x0001e2000c101504 */
[----:B-1----:R-:W-:-:S04]  /*29230*/  IMAD.WIDE R4, R10, 0x2, R16 ;  /* 0x000000020a047825 */ /* 0x002fc800078e0210 */
[----:B0-----:R-:W-:Y:S01]  /*29240*/  IMAD.WIDE R8, R10, 0x2, R2 ;  /* 0x000000020a087825 */ /* 0x001fe200078e0202 */
[----:B------:R-:W-:Y:S04]  /*29250*/  @P2 STG.E.U16 [R4.64], R27 ;  /* 0x0000001b04002986 */ /* 0x000fe8000c101504 */
        /* <DEDUP_REMOVED lines=11> */
[----:B------:R-:W-:Y:S01]  /*29310*/  IMAD.WIDE R4, R10, 0x2, R16 ;  /* 0x000000020a047825 */ /* 0x000fe200078e0210 */
[----:B------:R-:W-:-:S03]  /*29320*/  PRMT R12, R27, 0x7632, R12 ;  /* 0x000076321b0c7816 */ /* 0x000fc6000000000c */
[C---:B------:R-:W-:Y:S01]  /*29330*/  IMAD.WIDE R8, R10.reuse, 0x2, R2 ;  /* 0x000000020a087825 */ /* 0x040fe200078e0202 */
[----:B------:R-:W-:Y:S01]  /*29340*/  IADD3 R10, R10, c[0x0][0x198], RZ ;  /* 0x000066000a0a7a10 */ /* 0x000fe20007ffe0ff */
[----:B------:R0:W-:Y:S01]  /*29350*/  @P4 STG.E.U16 [R4.64], R12 ;  /* 0x0000000c04004986 */ /* 0x0001e2000c101504 */
[----:B------:R-:W-:-:S03]  /*29360*/  ISETP.LT.AND P0, PT, R7, c[0x0][0x178], !P0 ;  /* 0x00005e0007007a0c */ /* 0x000fc60004701270 */
[----:B------:R1:W-:Y:S01]  /*29370*/  @P6 STG.E.U16 [R8.64], R13 ;  /* 0x0000000d08006986 */ /* 0x0003e2000c101504 */
[----:B------:R-:W-:Y:S02]  /*29380*/  ISETP.LT.AND P6, PT, R19, c[0x0][0x178], !P1 ;  /* 0x00005e0013007a0c */ /* 0x000fe40004fc1270 */
[C---:B------:R-:W-:Y:S01]  /*29390*/  IADD3 R14, R28.reuse, 0xae, RZ ;  /* 0x000000ae1c0e7810 */ /* 0x040fe20007ffe0ff */
[----:B------:R-:W2:Y:S01]  /*293a0*/  LDL.LU R27, [R1+0x25c] ;  /* 0x00025c00011b7983 */ /* 0x000ea20000300800 */
[----:B0-----:R-:W-:Y:S01]  /*293b0*/  IADD3 R12, R28, 0xb0, RZ ;  /* 0x000000b01c0c7810 */ /* 0x001fe20007ffe0ff */
[----:B------:R-:W-:-:S03]  /*293c0*/  IMAD.WIDE R4, R10, 0x2, R16 ;  /* 0x000000020a047825 */ /* 0x000fc600078e0210 */
[----:B------:R-:W-:Y:S02]  /*293d0*/  ISETP.GE.AND P4, PT, R12, c[0x0][0x17c], PT ;  /* 0x00005f000c007a0c */ /* 0x000fe40003f86270 */
[----:B-1----:R-:W-:Y:S02]  /*293e0*/  IADD3 R8, R28, 0xb1, RZ ;  /* 0x000000b11c087810 */ /* 0x002fe40007ffe0ff */
[----:B------:R-:W-:Y:S02]  /*293f0*/  IADD3 R12, R10, c[0x0][0x198], RZ ;  /* 0x000066000a0c7a10 */ /* 0x000fe40007ffe0ff */
[----:B------:R-:W-:Y:S02]  /*29400*/  ISETP.GE.AND P3, PT, R14, c[0x0][0x17c], PT ;  /* 0x00005f000e007a0c */ /* 0x000fe40003f66270 */
[----:B------:R-:W-:Y:S02]  /*29410*/  ISETP.LT.AND P1, PT, R7, c[0x0][0x178], !P1 ;  /* 0x00005e0007007a0c */ /* 0x000fe40004f21270 */
[----:B------:R-:W-:Y:S01]  /*29420*/  PRMT R14, R6, 0x7632, R14 ;  /* 0x00007632060e7816 */ /* 0x000fe2000000000e */
[----:B---3--:R0:W-:Y:S01]  /*29430*/  @P5 STG.E.U16 [R4.64], R26 ;  /* 0x0000001a04005986 */ /* 0x0081e2000c101504 */
[----:B------:R-:W-:Y:S01]  /*29440*/  ISETP.GE.AND P5, PT, R8, c[0x0][0x17c], PT ;  /* 0x00005f0008007a0c */ /* 0x000fe20003fa6270 */
[----:B------:R-:W-:-:S04]  /*29450*/  IMAD.WIDE R8, R12, 0x2, R16 ;  /* 0x000000020c087825 */ /* 0x000fc800078e0210 */
[----:B0-----:R-:W-:Y:S01]  /*29460*/  IMAD.WIDE R4, R10, 0x2, R2 ;  /* 0x000000020a047825 */ /* 0x001fe200078e0202 */
[----:B------:R-:W-:Y:S02]  /*29470*/  PRMT R10, R26, 0x7632, R10 ;  /* 0x000076321a0a7816 */ /* 0x000fe4000000000a */
[----:B------:R-:W3:Y:S04]  /*29480*/  LDL.LU R26, [R1+0x23c] ;  /* 0x00023c00011a7983 */ /* 0x000ee80000300800 */
[----:B------:R0:W-:Y:S01]  /*29490*/  @P0 STG.E.U16 [R4.64], R6 ;  /* 0x0000000604000986 */ /* 0x0001e2000c101504 */
[----:B------:R-:W-:Y:S02]  /*294a0*/  ISETP.LT.AND P0, PT, R19, c[0x0][0x178], !P3 ;  /* 0x00005e0013007a0c */ /* 0x000fe40005f01270 */
[----:B------:R-:W-:Y:S01]  /*294b0*/  ISETP.LT.AND P3, PT, R7, c[0x0][0x178], !P3 ;  /* 0x00005e0007007a0c */ /* 0x000fe20005f61270 */
[----:B------:R1:W-:Y:S01]  /*294c0*/  @P6 STG.E.U16 [R8.64], R10 ;  /* 0x0000000a08006986 */ /* 0x0003e2000c101504 */
[C---:B0-----:R-:W-:Y:S01]  /*294d0*/  IMAD.WIDE R4, R12.reuse, 0x2, R2 ;  /* 0x000000020c047825 */ /* 0x041fe200078e0202 */
[----:B-1----:R-:W-:-:S04]  /*294e0*/  IADD3 R10, R12, c[0x0][0x198], RZ ;  /* 0x000066000c0a7a10 */ /* 0x002fc80007ffe0ff */
[----:B------:R0:W-:Y:S01]  /*294f0*/  @P1 STG.E.U16 [R4.64], R14 ;  /* 0x0000000e04001986 */ /* 0x0001e2000c101504 */
[----:B------:R-:W-:-:S04]  /*29500*/  IMAD.WIDE R8, R10, 0x2, R16 ;  /* 0x000000020a087825 */ /* 0x000fc800078e0210 */
[C---:B------:R-:W-:Y:S01]  /*29510*/  IMAD.WIDE R12, R10.reuse, 0x2, R2 ;  /* 0x000000020a0c7825 */ /* 0x040fe200078e0202 */
[----:B----4-:R1:W-:Y:S01]  /*29520*/  @P0 STG.E.U16 [R8.64], R25 ;  /* 0x0000001908000986 */ /* 0x0103e2000c101504 */
[----:B0-----:R-:W-:Y:S02]  /*29530*/  PRMT R14, R25, 0x7632, R14 ;  /* 0x00007632190e7816 */ /* 0x001fe4000000000e */
[----:B-1----:R-:W-:Y:S01]  /*29540*/  IADD3 R8, R10, c[0x0][0x198], RZ ;  /* 0x000066000a087a10 */ /* 0x002fe20007ffe0ff */
[----:B------:R-:W4:Y:S04]  /*29550*/  LDL.LU R25, [R1+0x26c] ;  /* 0x00026c0001197983 */ /* 0x000f280000300800 */
[----:B--2---:R0:W-:Y:S01]  /*29560*/  @P3 STG.E.U16 [R12.64], R29 ;  /* 0x0000001d0c003986 */ /* 0x0041e2000c101504 */
[----:B------:R-:W-:-:S03]  /*29570*/  PRMT R10, R29, 0x7632, R10 ;  /* 0x000076321d0a7816 */ /* 0x000fc6000000000a */
[----:B0-----:R-:W2:Y:S01]  /*29580*/  LDL.LU R29, [R1+0x1fc] ;  /* 0x0001fc00011d7983 */ /* 0x001ea20000300800 */
[----:B------:R-:W-:Y:S02]  /*29590*/  IADD3 R6, R28, 0xb2, RZ ;  /* 0x000000b21c067810 */ /* 0x000fe40007ffe0ff */
[----:B------:R-:W-:Y:S02]  /*295a0*/  ISETP.LT.AND P0, PT, R19, c[0x0][0x178], !P2 ;  /* 0x00005e0013007a0c */ /* 0x000fe40005701270 */
[----:B------:R-:W-:Y:S02]  /*295b0*/  ISETP.LT.AND P2, PT, R7, c[0x0][0x178], !P2 ;  /* 0x00005e0007007a0c */ /* 0x000fe40005741270 */
[----:B------:R-:W-:Y:S02]  /*295c0*/  ISETP.LT.AND P3, PT, R19, c[0x0][0x178], !P4 ;  /* 0x00005e0013007a0c */ /* 0x000fe40006761270 */
[----:B------:R-:W-:Y:S02]  /*295d0*/  ISETP.GE.AND P6, PT, R6, c[0x0][0x17c], PT ;  /* 0x00005f0006007a0c */ /* 0x000fe40003fc6270 */
[C---:B------:R-:W-:Y:S01]  /*295e0*/  IADD3 R6, R8.reuse, c[0x0][0x198], RZ ;  /* 0x0000660008067a10 */ /* 0x040fe20007ffe0ff */
[----:B------:R-:W-:Y:S01]  /*295f0*/  IMAD.WIDE R4, R8, 0x2, R16 ;  /* 0x0000000208047825 */ /* 0x000fe200078e0210 */
[----:B------:R-:W-:-:S03]  /*29600*/  ISETP.LT.AND P4, PT, R7, c[0x0][0x178], !P4 ;  /* 0x00005e0007007a0c */ /* 0x000fc60006781270 */
[----:B------:R-:W-:Y:S01]  /*29610*/  IMAD.WIDE R8, R8, 0x2, R2 ;  /* 0x0000000208087825 */ /* 0x000fe200078e0202 */
[----:B------:R0:W-:Y:S03]  /*29620*/  @P0 STG.E.U16 [R4.64], R14 ;  /* 0x0000000e04000986 */ /* 0x0001e6000c101504 */
[----:B------:R-:W-:Y:S01]  /*29630*/  IMAD.WIDE R12, R6, 0x2, R16 ;  /* 0x00000002060c7825 */ /* 0x000fe200078e0210 */
[----:B------:R-:W-:Y:S04]  /*29640*/  @P2 STG.E.U16 [R8.64], R10 ;  /* 0x0000000a08002986 */ /* 0x000fe8000c101504 */
[----:B------:R1:W-:Y:S01]  /*29650*/  @P3 STG.E.U16 [R12.64], R27 ;  /* 0x0000001b0c003986 */ /* 0x0003e2000c101504 */
[----:B------:R-:W-:-:S02]  /*29660*/  ISETP.LT.AND P3, PT, R19, c[0x0][0x178], !P5 ;  /* 0x00005e0013007a0c */ /* 0x000fc40006f61270 */
[----:B------:R-:W-:Y:S01]  /*29670*/  ISETP.LT.AND P5, PT, R7, c[0x0][0x178], !P5 ;  /* 0x00005e0007007a0c */ /* 0x000fe20006fa1270 */
[C---:B0-----:R-:W-:Y:S01]  /*29680*/  IMAD.WIDE R4, R6.reuse, 0x2, R2 ;  /* 0x0000000206047825 */ /* 0x041fe200078e0202 */
[----:B-1----:R-:W-:Y:S02]  /*29690*/  PRMT R12, R27, 0x7632, R12 ;  /* 0x000076321b0c7816 */ /* 0x002fe4000000000c */
[----:B------:R-:W2:Y:S01]  /*296a0*/  LDL.LU R27, [R1+0x28c] ;  /* 0x00028c00011b7983 */ /* 0x000ea20000300800 */
[----:B------:R-:W-:-:S04]  /*296b0*/  IADD3 R13, R6, c[0x0][0x198], RZ ;  /* 0x00006600060d7a10 */ /* 0x000fc80007ffe0ff */
[C---:B------:R-:W-:Y:S01]  /*296c0*/  IADD3 R10, R13.reuse, c[0x0][0x198], RZ ;  /* 0x000066000d0a7a10 */ /* 0x040fe20007ffe0ff */
[----:B------:R-:W-:Y:S01]  /*296d0*/  IMAD.WIDE R8, R13, 0x2, R16 ;  /* 0x000000020d087825 */ /* 0x000fe200078e0210 */
[----:B------:R-:W-:Y:S01]  /*296e0*/  IADD3 R14, R28, 0xb6, RZ ;  /* 0x000000b61c0e7810 */ /* 0x000fe20007ffe0ff */
[----:B---3--:R0:W-:Y:S01]  /*296f0*/  @P4 STG.E.U16 [R4.64], R26 ;  /* 0x0000001a04004986 */ /* 0x0081e2000c101504 */
[----:B------:R-:W-:Y:S02]  /*29700*/  PRMT R6, R26, 0x7632, R6 ;  /* 0x000076321a067816 */ /* 0x000fe40000000006 */
[----:B------:R-:W-:Y:S02]  /*29710*/  ISETP.LT.AND P4, PT, R19, c[0x0][0x178], !P6 ;  /* 0x00005e0013007a0c */ /* 0x000fe40007781270 */
[----:B------:R-:W-:Y:S01]  /*29720*/  ISETP.LT.AND P6, PT, R7, c[0x0][0x178], !P6 ;  /* 0x00005e0007007a0c */ /* 0x000fe200077c1270 */
[----:B------:R1:W-:Y:S04]  /*29730*/  @P3 STG.E.U16 [R8.64], R12 ;  /* 0x0000000c08003986 */ /* 0x0003e8000c101504 */
[----:B0-----:R-:W3:Y:S01]  /*29740*/  LDL.LU R26, [R1+0x1dc] ;  /* 0x0001dc00011a7983 */ /* 0x001ee20000300800 */
[----:B------:R-:W-:-:S04]  /*29750*/  IMAD.WIDE R4, R13, 0x2, R2 ;  /* 0x000000020d047825 */ /* 0x000fc800078e0202 */
[----:B-1----:R-:W-:Y:S01]  /*29760*/  IMAD.WIDE R8, R10, 0x2, R16 ;  /* 0x000000020a087825 */ /* 0x002fe200078e0210 */
[----:B------:R0:W-:Y:S01]  /*29770*/  @P5 STG.E.U16 [R4.64], R6 ;  /* 0x0000000604005986 */ /* 0x0001e2000c101504 */
[----:B------:R-:W-:Y:S02]  /*29780*/  ISETP.GE.AND P3, PT, R14, c[0x0][0x17c], PT ;  /* 0x00005f000e007a0c */ /* 0x000fe40003f66270 */
[----:B0-----:R-:W-:Y:S01]  /*29790*/  IMAD.WIDE R4, R10, 0x2, R2 ;  /* 0x000000020a047825 */ /* 0x001fe200078e0202 */
[----:B----4-:R-:W-:Y:S04]  /*297a0*/  @P4 STG.E.U16 [R8.64], R25 ;  /* 0x0000001908004986 */ /* 0x010fe8000c101504 */
[----:B--2---:R0:W-:Y:S01]  /*297b0*/  @P6 STG.E.U16 [R4.64], R29 ;  /* 0x0000001d04006986 */ /* 0x0041e2000c101504 */
[----:B------:R-:W-:-:S03]  /*297c0*/  PRMT R14, R29, 0x7632, R14 ;  /* 0x000076321d0e7816 */ /* 0x000fc6000000000e */
[----:B0-----:R-:W2:Y:S01]  /*297d0*/  LDL.LU R29, [R1+0x27c] ;  /* 0x00027c00011d7983 */ /* 0x001ea20000300800 */
[----:B------:R-:W-:-:S04]  /*297e0*/  IADD3 R15, R28, 0xb3, RZ ;  /* 0x000000b31c0f7810 */ /* 0x000fc80007ffe0ff */
[----:B------:R-:W-:Y:S02]  /*297f0*/  ISETP.GE.AND P1, PT, R15, c[0x0][0x17c], PT ;  /* 0x00005f000f007a0c */ /* 0x000fe40003f26270 */
[----:B------:R-:W-:Y:S02]  /*29800*/  IADD3 R15, R28, 0xb4, RZ ;  /* 0x000000b41c0f7810 */ /* 0x000fe40007ffe0ff */
[----:B------:R-:W-:Y:S02]  /*29810*/  ISETP.LT.AND P4, PT, R19, c[0x0][0x178], !P1 ;  /* 0x00005e0013007a0c */ /* 0x000fe40004f81270 */
[----:B------:R-:W-:Y:S02]  /*29820*/  ISETP.GE.AND P0, PT, R15, c[0x0][0x17c], PT ;  /* 0x00005f000f007a0c */ /* 0x000fe40003f06270 */
[----:B------:R-:W-:Y:S02]  /*29830*/  ISETP.LT.AND P1, PT, R7, c[0x0][0x178], !P1 ;  /* 0x00005e0007007a0c */ /* 0x000fe40004f21270 */
[----:B------:R-:W-:-:S02]  /*29840*/  IADD3 R8, R10, c[0x0][0x198], RZ ;  /* 0x000066000a087a10 */ /* 0x000fc40007ffe0ff */
[----:B------:R-:W-:Y:S02]  /*29850*/  ISETP.LT.AND P6, PT, R19, c[0x0][0x178], !P0 ;  /* 0x00005e0013007a0c */ /* 0x000fe400047c1270 */
[----:B------:R-:W-:Y:S02]  /*29860*/  IADD3 R12, R28, 0xb7, RZ ;  /* 0x000000b71c0c7810 */ /* 0x000fe40007ffe0ff */
[C---:B------:R-:W-:Y:S01]  /*29870*/  IADD3 R10, R8.reuse, c[0x0][0x198], RZ ;  /* 0x00006600080a7a10 */ /* 0x040fe20007ffe0ff */
[----:B------:R-:W-:Y:S01]  /*29880*/  IMAD.WIDE R4, R8, 0x2, R16 ;  /* 0x0000000208047825 */ /* 0x000fe200078e0210 */
[----:B------:R-:W-:Y:S02]  /*29890*/  PRMT R6, R25, 0x7632, R6 ;  /* 0x0000763219067816 */ /* 0x000fe40000000006 */
[----:B------:R-:W-:Y:S01]  /*298a0*/  ISETP.GE.AND P5, PT, R12, c[0x0][0x17c], PT ;  /* 0x00005f000c007a0c */ /* 0x000fe20003fa6270 */
[----:B------:R-:W-:Y:S01]  /*298b0*/  IMAD.WIDE R8, R8, 0x2, R2 ;  /* 0x0000000208087825 */ /* 0x000fe200078e0202 */
[----:B------:R-:W-:Y:S01]  /*298c0*/  IADD3 R18, R28, 0xb5, RZ ;  /* 0x000000b51c127810 */ /* 0x000fe20007ffe0ff */
[----:B------:R-:W4:Y:S01]  /*298d0*/  LDL.LU R25, [R1+0x2bc] ;  /* 0x0002bc0001197983 */ /* 0x000f220000300800 */
[----:B------:R-:W-:Y:S01]  /*298e0*/  ISETP.LT.AND P0, PT, R7, c[0x0][0x178], !P0 ;  /* 0x00005e0007007a0c */ /* 0x000fe20004701270 */
[----:B------:R-:W-:-:S02]  /*298f0*/  IMAD.WIDE R12, R10, 0x2, R16 ;  /* 0x000000020a0c7825 */ /* 0x000fc400078e0210 */
[----:B------:R0:W-:Y:S01]  /*29900*/  @P4 STG.E.U16 [R4.64], R6 ;  /* 0x0000000604004986 */ /* 0x0001e2000c101504 */
[----:B------:R-:W-:-:S03]  /*29910*/  ISETP.GE.AND P2, PT, R18, c[0x0][0x17c], PT ;  /* 0x00005f0012007a0c */ /* 0x000fc60003f46270 */
[----:B------:R-:W-:Y:S04]  /*29920*/  @P1 STG.E.U16 [R8.64], R14 ;  /* 0x0000000e08001986 */ /* 0x000fe8000c101504 */
[----:B------:R1:W-:Y:S01]  /*29930*/  @P6 STG.E.U16 [R12.64], R27 ;  /* 0x0000001b0c006986 */ /* 0x0003e2000c101504 */
[----:B------:R-:W-:Y:S01]  /*29940*/  ISETP.LT.AND P6, PT, R19, c[0x0][0x178], !P2 ;  /* 0x00005e0013007a0c */ /* 0x000fe200057c1270 */
[C---:B0-----:R-:W-:Y:S01]  /*29950*/  IMAD.WIDE R4, R10.reuse, 0x2, R2 ;  /* 0x000000020a047825 */ /* 0x041fe200078e0202 */
[----:B-1----:R-:W-:Y:S02]  /*29960*/  PRMT R12, R27, 0x7632, R12 ;  /* 0x000076321b0c7816 */ /* 0x002fe4000000000c */
[----:B------:R-:W4:Y:S01]  /*29970*/  LDL.LU R27, [R1+0x22c] ;  /* 0x00022c00011b7983 */ /* 0x000f220000300800 */
[----:B------:R-:W-:-:S02]  /*29980*/  IADD3 R13, R10, c[0x0][0x198], RZ ;  /* 0x000066000a0d7a10 */ /* 0x000fc40007ffe0ff */
[----:B------:R-:W-:Y:S02]  /*29990*/  ISETP.LT.AND P2, PT, R7, c[0x0][0x178], !P2 ;  /* 0x00005e0007007a0c */ /* 0x000fe40005741270 */
[C---:B------:R-:W-:Y:S01]  /*299a0*/  IADD3 R10, R13.reuse, c[0x0][0x198], RZ ;  /* 0x000066000d0a7a10 */ /* 0x040fe20007ffe0ff */
[----:B------:R-:W-:Y:S01]  /*299b0*/  IMAD.WIDE R8, R13, 0x2, R16 ;  /* 0x000000020d087825 */ /* 0x000fe200078e0210 */
[----:B---3--:R0:W-:Y:S01]  /*299c0*/  @P0 STG.E.U16 [R4.64], R26 ;  /* 0x0000001a04000986 */ /* 0x0081e2000c101504 */
[----:B------:R-:W-:Y:S02]  /*299d0*/  ISETP.LT.AND P0, PT, R19, c[0x0][0x178], !P3 ;  /* 0x00005e0013007a0c */ /* 0x000fe40005f01270 */
[----:B------:R-:W-:Y:S01]  /*299e0*/  PRMT R6, R26, 0x7632, R6 ;  /* 0x000076321a067816 */ /* 0x000fe20000000006 */
[----:B------:R1:W-:Y:S04]  /*299f0*/  @P6 STG.E.U16 [R8.64], R12 ;  /* 0x0000000c08006986 */ /* 0x0003e8000c101504 */
[----:B0-----:R-:W3:Y:S01]  /*29a00*/  LDL.LU R26, [R1+0x2ac] ;  /* 0x0002ac00011a7983 */ /* 0x001ee20000300800 */
[----:B------:R-:W-:-:S04]  /*29a10*/  IMAD.WIDE R4, R13, 0x2, R2 ;  /* 0x000000020d047825 */ /* 0x000fc800078e0202 */
[----:B-1----:R-:W-:Y:S01]  /*29a20*/  IMAD.WIDE R8, R10, 0x2, R16 ;  /* 0x000000020a087825 */ /* 0x002fe200078e0210 */
[----:B------:R2:W-:Y:S02]  /*29a30*/  @P2 STG.E.U16 [R4.64], R6 ;  /* 0x0000000604002986 */ /* 0x0005e4000c101504 */
[----:B--2---:R-:W-:Y:S02]  /*29a40*/  PRMT R6, R29, 0x7632, R6 ;  /* 0x000076321d067816 */ /* 0x004fe40000000006 */
[----:B------:R0:W-:Y:S04]  /*29a50*/  @P0 STG.E.U16 [R8.64], R29 ;  /* 0x0000001d08000986 */ /* 0x0001e8000c101504 */
[----:B0-----:R-:W2:Y:S01]  /*29a60*/  LDL.LU R29, [R1+0x1ec] ;  /* 0x0001ec00011d7983 */ /* 0x001ea20000300800 */
[----:B------:R-:W-:-:S02]  /*29a70*/  ISETP.LT.AND P3, PT, R7, c[0x0][0x178], !P3 ;  /* 0x00005e0007007a0c */ /* 0x000fc40005f61270 */
[----:B------:R-:W-:Y:S01]  /*29a80*/  IADD3 R15, R28, 0xb8, RZ ;  /* 0x000000b81c0f7810 */ /* 0x000fe20007ffe0ff */
[----:B------:R-:W-:Y:S01]  /*29a90*/  IMAD.WIDE R4, R10, 0x2, R2 ;  /* 0x000000020a047825 */ /* 0x000fe200078e0202 */
[----:B------:R-:W-:Y:S02]  /*29aa0*/  IADD3 R12, R28, 0xbb, RZ ;  /* 0x000000bb1c0c7810 */ /* 0x000fe40007ffe0ff */
[----:B------:R-:W-:Y:S02]  /*29ab0*/  ISETP.GE.AND P4, PT, R15, c[0x0][0x17c], PT ;  /* 0x00005f000f007a0c */ /* 0x000fe40003f86270 */
[----:B------:R-:W-:Y:S02]  /*29ac0*/  ISETP.LT.AND P0, PT, R19, c[0x0][0x178], !P5 ;  /* 0x00005e0013007a0c */ /* 0x000fe40006f01270 */
[----:B------:R-:W-:Y:S02]  /*29ad0*/  ISETP.LT.AND P5, PT, R7, c[0x0][0x178], !P5 ;  /* 0x00005e0007007a0c */ /* 0x000fe40006fa1270 */
[----:B------:R-:W-:Y:S01]  /*29ae0*/  IADD3 R8, R10, c[0x0][0x198], RZ ;  /* 0x000066000a087a10 */ /* 0x000fe20007ffe0ff */
[----:B------:R0:W-:Y:S01]  /*29af0*/  @P3 STG.E.U16 [R4.64], R11 ;  /* 0x0000000b04003986 */ /* 0x0001e2000c101504 */
[----:B------:R-:W-:-:S02]  /*29b00*/  ISETP.LT.AND P3, PT, R19, c[0x0][0x178], !P4 ;  /* 0x00005e0013007a0c */ /* 0x000fc40006761270 */
[----:B------:R-:W-:Y:S02]  /*29b10*/  ISETP.GE.AND P2, PT, R12, c[0x0][0x17c], PT ;  /* 0x00005f000c007a0c */ /* 0x000fe40003f46270 */
[----:B------:R-:W-:Y:S02]  /*29b20*/  IADD3 R12, R8, c[0x0][0x198], RZ ;  /* 0x00006600080c7a10 */ /* 0x000fe40007ffe0ff */
[----:B------:R-:W-:Y:S02]  /*29b30*/  IADD3 R18, R28, 0xb9, RZ ;  /* 0x000000b91c127810 */ /* 0x000fe40007ffe0ff */
[----:B------:R-:W-:Y:S02]  /*29b40*/  ISETP.LT.AND P4, PT, R7, c[0x0][0x178], !P4 ;  /* 0x00005e0007007a0c */ /* 0x000fe40006781270 */
[----:B------:R-:W-:Y:S01]  /*29b50*/  PRMT R13, R11, 0x7632, R13 ;  /* 0x000076320b0d7816 */ /* 0x000fe2000000000d */
[----:B0-----:R-:W-:Y:S01]  /*29b60*/  IMAD.WIDE R4, R8, 0x2, R16 ;  /* 0x0000000208047825 */ /* 0x001fe200078e0210 */
[----:B------:R-:W-:-:S03]  /*29b70*/  ISETP.GE.AND P1, PT, R18, c[0x0][0x17c], PT ;  /* 0x00005f0012007a0c */ /* 0x000fc60003f26270 */
[----:B------:R-:W-:Y:S01]  /*29b80*/  IMAD.WIDE R8, R8, 0x2, R2 ;  /* 0x0000000208087825 */ /* 0x000fe200078e0202 */
[----:B------:R0:W-:Y:S03]  /*29b90*/  @P0 STG.E.U16 [R4.64], R6 ;  /* 0x0000000604000986 */ /* 0x0001e6000c101504 */
[----:B------:R-:W-:Y:S01]  /*29ba0*/  IMAD.WIDE R10, R12, 0x2, R16 ;  /* 0x000000020c0a7825 */ /* 0x000fe200078e0210 */
[----:B------:R-:W-:Y:S01]  /*29bb0*/  IADD3 R14, R28, 0xba, RZ ;  /* 0x000000ba1c0e7810 */ /* 0x000fe20007ffe0ff */
[----:B------:R1:W-:Y:S04]  /*29bc0*/  @P5 STG.E.U16 [R8.64], R13 ;  /* 0x0000000d08005986 */ /* 0x0003e8000c101504 */
[----:B----4-:R4:W-:Y:S01]  /*29bd0*/  @P3 STG.E.U16 [R10.64], R25 ;  /* 0x000000190a003986 */ /* 0x0109e2000c101504 */
[----:B------:R-:W-:Y:S01]  /*29be0*/  ISETP.LT.AND P3, PT, R19, c[0x0][0x178], !P1 ;  /* 0x00005e0013007a0c */ /* 0x000fe20004f61270 */
[----:B0-----:R-:W-:Y:S01]  /*29bf0*/  IMAD.WIDE R4, R12, 0x2, R2 ;  /* 0x000000020c047825 */ /* 0x001fe200078e0202 */
[----:B------:R-:W-:-:S02]  /*29c00*/  ISETP.GE.AND P6, PT, R14, c[0x0][0x17c], PT ;  /* 0x00005f000e007a0c */ /* 0x000fc40003fc6270 */
[----:B------:R-:W-:Y:S02]  /*29c10*/  IADD3 R12, R12, c[0x0][0x198], RZ ;  /* 0x000066000c0c7a10 */ /* 0x000fe40007ffe0ff */
[----:B------:R-:W-:Y:S01]  /*29c20*/  ISETP.LT.AND P1, PT, R7, c[0x0][0x178], !P1 ;  /* 0x00005e0007007a0c */ /* 0x000fe20004f21270 */
[----:B------:R0:W-:Y:S01]  /*29c30*/  @P4 STG.E.U16 [R4.64], R27 ;  /* 0x0000001b04004986 */ /* 0x0001e2000c101504 */
[----:B------:R-:W-:Y:S01]  /*29c40*/  ISETP.LT.AND P4, PT, R19, c[0x0][0x178], !P6 ;  /* 0x00005e0013007a0c */ /* 0x000fe20007781270 */
[C---:B-1----:R-:W-:Y:S01]  /*29c50*/  IMAD.WIDE R8, R12.reuse, 0x2, R16 ;  /* 0x000000020c087825 */ /* 0x042fe200078e0210 */
[----:B----4-:R-:W-:Y:S02]  /*29c60*/  PRMT R11, R25, 0x7632, R11 ;  /* 0x00007632190b7816 */ /* 0x010fe4000000000b */
[C---:B------:R-:W-:Y:S02]  /*29c70*/  IADD3 R10, R12.reuse, c[0x0][0x198], RZ ;  /* 0x000066000c0a7a10 */ /* 0x040fe40007ffe0ff */
[----:B------:R-:W-:Y:S01]  /*29c80*/  PRMT R6, R27, 0x7632, R6 ;  /* 0x000076321b067816 */ /* 0x000fe20000000006 */
[----:B------:R1:W-:Y:S01]  /*29c90*/  @P3 STG.E.U16 [R8.64], R11 ;  /* 0x0000000b08003986 */ /* 0x0003e2000c101504 */
[----:B------:R-:W-:Y:S01]  /*29ca0*/  ISETP.LT.AND P6, PT, R7, c[0x0][0x178], !P6 ;  /* 0x00005e0007007a0c */ /* 0x000fe200077c1270 */
[----:B0-----:R-:W-:Y:S01]  /*29cb0*/  IMAD.WIDE R4, R12, 0x2, R2 ;  /* 0x000000020c047825 */ /* 0x001fe200078e0202 */
[----:B------:R-:W-:Y:S01]  /*29cc0*/  IADD3 R14, R28, 0xbc, RZ ;  /* 0x000000bc1c0e7810 */ /* 0x000fe20007ffe0ff */
[----:B------:R-:W4:Y:S02]  /*29cd0*/  LDL.LU R27, [R1+0x29c] ;  /* 0x00029c00011b7983 */ /* 0x000f240000300800 */
[----:B-1----:R-:W-:-:S02]  /*29ce0*/  IMAD.WIDE R8, R10, 0x2, R16 ;  /* 0x000000020a087825 */ /* 0x002fc400078e0210 */
[----:B------:R0:W-:Y:S01]  /*29cf0*/  @P1 STG.E.U16 [R4.64], R6 ;  /* 0x0000000604001986 */ /* 0x0001e2000c101504 */
[C---:B------:R-:W-:Y:S02]  /*29d00*/  IADD3 R13, R28.reuse, 0xbe, RZ ;  /* 0x000000be1c0d7810 */ /* 0x040fe40007ffe0ff */
[----:B------:R-:W-:Y:S02]  /*29d10*/  IADD3 R15, R28, 0xbd, RZ ;  /* 0x000000bd1c0f7810 */ /* 0x000fe40007ffe0ff */
[----:B------:R-:W-:Y:S01]  /*29d20*/  ISETP.GE.AND P0, PT, R14, c[0x0][0x17c], PT ;  /* 0x00005f000e007a0c */ /* 0x000fe20003f06270 */
[----:B0-----:R-:W-:Y:S01]  /*29d30*/  IMAD.WIDE R4, R10, 0x2, R2 ;  /* 0x000000020a047825 */ /* 0x001fe200078e0202 */
[----:B------:R-:W-:Y:S02]  /*29d40*/  ISETP.GE.AND P3, PT, R13, c[0x0][0x17c], PT ;  /* 0x00005f000d007a0c */ /* 0x000fe40003f66270 */
[----:B------:R-:W-:Y:S02]  /*29d50*/  ISETP.GE.AND P5, PT, R15, c[0x0][0x17c], PT ;  /* 0x00005f000f007a0c */ /* 0x000fe40003fa6270 */
[----:B------:R-:W-:Y:S01]  /*29d60*/  IADD3 R15, R28, 0xc1, RZ ;  /* 0x000000c11c0f7810 */ /* 0x000fe20007ffe0ff */
[----:B---3--:R0:W-:Y:S01]  /*29d70*/  @P4 STG.E.U16 [R8.64], R26 ;  /* 0x0000001a08004986 */ /* 0x0081e2000c101504 */
[----:B------:R-:W-:-:S02]  /*29d80*/  ISETP.LT.AND P4, PT, R19, c[0x0][0x178], !P2 ;  /* 0x00005e0013007a0c */ /* 0x000fc40005781270 */
[----:B------:R-:W-:Y:S02]  /*29d90*/  ISETP.LT.AND P2, PT, R7, c[0x0][0x178], !P2 ;  /* 0x00005e0007007a0c */ /* 0x000fe40005741270 */
[----:B------:R-:W-:Y:S02]  /*29da0*/  PRMT R6, R26, 0x7632, R6 ;  /* 0x000076321a067816 */ /* 0x000fe40000000006 */
[----:B0-----:R-:W-:-:S04]  /*29db0*/  IADD3 R8, R10, c[0x0][0x198], RZ ;  /* 0x000066000a087a10 */ /* 0x001fc80007ffe0ff */
[C---:B------:R-:W-:Y:S01]  /*29dc0*/  IADD3 R12, R8.reuse, c[0x0][0x198], RZ ;  /* 0x00006600080c7a10 */ /* 0x040fe20007ffe0ff */
[----:B--2---:R0:W-:Y:S01]  /*29dd0*/  @P6 STG.E.U16 [R4.64], R29 ;  /* 0x0000001d04006986 */ /* 0x0041e2000c101504 */
[----:B------:R-:W-:Y:S02]  /*29de0*/  PRMT R13, R29, 0x7632, R13 ;  /* 0x000076321d0d7816 */ /* 0x000fe4000000000d */
[----:B------:R-:W-:Y:S02]  /*29df0*/  ISETP.LT.AND P6, PT, R19, c[0x0][0x178], !P0 ;  /* 0x00005e0013007a0c */ /* 0x000fe400047c1270 */
[----:B------:R-:W-:Y:S02]  /*29e00*/  ISETP.LT.AND P0, PT, R7, c[0x0][0x178], !P0 ;  /* 0x00005e0007007a0c */ /* 0x000fe40004701270 */
[----:B------:R-:W2:Y:S01]  /*29e10*/  LDL.LU R7, [R1+0xf8c] ;  /* 0x000f8c0001077983 */ /* 0x000ea20000300800 */
[----:B0-----:R-:W-:-:S03]  /*29e20*/  IMAD.WIDE R4, R8, 0x2, R16 ;  /* 0x0000000208047825 */ /* 0x001fc600078e0210 */
[----:B------:R-:W3:Y:S01]  /*29e30*/  LDL.LU R29, [R1+0x2cc] ;  /* 0x0002cc00011d7983 */ /* 0x000ee20000300800 */
[----:B------:R-:W-:-:S03]  /*29e40*/  IMAD.WIDE R8, R8, 0x2, R2 ;  /* 0x0000000208087825 */ /* 0x000fc600078e0202 */
[----:B------:R0:W-:Y:S04]  /*29e50*/  @P4 STG.E.U16 [R4.64], R6 ;  /* 0x0000000604004986 */ /* 0x0001e8000c101504 */
[----:B------:R1:W-:Y:S01]  /*29e60*/  @P2 STG.E.U16 [R8.64], R13 ;  /* 0x0000000d08002986 */ /* 0x0003e2000c101504 */
[----:B------:R-:W-:-:S03]  /*29e70*/  ISETP.GE.AND P2, PT, R15, c[0x0][0x17c], PT ;  /* 0x00005f000f007a0c */ /* 0x000fc60003f46270 */
[----:B------:R-:W3:Y:S04]  /*29e80*/  LDL.LU R26, [R1+0x24c] ;  /* 0x00024c00011a7983 */ /* 0x000ee80000300800 */
[----:B------:R-:W3:Y:S01]  /*29e90*/  LDL R15, [R1+0x8cc] ;  /* 0x0008cc00010f7983 */ /* 0x000ee20000100800 */
[----:B------:R-:W-:-:S04]  /*29ea0*/  IADD3 R11, R28, 0xbf, RZ ;  /* 0x000000bf1c0b7810 */ /* 0x000fc80007ffe0ff */
[----:B------:R-:W-:Y:S01]  /*29eb0*/  ISETP.GE.AND P1, PT, R11, c[0x0][0x17c], PT ;  /* 0x00005f000b007a0c */ /* 0x000fe20003f26270 */
[C---:B------:R-:W-:Y:S01]  /*29ec0*/  IMAD.WIDE R10, R12.reuse, 0x2, R16 ;  /* 0x000000020c0a7825 */ /* 0x040fe200078e0210 */
[----:B0-----:R-:W-:-:S03]  /*29ed0*/  IADD3 R6, R12, c[0x0][0x198], RZ ;  /* 0x000066000c067a10 */ /* 0x001fc60007ffe0ff */
[----:B------:R-:W-:Y:S01]  /*29ee0*/  IMAD.WIDE R4, R12, 0x2, R2 ;  /* 0x000000020c047825 */ /* 0x000fe200078e0202 */
[----:B------:R-:W-:Y:S04]  /*29ef0*/  STL [R1+0x24], R21 ;  /* 0x0000241501007387 */ /* 0x000fe80000100800 */
[----:B----4-:R0:W-:Y:S01]  /*29f00*/  @P6 STG.E.U16 [R10.64], R27 ;  /* 0x0000001b0a006986 */ /* 0x0101e2000c101504 */
[----:B------:R-:W-:Y:S02]  /*29f10*/  ISETP.LT.AND P6, PT, R19, c[0x0][0x178], !P5 ;  /* 0x00005e0013007a0c */ /* 0x000fe40006fc1270 */
[----:B-1----:R-:W-:Y:S02]  /*29f20*/  PRMT R9, R27, 0x7632, R9 ;  /* 0x000076321b097816 */ /* 0x002fe40000000009 */
[----:B0-----:R-:W-:Y:S01]  /*29f30*/  IADD3 R10, R6, c[0x0][0x198], RZ ;  /* 0x00006600060a7a10 */ /* 0x001fe20007ffe0ff */
[----:B------:R-:W-:Y:S04]  /*29f40*/  STL.64 [R1+0x28], R22 ;  /* 0x0000281601007387 */ /* 0x000fe80000100a00 */
[----:B------:R-:W-:Y:S01]  /*29f50*/  STL [R1+0xf88], R20 ;  /* 0x000f881401007387 */ /* 0x000fe20000100800 */
[----:B------:R-:W-:-:S03]  /*29f60*/  LOP3.LUT R27, R0, 0x40, RZ, 0x3c, !PT ;  /* 0x00000040001b7812 */ /* 0x000fc600078e3cff */
[----:B------:R-:W4:Y:S01]  /*29f70*/  LDL.LU R25, [R1+0x2d0] ;  /* 0x0002d00001197983 */ /* 0x000f220000300800 */
[C---:B------:R-:W-:Y:S02]  /*29f80*/  IADD3 R13, R28.reuse, 0xc4, RZ ;  /* 0x000000c41c0d7810 */ /* 0x040fe40007ffe0ff */
[----:B------:R-:W-:-:S04]  /*29f90*/  IADD3 R14, R28, 0xc0, RZ ;  /* 0x000000c01c0e7810 */ /* 0x000fc80007ffe0ff */
[----:B------:R-:W-:Y:S01]  /*29fa0*/  ISETP.GE.AND P4, PT, R14, c[0x0][0x17c], PT ;  /* 0x00005f000e007a0c */ /* 0x000fe20003f86270 */
[----:B--2---:R0:W-:Y:S01]  /*29fb0*/  @P0 STG.E.U16 [R4.64], R7 ;  /* 0x0000000704000986 */ /* 0x0041e2000c101504 */
[----:B------:R-:W-:Y:S02]  /*29fc0*/  ISETP.LT.AND P0, PT, R19, c[0x0][0x178], !P3 ;  /* 0x00005e0013007a0c */ /* 0x000fe40005f01270 */
[----:B------:R-:W-:Y:S01]  /*29fd0*/  PRMT R8, R7, 0x7632, R8 ;  /* 0x0000763207087816 */ /* 0x000fe20000000008 */
[----:B0-----:R-:W-:Y:S01]  /*29fe0*/  IMAD.WIDE R4, R6, 0x2, R16 ;  /* 0x0000000206047825 */ /* 0x001fe200078e0210 */
[----:B---3--:R-:W-:-:S03]  /*29ff0*/  ISETP.LT.AND P5, PT, R15, c[0x0][0x178], !P5 ;  /* 0x00005e000f007a0c */ /* 0x008fc60006fa1270 */
[----:B------:R-:W-:Y:S01]  /*2a000*/  IMAD.WIDE R6, R6, 0x2, R2 ;  /* 0x0000000206067825 */ /* 0x000fe200078e0202 */
[----:B------:R0:W-:Y:S03]  /*2a010*/  @P6 STG.E.U16 [R4.64], R9 ;  /* 0x0000000904006986 */ /* 0x0001e6000c101504 */
[----:B0-----:R-:W-:-:S06]  /*2a020*/  IMAD.WIDE R4, R10, 0x2, R16 ;  /* 0x000000020a047825 */ /* 0x001fcc00078e0210 */
[----:B------:R0:W-:Y:S04]  /*2a030*/  @P5 STG.E.U16 [R6.64], R8 ;  /* 0x0000000806005986 */ /* 0x0001e8000c101504 */
[----:B------:R1:W-:Y:S01]  /*2a040*/  @P0 STG.E.U16 [R4.64], R29 ;  /* 0x0000001d04000986 */ /* 0x0003e2000c101504 */
[----:B0-----:R-:W-:Y:S02]  /*2a050*/  PRMT R7, R29, 0x7632, R7 ;  /* 0x000076321d077816 */ /* 0x001fe40000000007 */
[----:B-1----:R-:W-:-:S05]  /*2a060*/  LOP3.LUT R29, R0, 0x20, RZ, 0x3c, !PT ;  /* 0x00000020001d7812 */ /* 0x002fca00078e3cff */
[----:B------:R-:W0:Y:S01]  /*2a070*/  LDS.128 R20, [R29] ;  /* 0x000000001d147984 */ /* 0x000e220000000c00 */
[----:B------:R-:W-:Y:S01]  /*2a080*/  ISETP.LT.AND P3, PT, R15, c[0x0][0x178], !P3 ;  /* 0x00005e000f007a0c */ /* 0x000fe20005f61270 */
[----:B------:R-:W-:Y:S01]  /*2a090*/  IMAD.WIDE R8, R10, 0x2, R2 ;  /* 0x000000020a087825 */ /* 0x000fe200078e0202 */
[----:B------:R-:W-:-:S11]  /*2a0a0*/  PRMT R12, R26, 0x7632, R12 ;  /* 0x000076321a0c7816 */ /* 0x000fd6000000000c */
[----:B------:R1:W-:Y:S04]  /*2a0b0*/  @P3 STG.E.U16 [R8.64], R26 ;  /* 0x0000001a08003986 */ /* 0x0003e8000c101504 */
[----:B0-----:R-:W-:Y:S01]  /*2a0c0*/  STL [R1+0x34], R21 ;  /* 0x0000341501007387 */ /* 0x001fe20000100800 */
[----:B-1----:R-:W-:-:S03]  /*2a0d0*/  IMAD.MOV.U32 R26, RZ, RZ, R20 ;  /* 0x000000ffff1a7224 */ /* 0x002fc600078e0014 */
[----:B------:R-:W-:Y:S04]  /*2a0e0*/  STL.64 [R1+0x38], R22 ;  /* 0x0000381601007387 */ /* 0x000fe80000100a00 */
[----:B------:R-:W0:Y:S01]  /*2a0f0*/  LDS.128 R20, [R27] ;  /* 0x000000001b147984 */ /* 0x000e220000000c00 */
[----:B------:R-:W-:Y:S02]  /*2a100*/  ISETP.LT.AND P0, PT, R19, c[0x0][0x178], !P1 ;  /* 0x00005e0013007a0c */ /* 0x000fe40004f01270 */
[----:B------:R-:W-:-:S05]  /*2a110*/  IADD3 R8, R10, c[0x0][0x198], RZ ;  /* 0x000066000a087a10 */ /* 0x000fca0007ffe0ff */
[----:B------:R-:W-:-:S06]  /*2a120*/  IMAD.WIDE R4, R8, 0x2, R16 ;  /* 0x0000000208047825 */ /* 0x000fcc00078e0210 */
[----:B------:R1:W-:Y:S01]  /*2a130*/  @P0 STG.E.U16 [R4.64], R7 ;  /* 0x0000000704000986 */ /* 0x0003e2000c101504 */
[----:B------:R-:W-:-:S03]  /*2a140*/  ISETP.GE.AND P0, PT, R13, c[0x0][0x17c], PT ;  /* 0x00005f000d007a0c */ /* 0x000fc60003f06270 */
[----:B------:R-:W2:Y:S04]  /*2a150*/  LDL.LU R13, [R1+0x2f0] ;  /* 0x0002f000010d7983 */ /* 0x000ea80000300800 */
[----:B0-----:R-:W-:Y:S01]  /*2a160*/  STL [R1+0x14], R21 ;  /* 0x0000141501007387 */ /* 0x001fe20000100800 */
[----:B------:R-:W-:-:S03]  /*2a170*/  IMAD.MOV.U32 R14, RZ, RZ, R20 ;  /* 0x000000ffff0e7224 */ /* 0x000fc600078e0014 */
[----:B------:R-:W-:Y:S04]  /*2a180*/  STL.64 [R1+0x18], R22 ;  /* 0x0000181601007387 */ /* 0x000fe80000100a00 */
[----:B------:R-:W3:Y:S01]  /*2a190*/  LDL.LU R20, [R1+0xf88] ;  /* 0x000f880001147983 */ /* 0x000ee20000300800 */
[----:B------:R-:W-:Y:S02]  /*2a1a0*/  IADD3 R11, R28, 0xc2, RZ ;  /* 0x000000c21c0b7810 */ /* 0x000fe40007ffe0ff */
[----:B------:R-:W-:Y:S02]  /*2a1b0*/  ISETP.LT.AND P1, PT, R15, c[0x0][0x178], !P1 ;  /* 0x00005e000f007a0c */ /* 0x000fe40004f21270 */
[----:B------:R-:W-:Y:S02]  /*2a1c0*/  ISETP.LT.AND P3, PT, R19, c[0x0][0x178], !P4 ;  /* 0x00005e0013007a0c */ /* 0x000fe40006761270 */
[----:B------:R-:W-:-:S02]  /*2a1d0*/  ISETP.LT.AND P4, PT, R15, c[0x0][0x178], !P4 ;  /* 0x00005e000f007a0c */ /* 0x000fc40006781270 */
[----:B------:R-:W-:Y:S02]  /*2a1e0*/  ISETP.GE.AND P6, PT, R11, c[0x0][0x17c], PT ;  /* 0x00005f000b007a0c */ /* 0x000fe40003fc6270 */
[----:B------:R-:W-:Y:S02]  /*2a1f0*/  IADD3 R11, R28, 0xc3, RZ ;  /* 0x000000c31c0b7810 */ /* 0x000fe40007ffe0ff */
[C---:B------:R-:W-:Y:S01]  /*2a200*/  IADD3 R6, R8.reuse, c[0x0][0x198], RZ ;  /* 0x0000660008067a10 */ /* 0x040fe20007ffe0ff */
[----:B------:R-:W-:Y:S01]  /*2a210*/  IMAD.WIDE R8, R8, 0x2, R2 ;  /* 0x0000000208087825 */ /* 0x000fe200078e0202 */
[----:B------:R-:W-:-:S03]  /*2a220*/  ISETP.GE.AND P5, PT, R11, c[0x0][0x17c], PT ;  /* 0x00005f000b007a0c */ /* 0x000fc60003fa6270 */
[----:B------:R-:W-:Y:S01]  /*2a230*/  IMAD.WIDE R10, R6, 0x2, R16 ;  /* 0x00000002060a7825 */ /* 0x000fe200078e0210 */
[----:B------:R-:W-:-:S03]  /*2a240*/  LOP3.LUT R24, R0, 0x60, RZ, 0x3c, !PT ;  /* 0x0000006000187812 */ /* 0x000fc600078e3cff */
[----:B-1----:R-:W-:Y:S01]  /*2a250*/  IMAD.WIDE R4, R6, 0x2, R2 ;  /* 0x0000000206047825 */ /* 0x002fe200078e0202 */
[----:B------:R-:W-:Y:S04]  /*2a260*/  @P1 STG.E.U16 [R8.64], R12 ;  /* 0x0000000c08001986 */ /* 0x000fe8000c101504 */
[----:B----4-:R0:W-:Y:S02]  /*2a270*/  @P3 STG.E.U16 [R10.64], R25 ;  /* 0x000000190a003986 */ /* 0x0101e4000c101504 */
[----:B0-----:R-:W-:Y:S02]  /*2a280*/  PRMT R11, R25, 0x7632, R11 ;  /* 0x00007632190b7816 */ /* 0x001fe4000000000b */
[----:B------:R-:W4:Y:S04]  /*2a290*/  LDL.LU R25, [R1+0x300] ;  /* 0x0003000001197983 */ /* 0x000f280000300800 */
[----:B---3--:R0:W-:Y:S02]  /*2a2a0*/  @P4 STG.E.U16 [R4.64], R20 ;  /* 0x0000001404004986 */ /* 0x0081e4000c101504 */
[----:B0-----:R-:W-:-:S02]  /*2a2b0*/  PRMT R5, R20, 0x7632, R5 ;  /* 0x0000763214057816 */ /* 0x001fc40000000005 */
[----:B------:R-:W0:Y:S04]  /*2a2c0*/  LDS.128 R20, [R24] ;  /* 0x0000000018147984 */ /* 0x000e280000000c00 */
[----:B0-----:R-:W-:Y:S01]  /*2a2d0*/  STL [R1+0x4], R21 ;  /* 0x0000041501007387 */ /* 0x001fe20000100800 */
[----:B------:R-:W-:-:S03]  /*2a2e0*/  IMAD.MOV.U32 R24, RZ, RZ, R20 ;  /* 0x000000ffff187224 */ /* 0x000fc600078e0014 */
[----:B------:R0:W-:Y:S04]  /*2a2f0*/  STL.64 [R1+0x8], R22 ;  /* 0x0000081601007387 */ /* 0x0001e80000100a00 */
[----:B0-----:R-:W3:Y:S04]  /*2a300*/  LDL.LU.64 R22, [R1+0xf80] ;  /* 0x000f800001167983 */ /* 0x001ee80000300a00 */
[----:B------:R-:W3:Y:S01]  /*2a310*/  LDL.LU.64 R20, [R1+0xf78] ;  /* 0x000f780001147983 */ /* 0x000ee20000300a00 */
[----:B------:R-:W-:Y:S02]  /*2a320*/  ISETP.LT.AND P3, PT, R19, c[0x0][0x178], !P2 ;  /* 0x00005e0013007a0c */ /* 0x000fe40005761270 */
[----:B------:R-:W-:-:S02]  /*2a330*/  IADD3 R6, R6, c[0x0][0x198], RZ ;  /* 0x0000660006067a10 */ /* 0x000fc40007ffe0ff */
[----:B------:R-:W-:Y:S02]  /*2a340*/  ISETP.LT.AND P2, PT, R15, c[0x0][0x178], !P2 ;  /* 0x00005e000f007a0c */ /* 0x000fe40005741270 */
[----:B------:R-:W-:Y:S01]  /*2a350*/  ISETP.LT.AND P4, PT, R19, c[0x0][0x178], !P6 ;  /* 0x00005e0013007a0c */ /* 0x000fe20007781270 */
[----:B------:R-:W-:Y:S01]  /*2a360*/  IMAD.WIDE R8, R6, 0x2, R16 ;  /* 0x0000000206087825 */ /* 0x000fe200078e0210 */
[----:B------:R-:W-:Y:S02]  /*2a370*/  IADD3 R7, R28, 0xc5, RZ ;  /* 0x000000c51c077810 */ /* 0x000fe40007ffe0ff */
[C---:B------:R-:W-:Y:S02]  /*2a380*/  IADD3 R4, R6.reuse, c[0x0][0x198], RZ ;  /* 0x0000660006047a10 */ /* 0x040fe40007ffe0ff */
[----:B------:R-:W-:Y:S01]  /*2a390*/  ISETP.GE.AND P1, PT, R7, c[0x0][0x17c], PT ;  /* 0x00005f0007007a0c */ /* 0x000fe20003f26270 */
[----:B------:R-:W-:Y:S01]  /*2a3a0*/  IMAD.WIDE R6, R6, 0x2, R2 ;  /* 0x0000000206067825 */ /* 0x000fe200078e0202 */
[----:B------:R0:W-:Y:S01]  /*2a3b0*/  @P3 STG.E.U16 [R8.64], R11 ;  /* 0x0000000b08003986 */ /* 0x0001e2000c101504 */
[----:B------:R-:W-:-:S03]  /*2a3c0*/  ISETP.LT.AND P6, PT, R15, c[0x0][0x178], !P6 ;  /* 0x00005e000f007a0c */ /* 0x000fc600077c1270 */
[----:B------:R1:W-:Y:S01]  /*2a3d0*/  @P2 STG.E.U16 [R6.64], R5 ;  /* 0x0000000506002986 */ /* 0x0003e2000c101504 */
[----:B------:R-:W-:Y:S01]  /*2a3e0*/  ISETP.LT.AND P2, PT, R19, c[0x0][0x178], !P5 ;  /* 0x00005e0013007a0c */ /* 0x000fe20006f41270 */
[----:B0-----:R-:W-:-:S05]  /*2a3f0*/  IMAD.WIDE R8, R4, 0x2, R16 ;  /* 0x0000000204087825 */ /* 0x001fca00078e0210 */
[----:B--2---:R0:W-:Y:S01]  /*2a400*/  @P4 STG.E.U16 [R8.64], R13 ;  /* 0x0000000d08004986 */ /* 0x0041e2000c101504 */
[C---:B-1----:R-:W-:Y:S02]  /*2a410*/  IADD3 R6, R28.reuse, 0xc7, RZ ;  /* 0x000000c71c067810 */ /* 0x042fe40007ffe0ff */
[----:B------:R-:W-:Y:S02]  /*2a420*/  IADD3 R10, R28, 0xc6, RZ ;  /* 0x000000c61c0a7810 */ /* 0x000fe40007ffe0ff */
[----:B------:R-:W-:Y:S02]  /*2a430*/  ISETP.LT.AND P5, PT, R15, c[0x0][0x178], !P5 ;  /* 0x00005e000f007a0c */ /* 0x000fe40006fa1270 */
[C---:B0-----:R-:W-:Y:S01]  /*2a440*/  IADD3 R8, R4.reuse, c[0x0][0x198], RZ ;  /* 0x0000660004087a10 */ /* 0x041fe20007ffe0ff */
[----:B------:R-:W-:Y:S01]  /*2a450*/  IMAD.WIDE R4, R4, 0x2, R2 ;  /* 0x0000000204047825 */ /* 0x000fe200078e0202 */
[----:B------:R-:W-:-:S04]  /*2a460*/  ISETP.GE.AND P4, PT, R6, c[0x0][0x17c], PT ;  /* 0x00005f0006007a0c */ /* 0x000fc80003f86270 */
[----:B------:R0:W-:Y:S01]  /*2a470*/  @P6 STG.E.U16 [R4.64], R26 ;  /* 0x0000001a04006986 */ /* 0x0001e2000c101504 */
[----:B------:R-:W-:Y:S01]  /*2a480*/  ISETP.LT.AND P6, PT, R19, c[0x0][0x178], !P0 ;  /* 0x00005e0013007a0c */ /* 0x000fe200047c1270 */
[----:B------:R-:W-:Y:S01]  /*2a490*/  IMAD.WIDE R6, R8, 0x2, R16 ;  /* 0x0000000208067825 */ /* 0x000fe200078e0210 */
[----:B------:R-:W-:Y:S02]  /*2a4a0*/  ISETP.GE.AND P3, PT, R10, c[0x0][0x17c], PT ;  /* 0x00005f000a007a0c */ /* 0x000fe40003f66270 */
[----:B------:R-:W-:Y:S02]  /*2a4b0*/  PRMT R9, R13, 0x7632, R9 ;  /* 0x000076320d097816 */ /* 0x000fe40000000009 */
[----:B------:R-:W-:Y:S02]  /*2a4c0*/  IADD3 R10, R8, c[0x0][0x198], RZ ;  /* 0x00006600080a7a10 */ /* 0x000fe40007ffe0ff */
[----:B------:R-:W-:Y:S01]  /*2a4d0*/  PRMT R11, R26, 0x7632, R11 ;  /* 0x000076321a0b7816 */ /* 0x000fe2000000000b */
[----:B------:R1:W-:Y:S01]  /*2a4e0*/  @P2 STG.E.U16 [R6.64], R9 ;  /* 0x0000000906002986 */ /* 0x0003e2000c101504 */
[----:B0-----:R-:W-:Y:S01]  /*2a4f0*/  IMAD.WIDE R4, R8, 0x2, R2 ;  /* 0x0000000208047825 */ /* 0x001fe200078e0202 */
[----:B------:R-:W-:-:S02]  /*2a500*/  ISETP.LT.AND P0, PT, R15, c[0x0][0x178], !P0 ;  /* 0x00005e000f007a0c */ /* 0x000fc40004701270 */
[----:B------:R-:W2:Y:S04]  /*2a510*/  LDL.LU R26, [R1+0xf74] ;  /* 0x000f7400011a7983 */ /* 0x000ea80000300800 */
[----:B------:R-:W-:Y:S01]  /*2a520*/  @P5 STG.E.U16 [R4.64], R11 ;  /* 0x0000000b04005986 */ /* 0x000fe2000c101504 */
[----:B-1----:R-:W-:-:S05]  /*2a530*/  IMAD.WIDE R6, R10, 0x2, R16 ;  /* 0x000000020a067825 */ /* 0x002fca00078e0210 */
[----:B----4-:R-:W-:Y:S04]  /*2a540*/  @P6 STG.E.U16 [R6.64], R25 ;  /* 0x0000001906006986 */ /* 0x010fe8000c101504 */
[----:B------:R-:W0:Y:S01]  /*2a550*/  LDS.128 R4, [R0+0x1000] ;  /* 0x0010000000047984 */ /* 0x000e220000000c00 */
[C---:B------:R-:W-:Y:S01]  /*2a560*/  IMAD.WIDE R8, R10.reuse, 0x2, R2 ;  /* 0x000000020a087825 */ /* 0x040fe200078e0202 */
[----:B------:R-:W-:-:S04]  /*2a570*/  IADD3 R10, R10, c[0x0][0x198], RZ ;  /* 0x000066000a0a7a10 */ /* 0x000fc80007ffe0ff */
[----:B------:R1:W-:Y:S01]  /*2a580*/  @P0 STG.E.U16 [R8.64], R14 ;  /* 0x0000000e08000986 */ /* 0x0003e2000c101504 */
[----:B------:R-:W-:Y:S01]  /*2a590*/  ISETP.LT.AND P0, PT, R19, c[0x0][0x178], !P1 ;  /* 0x00005e0013007a0c */ /* 0x000fe20004f01270 */
[----:B-1----:R-:W-:Y:S02]  /*2a5a0*/  IMAD.WIDE R8, R10, 0x2, R16 ;  /* 0x000000020a087825 */ /* 0x002fe400078e0210 */
[----:B0-----:R0:W-:Y:S04]  /*2a5b0*/  STL [R1+0xf70], R6 ;  /* 0x000f700601007387 */ /* 0x0011e80000100800 */
[----:B0-----:R-:W4:Y:S04]  /*2a5c0*/  LDL R6, [R1+0x8cc] ;  /* 0x0008cc0001067983 */ /* 0x001f280000100800 */
[----:B------:R0:W-:Y:S04]  /*2a5d0*/  STL [R1+0xf6c], R7 ;  /* 0x000f6c0701007387 */ /* 0x0001e80000100800 */
[----:B0-----:R-:W2:Y:S01]  /*2a5e0*/  LDL R7, [R1+0x8c8] ;  /* 0x0008c80001077983 */ /* 0x001ea20000100800 */
[----:B---3--:R-:W-:-:S03]  /*2a5f0*/  PRMT R20, R25, 0x7632, R20 ;  /* 0x0000763219147816 */ /* 0x008fc60000000014 */
[----:B------:R-:W3:Y:S04]  /*2a600*/  LDL.LU R25, [R1+0x340] ;  /* 0x0003400001197983 */ /* 0x000ee80000300800 */
[----:B------:R0:W-:Y:S04]  /*2a610*/  @P0 STG.E.U16 [R8.64], R20 ;  /* 0x0000001408000986 */ /* 0x0001e8000c101504 */
[----:B0-----:R-:W2:Y:S01]  /*2a620*/  LDL.LU R9, [R1+0x310] ;  /* 0x0003100001097983 */ /* 0x001ea20000300800 */
[----:B------:R-:W-:Y:S02]  /*2a630*/  ISETP.LT.AND P1, PT, R15, c[0x0][0x178], !P1 ;  /* 0x00005e000f007a0c */ /* 0x000fe40004f21270 */
[----:B------:R-:W-:-:S02]  /*2a640*/  ISETP.LT.AND P6, PT, R19, c[0x0][0x178], !P3 ;  /* 0x00005e0013007a0c */ /* 0x000fc40005fc1270 */
[C---:B------:R-:W-:Y:S02]  /*2a650*/  IADD3 R12, R28.reuse, 0xc8, RZ ;  /* 0x000000c81c0c7810 */ /* 0x040fe40007ffe0ff */
[----:B------:R-:W-:Y:S02]  /*2a660*/  IADD3 R13, R28, 0xc9, RZ ;  /* 0x000000c91c0d7810 */ /* 0x000fe40007ffe0ff */
[C---:B------:R-:W-:Y:S01]  /*2a670*/  IADD3 R0, R10.reuse, c[0x0][0x198], RZ ;  /* 0x000066000a007a10 */ /* 0x040fe20007ffe0ff */
[----:B------:R-:W-:Y:S01]  /*2a680*/  IMAD.WIDE R10, R10, 0x2, R2 ;  /* 0x000000020a0a7825 */ /* 0x000fe200078e0202 */
[----:B------:R-:W-:Y:S02]  /*2a690*/  ISETP.GE.AND P2, PT, R12, c[0x0][0x17c], PT ;  /* 0x00005f000c007a0c */ /* 0x000fe40003f46270 */
[----:B------:R-:W-:Y:S01]  /*2a6a0*/  ISETP.GE.AND P5, PT, R13, c[0x0][0x17c], PT ;  /* 0x00005f000d007a0c */ /* 0x000fe20003fa6270 */
[----:B------:R-:W-:Y:S01]  /*2a6b0*/  IMAD.WIDE R12, R0, 0x2, R16 ;  /* 0x00000002000c7825 */ /* 0x000fe200078e0210 */
[----:B------:R-:W-:-:S05]  /*2a6c0*/  PRMT R18, R14, 0x7632, R18 ;  /* 0x000076320e127816 */ /* 0x000fca0000000012 */
[----:B------:R0:W-:Y:S01]  /*2a6d0*/  @P1 STG.E.U16 [R10.64], R18 ;  /* 0x000000120a001986 */ /* 0x0001e2000c101504 */
[----:B------:R-:W-:Y:S01]  /*2a6e0*/  IMAD.WIDE R14, R0, 0x2, R2 ;  /* 0x00000002000e7825 */ /* 0x000fe200078e0202 */
[----:B------:R-:W-:Y:S02]  /*2a6f0*/  PRMT R21, R24, 0x7632, R21 ;  /* 0x0000763218157816 */ /* 0x000fe40000000015 */
[----:B------:R-:W-:Y:S01]  /*2a700*/  IADD3 R20, R28, 0xcc, RZ ;  /* 0x000000cc1c147810 */ /* 0x000fe20007ffe0ff */
[----:B--2---:R-:W-:Y:S01]  /*2a710*/  @P6 STG.E.U16 [R12.64], R9 ;  /* 0x000000090c006986 */ /* 0x004fe2000c101504 */
[----:B0-----:R-:W-:-:S03]  /*2a720*/  PRMT R18, R9, 0x7632, R18 ;  /* 0x0000763209127816 */ /* 0x001fc60000000012 */
[----:B------:R0:W1:Y:S04]  /*2a730*/  LDS.128 R8, [R29+0x1000] ;  /* 0x001000001d087984 */ /* 0x0000680000000c00 */
[----:B0-----:R-:W2:Y:S01]  /*2a740*/  LDL.LU R29, [R1+0x330] ;  /* 0x00033000011d7983 */ /* 0x001ea20000300800 */
[----:B----4-:R-:W-:Y:S02]  /*2a750*/  ISETP.LT.AND P3, PT, R6, c[0x0][0x178], !P3 ;  /* 0x00005e0006007a0c */ /* 0x010fe40005f61270 */
[----:B------:R-:W-:Y:S02]  /*2a760*/  ISETP.LT.AND P1, PT, R7, c[0x0][0x178], !P4 ;  /* 0x00005e0007007a0c */ /* 0x000fe40006721270 */
[----:B------:R-:W-:Y:S02]  /*2a770*/  IADD3 R12, R0, c[0x0][0x198], RZ ;  /* 0x00006600000c7a10 */ /* 0x000fe40007ffe0ff */
[----:B------:R-:W-:-:S02]  /*2a780*/  ISETP.LT.AND P4, PT, R6, c[0x0][0x178], !P4 ;  /* 0x00005e0006007a0c */ /* 0x000fc40006781270 */
[----:B------:R-:W-:-:S05]  /*2a790*/  IADD3 R0, R12, c[0x0][0x198], RZ ;  /* 0x000066000c007a10 */ /* 0x000fca0007ffe0ff */
[----:B------:R0:W-:Y:S01]  /*2a7a0*/  @P3 STG.E.U16 [R14.64], R24 ;  /* 0x000000180e003986 */ /* 0x0001e2000c101504 */
[----:B------:R-:W-:Y:S01]  /*2a7b0*/  ISETP.LT.AND P3, PT, R7, c[0x0][0x178], !P2 ;  /* 0x00005e0007007a0c */ /* 0x000fe20005761270 */
[----:B0-----:R-:W-:-:S04]  /*2a7c0*/  IMAD.WIDE R14, R12, 0x2, R16 ;  /* 0x000000020c0e7825 */ /* 0x001fc800078e0210 */
[----:B------:R-:W-:Y:S01]  /*2a7d0*/  IMAD.WIDE R12, R12, 0x2, R2 ;  /* 0x000000020c0c7825 */ /* 0x000fe200078e0202 */
[----:B------:R0:W-:Y:S01]  /*2a7e0*/  @P1 STG.E.U16 [R14.64], R18 ;  /* 0x000000120e001986 */ /* 0x0001e2000c101504 */
[----:B---3--:R-:W-:-:S03]  /*2a7f0*/  PRMT R22, R25, 0x7632, R22 ;  /* 0x0000763219167816 */ /* 0x008fc60000000016 */
[----:B------:R-:W-:Y:S01]  /*2a800*/  @P4 STG.E.U16 [R12.64], R21 ;  /* 0x000000150c004986 */ /* 0x000fe2000c101504 */
[----:B0-----:R-:W-:-:S05]  /*2a810*/  IMAD.WIDE R14, R0, 0x2, R16 ;  /* 0x00000002000e7825 */ /* 0x001fca00078e0210 */
[----:B------:R0:W-:Y:S01]  /*2a820*/  @P3 STG.E.U16 [R14.64], R25 ;  /* 0x000000190e003986 */ /* 0x0001e2000c101504 */
[----:B------:R-:W-:-:S03]  /*2a830*/  ISETP.LT.AND P2, PT, R6, c[0x0][0x178], !P2 ;  /* 0x00005e0006007a0c */ /* 0x000fc60005741270 */
[----:B0-----:R-:W0:Y:S01]  /*2a840*/  S2R R25, SR_TID.X ;  /* 0x0000000000197919 */ /* 0x001e220000002100 */
[----:B------:R-:W-:Y:S01]  /*2a850*/  ISETP.LT.AND P4, PT, R7, c[0x0][0x178], !P5 ;  /* 0x00005e0007007a0c */ /* 0x000fe20006f81270 */
[C---:B------:R-:W-:Y:S01]  /*2a860*/  IMAD.WIDE R12, R0.reuse, 0x2, R2 ;  /* 0x00000002000c7825 */ /* 0x040fe200078e0202 */
[----:B------:R-:W-:Y:S02]  /*2a870*/  IADD3 R0, R0, c[0x0][0x198], RZ ;  /* 0x0000660000007a10 */ /* 0x000fe40007ffe0ff */
[----:B------:R-:W-:Y:S02]  /*2a880*/  ISETP.GE.AND P1, PT, R20, c[0x0][0x17c], PT ;  /* 0x00005f0014007a0c */ /* 0x000fe40003f26270 */
[----:B------:R-:W-:Y:S01]  /*2a890*/  IADD3 R19, R28, 0xca, RZ ;  /* 0x000000ca1c137810 */ /* 0x000fe20007ffe0ff */
[----:B------:R-:W-:Y:S01]  /*2a8a0*/  IMAD.WIDE R20, R0, 0x2, R16 ;  /* 0x0000000200147825 */ /* 0x000fe200078e0210 */
[----:B------:R-:W-:Y:S01]  /*2a8b0*/  ISETP.LT.AND P5, PT, R6, c[0x0][0x178], !P5 ;  /* 0x00005e0006007a0c */ /* 0x000fe20006fa1270 */
[----:B------:R-:W-:Y:S01]  /*2a8c0*/  @P2 STG.E.U16 [R12.64], R4 ;  /* 0x000000040c002986 */ /* 0x000fe2000c101504 */
[----:B------:R-:W-:-:S02]  /*2a8d0*/  ISETP.GE.AND P0, PT, R19, c[0x0][0x17c], PT ;  /* 0x00005f0013007a0c */ /* 0x000fc40003f06270 */
[C---:B------:R-:W-:Y:S01]  /*2a8e0*/  IADD3 R19, R28.reuse, 0xcb, RZ ;  /* 0x000000cb1c137810 */ /* 0x040fe20007ffe0ff */
[----:B------:R0:W-:Y:S01]  /*2a8f0*/  @P4 STG.E.U16 [R20.64], R22 ;  /* 0x0000001614004986 */ /* 0x0001e2000c101504 */
[----:B------:R-:W-:-:S03]  /*2a900*/  IADD3 R18, R28, 0xcd, RZ ;  /* 0x000000cd1c127810 */ /* 0x000fc60007ffe0ff */
[----:B------:R3:W4:Y:S01]  /*2a910*/  LDS.128 R12, [R27+0x1000] ;  /* 0x001000001b0c7984 */ /* 0x0007220000000c00 */
[----:B------:R-:W-:Y:S02]  /*2a920*/  ISETP.LT.AND P2, PT, R7, c[0x0][0x178], !P0 ;  /* 0x00005e0007007a0c */ /* 0x000fe40004741270 */
[----:B------:R-:W-:Y:S01]  /*2a930*/  ISETP.GE.AND P6, PT, R19, c[0x0][0x17c], PT ;  /* 0x00005f0013007a0c */ /* 0x000fe20003fc6270 */
[C---:B0-----:R-:W-:Y:S01]  /*2a940*/  IMAD.SHL.U32 R21, R25.reuse, 0x1000, RZ ;  /* 0x0000100019157824 */ /* 0x041fe200078e00ff */
[----:B---3--:R-:W3:Y:S01]  /*2a950*/  LDL.LU R27, [R1+0x320] ;  /* 0x00032000011b7983 */ /* 0x008ee20000300800 */
[----:B------:R-:W-:Y:S01]  /*2a960*/  ISETP.GE.AND P3, PT, R18, c[0x0][0x17c], PT ;  /* 0x00005f0012007a0c */ /* 0x000fe20003f66270 */
[----:B------:R-:W-:Y:S01]  /*2a970*/  IMAD.WIDE R18, R0, 0x2, R2 ;  /* 0x0000000200127825 */ /* 0x000fe200078e0202 */
[----:B------:R-:W-:Y:S02]  /*2a980*/  ISETP.LT.AND P4, PT, R6, c[0x0][0x178], !P0 ;  /* 0x00005e0006007a0c */ /* 0x000fe40004781270 */
[----:B------:R-:W-:-:S02]  /*2a990*/  LOP3.LUT R24, R25, 0xff, RZ, 0xc0, !PT ;  /* 0x000000ff19187812 */ /* 0x000fc400078ec0ff */
[----:B------:R-:W-:Y:S02]  /*2a9a0*/  LOP3.LUT R21, R21, 0x6000, RZ, 0xc0, !PT ;  /* 0x0000600015157812 */ /* 0x000fe400078ec0ff */
[----:B------:R-:W-:Y:S02]  /*2a9b0*/  PRMT R23, R4, 0x7632, R23 ;  /* 0x0000763204177816 */ /* 0x000fe40000000017 */
[----:B------:R-:W-:Y:S01]  /*2a9c0*/  IADD3 R0, R0, c[0x0][0x198], RZ ;  /* 0x0000660000007a10 */ /* 0x000fe20007ffe0ff */
[----:B------:R-:W-:Y:S02]  /*2a9d0*/  IMAD R21, R24, 0x10, R21 ;  /* 0x0000001018157824 */ /* 0x000fe400078e0215 */
[----:B------:R0:W-:Y:S02]  /*2a9e0*/  @P5 STG.E.U16 [R18.64], R23 ;  /* 0x0000001712005986 */ /* 0x0001e4000c101504 */
[----:B------:R-:W-:-:S04]  /*2a9f0*/  IMAD.WIDE R24, R0, 0x2, R16 ;  /* 0x0000000200187825 */ /* 0x000fc800078e0210 */
[----:B0-----:R-:W-:Y:S01]  /*2aa00*/  IMAD.WIDE R18, R0, 0x2, R2 ;  /* 0x0000000200127825 */ /* 0x001fe200078e0202 */
[----:B--2---:R-:W-:Y:S04]  /*2aa10*/  @P2 STG.E.U16 [R24.64], R29 ;  /* 0x0000001d18002986 */ /* 0x004fe8000c101504 */
[----:B-1----:R0:W-:Y:S02]  /*2aa20*/  @P4 STG.E.U16 [R18.64], R8 ;  /* 0x0000000812004986 */ /* 0x0021e4000c101504 */
[----:B0-----:R-:W-:Y:S02]  /*2aa30*/  PRMT R8, R29, 0x7632, R8 ;  /* 0x000076321d087816 */ /* 0x001fe40000000008 */
[----:B------:R-:W2:Y:S01]  /*2aa40*/  LDL.LU R29, [R1+0x2e0] ;  /* 0x0002e000011d7983 */ /* 0x000ea20000300800 */
[----:B------:R-:W-:-:S02]  /*2aa50*/  LOP3.LUT R21, R21, 0x60, RZ, 0x3c, !PT ;  /* 0x0000006015157812 */ /* 0x000fc400078e3cff */
[C---:B------:R-:W-:Y:S02]  /*2aa60*/  ISETP.LT.AND P5, PT, R7.reuse, c[0x0][0x178], !P6 ;  /* 0x00005e0007007a0c */ /* 0x040fe400077a1270 */
[----:B------:R-:W-:Y:S02]  /*2aa70*/  ISETP.LT.AND P6, PT, R6, c[0x0][0x178], !P6 ;  /* 0x00005e0006007a0c */ /* 0x000fe400077c1270 */
[----:B------:R-:W0:Y:S01]  /*2aa80*/  LDS.128 R20, [R21+0x1000] ;  /* 0x0010000015147984 */ /* 0x000e220000000c00 */
[----:B------:R-:W-:Y:S02]  /*2aa90*/  IADD3 R4, R28, 0xce, RZ ;  /* 0x000000ce1c047810 */ /* 0x000fe40007ffe0ff */
[----:B------:R-:W-:Y:S02]  /*2aaa0*/  IADD3 R0, R0, c[0x0][0x198], RZ ;  /* 0x0000660000007a10 */ /* 0x000fe40007ffe0ff */
[----:B------:R-:W-:Y:S02]  /*2aab0*/  ISETP.GE.AND P0, PT, R4, c[0x0][0x17c], PT ;  /* 0x00005f0004007a0c */ /* 0x000fe40003f06270 */
[----:B------:R-:W-:Y:S01]  /*2aac0*/  IADD3 R4, R28, 0xcf, RZ ;  /* 0x000000cf1c047810 */ /* 0x000fe20007ffe0ff */
[----:B------:R-:W-:Y:S01]  /*2aad0*/  IMAD.WIDE R24, R0, 0x2, R16 ;  /* 0x0000000200187825 */ /* 0x000fe200078e0210 */
[----:B------:R-:W-:-:S02]  /*2aae0*/  ISETP.LT.AND P4, PT, R7, c[0x0][0x178], !P1 ;  /* 0x00005e0007007a0c */ /* 0x000fc40004f81270 */
[----:B------:R-:W-:Y:S01]  /*2aaf0*/  PRMT R26, R8, 0x7632, R26 ;  /* 0x00007632081a7816 */ /* 0x000fe2000000001a */
[----:B------:R-:W-:Y:S01]  /*2ab00*/  IMAD.WIDE R18, R0, 0x2, R2 ;  /* 0x0000000200127825 */ /* 0x000fe200078e0202 */
[----:B------:R-:W-:Y:S01]  /*2ab10*/  ISETP.GE.AND P2, PT, R4, c[0x0][0x17c], PT ;  /* 0x00005f0004007a0c */ /* 0x000fe20003f46270 */
[----:B------:R1:W-:Y:S01]  /*2ab20*/  @P5 STG.E.U16 [R24.64], R8 ;  /* 0x0000000818005986 */ /* 0x0003e2000c101504 */
[----:B------:R-:W-:Y:S02]  /*2ab30*/  IADD3 R4, R0, c[0x0][0x198], RZ ;  /* 0x0000660000047a10 */ /* 0x000fe40007ffe0ff */
[----:B------:R-:W-:Y:S01]  /*2ab40*/  ISETP.LT.AND P1, PT, R6, c[0x0][0x178], !P1 ;  /* 0x00005e0006007a0c */ /* 0x000fe20004f21270 */
[----:B------:R4:W-:Y:S01]  /*2ab50*/  @P6 STG.E.U16 [R18.64], R26 ;  /* 0x0000001a12006986 */ /* 0x0009e2000c101504 */
[----:B------:R-:W-:Y:S02]  /*2ab60*/  IADD3 R0, R28, 0xd0, RZ ;  /* 0x000000d01c007810 */ /* 0x000fe40007ffe0ff */
[----:B------:R-:W-:-:S02]  /*2ab70*/  ISETP.LT.AND P6, PT, R7, c[0x0][0x178], !P3 ;  /* 0x00005e0007007a0c */ /* 0x000fc40005fc1270 */
[----:B------:R-:W-:Y:S02]  /*2ab80*/  ISETP.GE.AND P5, PT, R0, c[0x0][0x17c], PT ;  /* 0x00005f0000007a0c */ /* 0x000fe40003fa6270 */
[C---:B------:R-:W-:Y:S01]  /*2ab90*/  IADD3 R0, R4.reuse, c[0x0][0x198], RZ ;  /* 0x0000660004007a10 */ /* 0x040fe20007ffe0ff */
[----:B-1----:R-:W-:-:S04]  /*2aba0*/  IMAD.WIDE R24, R4, 0x2, R2 ;  /* 0x0000000204187825 */ /* 0x002fc800078e0202 */
[----:B----4-:R-:W-:Y:S01]  /*2abb0*/  IMAD.WIDE R18, R4, 0x2, R16 ;  /* 0x0000000204127825 */ /* 0x010fe200078e0210 */
[----:B------:R-:W-:Y:S02]  /*2abc0*/  ISETP.LT.AND P3, PT, R6, c[0x0][0x178], !P3 ;  /* 0x00005e0006007a0c */ /* 0x000fe40005f61270 */
[----:B------:R-:W-:Y:S02]  /*2abd0*/  IADD3 R8, R28, 0xd1, RZ ;  /* 0x000000d11c087810 */ /* 0x000fe40007ffe0ff */
[----:B---3--:R1:W-:Y:S01]  /*2abe0*/  @P4 STG.E.U16 [R18.64], R27 ;  /* 0x0000001b12004986 */ /* 0x0083e2000c101504 */
[----:B------:R-:W-:-:S03]  /*2abf0*/  PRMT R4, R27, 0x7632, R4 ;  /* 0x000076321b047816 */ /* 0x000fc60000000004 */
[----:B------:R3:W-:Y:S01]  /*2ac00*/  @P1 STG.E.U16 [R24.64], R12 ;  /* 0x0000000c18001986 */ /* 0x0007e2000c101504 */
[----:B------:R-:W-:Y:S02]  /*2ac10*/  ISETP.LT.AND P1, PT, R7, c[0x0][0x178], !P0 ;  /* 0x00005e0007007a0c */ /* 0x000fe40004721270 */
[----:B------:R-:W-:Y:S01]  /*2ac20*/  ISETP.LT.AND P0, PT, R6, c[0x0][0x178], !P0 ;  /* 0x00005e0006007a0c */ /* 0x000fe20004701270 */
[----:B-1----:R-:W-:-:S05]  /*2ac30*/  IMAD.WIDE R18, R0, 0x2, R16 ;  /* 0x0000000200127825 */ /* 0x002fca00078e0210 */
[----:B------:R1:W-:Y:S01]  /*2ac40*/  @P6 STG.E.U16 [R18.64], R4 ;  /* 0x0000000412006986 */ /* 0x0003e2000c101504 */
[----:B---3--:R-:W-:Y:S01]  /*2ac50*/  PRMT R12, R12, 0x7632, R12 ;  /* 0x000076320c0c7816 */ /* 0x008fe2000000000c */
[C---:B------:R-:W-:Y:S01]  /*2ac60*/  IMAD.WIDE R26, R0.reuse, 0x2, R2 ;  /* 0x00000002001a7825 */ /* 0x040fe200078e0202 */
[----:B-1----:R-:W-:-:S04]  /*2ac70*/  IADD3 R4, R0, c[0x0][0x198], RZ ;  /* 0x0000660000047a10 */ /* 0x002fc80007ffe0ff */
[----:B------:R1:W-:Y:S01]  /*2ac80*/  @P3 STG.E.U16 [R26.64], R12 ;  /* 0x0000000c1a003986 */ /* 0x0003e2000c101504 */
[----:B------:R-:W-:-:S04]  /*2ac90*/  IMAD.WIDE R24, R4, 0x2, R16 ;  /* 0x0000000204187825 */ /* 0x000fc800078e0210 */
[C-C-:B------:R-:W-:Y:S01]  /*2aca0*/  IMAD.WIDE R18, R4.reuse, 0x2, R2.reuse ;  /* 0x0000000204127825 */ /* 0x140fe200078e0202 */
[----:B------:R-:W-:Y:S02]  /*2acb0*/  IADD3 R4, R4, c[0x0][0x198], RZ ;  /* 0x0000660004047a10 */ /* 0x000fe40007ffe0ff */
[----:B------:R-:W-:Y:S02]  /*2acc0*/  ISETP.GE.AND P4, PT, R8, c[0x0][0x17c], PT ;  /* 0x00005f0008007a0c */ /* 0x000fe40003f86270 */
[C---:B------:R-:W-:Y:S02]  /*2acd0*/  IADD3 R8, R28.reuse, 0xd2, RZ ;  /* 0x000000d21c087810 */ /* 0x040fe40007ffe0ff */
[----:B------:R-:W-:Y:S01]  /*2ace0*/  IADD3 R0, R28, 0xd3, RZ ;  /* 0x000000d31c007810 */ /* 0x000fe20007ffe0ff */
[----:B-1----:R-:W-:Y:S01]  /*2acf0*/  IMAD.WIDE R26, R4, 0x2, R2 ;  /* 0x00000002041a7825 */ /* 0x002fe200078e0202 */
[----:B------:R-:W-:Y:S02]  /*2ad00*/  ISETP.GE.AND P6, PT, R8, c[0x0][0x17c], PT ;  /* 0x00005f0008007a0c */ /* 0x000fe40003fc6270 */
[----:B------:R-:W-:Y:S01]  /*2ad10*/  ISETP.GE.AND P3, PT, R0, c[0x0][0x17c], PT ;  /* 0x00005f0000007a0c */ /* 0x000fe20003f66270 */
[----:B------:R-:W3:Y:S01]  /*2ad20*/  LDL R8, [R1+0x8c4] ;  /* 0x0008c40001087983 */ /* 0x000ee20000100800 */
[----:B------:R-:W-:-:S03]  /*2ad30*/  IADD3 R0, R4, c[0x0][0x198], RZ ;  /* 0x0000660004007a10 */ /* 0x000fc60007ffe0ff */
[----:B--2---:R1:W-:Y:S04]  /*2ad40*/  @P1 STG.E.U16 [R24.64], R29 ;  /* 0x0000001d18001986 */ /* 0x0043e8000c101504 */
[----:B0-----:R-:W-:Y:S01]  /*2ad50*/  @P0 STG.E.U16 [R18.64], R20 ;  /* 0x0000001412000986 */ /* 0x001fe2000c101504 */
[----:B------:R-:W-:Y:S02]  /*2ad60*/  ISETP.LT.AND P0, PT, R7, c[0x0][0x178], !P2 ;  /* 0x00005e0007007a0c */ /* 0x000fe40005701270 */
[----:B------:R-:W-:Y:S01]  /*2ad70*/  PRMT R12, R29, 0x7632, R12 ;  /* 0x000076321d0c7816 */ /* 0x000fe2000000000c */
[----:B-1----:R-:W-:Y:S02]  /*2ad80*/  IMAD.WIDE R28, R4, 0x2, R16 ;  /* 0x00000002041c7825 */ /* 0x002fe400078e0210 */
[----:B------:R-:W2:Y:S08]  /*2ad90*/  LDL.LU R4, [R1+0x24] ;  /* 0x0000240001047983 */ /* 0x000eb00000300800 */
[----:B------:R0:W-:Y:S04]  /*2ada0*/  @P0 STG.E.U16 [R28.64], R12 ;  /* 0x0000000c1c000986 */ /* 0x0001e8000c101504 */
[----:B0-----:R-:W4:Y:S01]  /*2adb0*/  LDL.LU R28, [R1+0x2d4] ;  /* 0x0002d400011c7983 */ /* 0x001f220000300800 */
[----:B------:R-:W-:-:S02]  /*2adc0*/  ISETP.LT.AND P2, PT, R6, c[0x0][0x178], !P2 ;  /* 0x00005e0006007a0c */ /* 0x000fc40005741270 */
[----:B------:R-:W-:Y:S01]  /*2add0*/  ISETP.LT.AND P1, PT, R7, c[0x0][0x178], !P5 ;  /* 0x00005e0007007a0c */ /* 0x000fe20006f21270 */
[----:B------:R-:W-:Y:S01]  /*2ade0*/  IMAD.WIDE R24, R0, 0x2, R16 ;  /* 0x0000000200187825 */ /* 0x000fe200078e0210 */
[----:B------:R-:W-:Y:S01]  /*2adf0*/  PRMT R20, R20, 0x7632, R20 ;  /* 0x0000763214147816 */ /* 0x000fe20000000014 */
[----:B------:R-:W3:Y:S01]  /*2ae00*/  LDL.LU R29, [R1+0x8c4] ;  /* 0x0008c400011d7983 */ /* 0x000ee20000300800 */
[----:B------:R-:W-:-:S07]  /*2ae10*/  ISETP.LT.AND P5, PT, R6, c[0x0][0x178], !P5 ;  /* 0x00005e0006007a0c */ /* 0x000fce0006fa1270 */
[----:B------:R0:W-:Y:S01]  /*2ae20*/  @P2 STG.E.U16 [R26.64], R20 ;  /* 0x000000141a002986 */ /* 0x0001e2000c101504 */
[----:B------:R-:W-:Y:S01]  /*2ae30*/  IMAD.WIDE R18, R0, 0x2, R2 ;  /* 0x0000000200127825 */ /* 0x000fe200078e0202 */
[C---:B------:R-:W-:Y:S02]  /*2ae40*/  ISETP.LT.AND P2, PT, R7.reuse, c[0x0][0x178], !P6 ;  /* 0x00005e0007007a0c */ /* 0x040fe40007741270 */
[----:B--2---:R-:W-:Y:S01]  /*2ae50*/  PRMT R12, R4, 0x7632, R12 ;  /* 0x00007632040c7816 */ /* 0x004fe2000000000c */
[----:B----4-:R1:W-:Y:S01]  /*2ae60*/  @P1 STG.E.U16 [R24.64], R28 ;  /* 0x0000001c18001986 */ /* 0x0103e2000c101504 */
[----:B------:R-:W-:Y:S02]  /*2ae70*/  ISETP.LT.AND P1, PT, R7, c[0x0][0x178], !P4 ;  /* 0x00005e0007007a0c */ /* 0x000fe40006721270 */
[----:B------:R-:W-:Y:S02]  /*2ae80*/  ISETP.LT.AND P4, PT, R6, c[0x0][0x178], !P4 ;  /* 0x00005e0006007a0c */ /* 0x000fe40006781270 */
[----:B0-----:R-:W-:-:S02]  /*2ae90*/  PRMT R20, R28, 0x7632, R20 ;  /* 0x000076321c147816 */ /* 0x001fc40000000014 */
[----:B-1----:R-:W-:Y:S01]  /*2aea0*/  IADD3 R24, R0, c[0x0][0x198], RZ ;  /* 0x0000660000187a10 */ /* 0x002fe20007ffe0ff */
[----:B------:R-:W-:Y:S03]  /*2aeb0*/  @P5 STG.E.U16 [R18.64], R4 ;  /* 0x0000000412005986 */ /* 0x000fe6000c101504 */
[C---:B------:R-:W-:Y:S01]  /*2aec0*/  IADD3 R0, R24.reuse, c[0x0][0x198], RZ ;  /* 0x0000660018007a10 */ /* 0x040fe20007ffe0ff */
[C---:B------:R-:W-:Y:S01]  /*2aed0*/  IMAD.WIDE R26, R24.reuse, 0x2, R16 ;  /* 0x00000002181a7825 */ /* 0x040fe200078e0210 */
[----:B------:R-:W2:Y:S03]  /*2aee0*/  LDL R7, [R1+0x304] ;  /* 0x0003040001077983 */ /* 0x000ea60000100800 */
[----:B------:R-:W-:Y:S01]  /*2aef0*/  IMAD.WIDE R24, R24, 0x2, R2 ;  /* 0x0000000218187825 */ /* 0x000fe200078e0202 */
[----:B------:R-:W4:Y:S04]  /*2af00*/  LDL.LU R28, [R1+0x14] ;  /* 0x00001400011c7983 */ /* 0x000f280000300800 */
[----:B------:R0:W-:Y:S04]  /*2af10*/  @P1 STG.E.U16 [R26.64], R20 ;  /* 0x000000141a001986 */ /* 0x0001e8000c101504 */
[----:B------:R1:W-:Y:S04]  /*2af20*/  @P4 STG.E.U16 [R24.64], R12 ;  /* 0x0000000c18004986 */ /* 0x0003e8000c101504 */
[----:B0-----:R-:W2:Y:S04]  /*2af30*/  LDL.LU R27, [R1+0x34] ;  /* 0x00003400011b7983 */ /* 0x001ea80000300800 */
[----:B------:R-:W2:Y:S04]  /*2af40*/  LDL R26, [R1+0x8c8] ;  /* 0x0008c800011a7983 */ /* 0x000ea80000100800 */
[----:B-1----:R-:W4:Y:S01]  /*2af50*/  LDL.LU R25, [R1+0x2f4] ;  /* 0x0002f40001197983 */ /* 0x002f220000300800 */
[----:B------:R-:W-:Y:S01]  /*2af60*/  ISETP.LT.AND P6, PT, R6, c[0x0][0x178], !P6 ;  /* 0x00005e0006007a0c */ /* 0x000fe200077c1270 */
[----:B------:R-:W-:Y:S01]  /*2af70*/  IMAD.WIDE R18, R0, 0x2, R16 ;  /* 0x0000000200127825 */ /* 0x000fe200078e0210 */
[----:B---3--:R-:W-:-:S04]  /*2af80*/  IADD3 R8, R8, 0xd4, RZ ;  /* 0x000000d408087810 */ /* 0x008fc80007ffe0ff */
[----:B------:R-:W-:Y:S02]  /*2af90*/  ISETP.GE.AND P0, PT, R8, c[0x0][0x17c], PT ;  /* 0x00005f0008007a0c */ /* 0x000fe40003f06270 */
[C---:B------:R-:W-:Y:S02]  /*2afa0*/  IADD3 R8, R29.reuse, 0xd6, RZ ;  /* 0x000000d61d087810 */ /* 0x040fe40007ffe0ff */
[----:B------:R-:W-:Y:S02]  /*2afb0*/  IADD3 R4, R29, 0xd5, RZ ;  /* 0x000000d51d047810 */ /* 0x000fe40007ffe0ff */
[----:B------:R-:W-:Y:S02]  /*2afc0*/  ISETP.GE.AND P1, PT, R8, c[0x0][0x17c], PT ;  /* 0x00005f0008007a0c */ /* 0x000fe40003f26270 */
[----:B------:R-:W-:Y:S02]  /*2afd0*/  ISETP.GE.AND P5, PT, R4, c[0x0][0x17c], PT ;  /* 0x00005f0004007a0c */ /* 0x000fe40003fa6270 */
[----:B--2---:R-:W-:Y:S01]  /*2afe0*/  ISETP.LT.AND P4, PT, R26, c[0x0][0x178], !P3 ;  /* 0x00005e001a007a0c */ /* 0x004fe20005f81270 */
[----:B----4-:R0:W-:Y:S01]  /*2aff0*/  @P2 STG.E.U16 [R18.64], R25 ;  /* 0x0000001912002986 */ /* 0x0101e2000c101504 */
[----:B------:R-:W-:-:S02]  /*2b000*/  ISETP.LT.AND P3, PT, R6, c[0x0][0x178], !P3 ;  /* 0x00005e0006007a0c */ /* 0x000fc40005f61270 */
[----:B------:R-:W-:Y:S01]  /*2b010*/  PRMT R12, R25, 0x7632, R12 ;  /* 0x00007632190c7816 */ /* 0x000fe2000000000c */
[C---:B0-----:R-:W-:Y:S01]  /*2b020*/  IMAD.WIDE R18, R0.reuse, 0x2, R2 ;  /* 0x0000000200127825 */ /* 0x041fe200078e0202 */
[----:B------:R-:W-:-:S04]  /*2b030*/  IADD3 R0, R0, c[0x0][0x198], RZ ;  /* 0x0000660000007a10 */ /* 0x000fc80007ffe0ff */
[----:B------:R0:W-:Y:S01]  /*2b040*/  @P6 STG.E.U16 [R18.64], R27 ;  /* 0x0000001b12006986 */ /* 0x0001e2000c101504 */
[----:B------:R-:W-:Y:S01]  /*2b050*/  ISETP.LT.AND P6, PT, R26, c[0x0][0x178], !P0 ;  /* 0x00005e001a007a0c */ /* 0x000fe200047c1270 */
[----:B------:R-:W-:Y:S01]  /*2b060*/  IMAD.WIDE R24, R0, 0x2, R16 ;  /* 0x0000000200187825 */ /* 0x000fe200078e0210 */
[----:B------:R-:W-:-:S04]  /*2b070*/  PRMT R8, R27, 0x7632, R8 ;  /* 0x000076321b087816 */ /* 0x000fc80000000008 */
[----:B------:R1:W-:Y:S01]  /*2b080*/  @P4 STG.E.U16 [R24.64], R12 ;  /* 0x0000000c18004986 */ /* 0x0003e2000c101504 */
[C---:B0-----:R-:W-:Y:S01]  /*2b090*/  IMAD.WIDE R18, R0.reuse, 0x2, R2 ;  /* 0x0000000200127825 */ /* 0x041fe200078e0202 */
[----:B------:R-:W-:Y:S02]  /*2b0a0*/  IADD3 R0, R0, c[0x0][0x198], RZ ;  /* 0x0000660000007a10 */ /* 0x000fe40007ffe0ff */
[----:B------:R-:W2:Y:S01]  /*2b0b0*/  LDL.LU R27, [R1+0x4] ;  /* 0x00000400011b7983 */ /* 0x000ea20000300800 */
[----:B------:R-:W-:Y:S02]  /*2b0c0*/  ISETP.LT.AND P0, PT, R6, c[0x0][0x178], !P0 ;  /* 0x00005e0006007a0c */ /* 0x000fe40004701270 */
[----:B-1----:R-:W-:Y:S01]  /*2b0d0*/  IMAD.WIDE R24, R0, 0x2, R16 ;  /* 0x0000000200187825 */ /* 0x002fe200078e0210 */
[----:B------:R-:W-:Y:S01]  /*2b0e0*/  @P3 STG.E.U16 [R18.64], R8 ;  /* 0x0000000812003986 */ /* 0x000fe2000c101504 */
[----:B------:R-:W-:Y:S02]  /*2b0f0*/  ISETP.LT.AND P3, PT, R26, c[0x0][0x178], !P5 ;  /* 0x00005e001a007a0c */ /* 0x000fe40006f61270 */
[----:B------:R-:W-:Y:S01]  /*2b100*/  ISETP.LT.AND P5, PT, R6, c[0x0][0x178], !P5 ;  /* 0x00005e0006007a0c */ /* 0x000fe20006fa1270 */
[----:B------:R0:W-:Y:S04]  /*2b110*/  @P6 STG.E.U16 [R24.64], R7 ;  /* 0x0000000718006986 */ /* 0x0001e8000c101504 */
[----:B------:R-:W3:Y:S04]  /*2b120*/  LDL.LU R6, [R1+0xf70] ;  /* 0x000f700001067983 */ /* 0x000ee80000300800 */
[----:B0-----:R-:W4:Y:S04]  /*2b130*/  LDL.LU R7, [R1+0xf6c] ;  /* 0x000f6c0001077983 */ /* 0x001f280000300800 */
[----:B------:R-:W2:Y:S01]  /*2b140*/  LDL.LU R25, [R1+0x304] ;  /* 0x0003040001197983 */ /* 0x000ea20000300800 */
[----:B------:R-:W-:-:S04]  /*2b150*/  IADD3 R4, R29, 0xd7, RZ ;  /* 0x000000d71d047810 */ /* 0x000fc80007ffe0ff */
[----:B------:R-:W-:Y:S02]  /*2b160*/  ISETP.GE.AND P2, PT, R4, c[0x0][0x17c], PT ;  /* 0x00005f0004007a0c */ /* 0x000fe40003f46270 */
[C---:B------:R-:W-:Y:S01]  /*2b170*/  IADD3 R4, R29.reuse, 0xd8, RZ ;  /* 0x000000d81d047810 */ /* 0x040fe20007ffe0ff */
[C---:B------:R-:W-:Y:S01]  /*2b180*/  IMAD.WIDE R18, R0.reuse, 0x2, R2 ;  /* 0x0000000200127825 */ /* 0x040fe200078e0202 */
[----:B------:R-:W-:Y:S02]  /*2b190*/  IADD3 R0, R0, c[0x0][0x198], RZ ;  /* 0x0000660000007a10 */ /* 0x000fe40007ffe0ff */
[----:B------:R-:W-:Y:S02]  /*2b1a0*/  ISETP.GE.AND P4, PT, R4, c[0x0][0x17c], PT ;  /* 0x00005f0004007a0c */ /* 0x000fe40003f86270 */
[----:B------:R-:W-:-:S04]  /*2b1b0*/  IADD3 R4, R29, 0xd9, RZ ;  /* 0x000000d91d047810 */ /* 0x000fc80007ffe0ff */
[----:B------:R-:W-:Y:S01]  /*2b1c0*/  ISETP.GE.AND P6, PT, R4, c[0x0][0x17c], PT ;  /* 0x00005f0004007a0c */ /* 0x000fe20003fc6270 */
[----:B------:R0:W-:Y:S01]  /*2b1d0*/  @P0 STG.E.U16 [R18.64], R28 ;  /* 0x0000001c12000986 */ /* 0x0001e2000c101504 */
[----:B------:R-:W-:-:S03]  /*2b1e0*/  PRMT R8, R28, 0x7632, R8 ;  /* 0x000076321c087816 */ /* 0x000fc60000000008 */
[----:B0-----:R-:W3:Y:S01]  /*2b1f0*/  LDL.LU R28, [R1+0x344] ;  /* 0x00034400011c7983 */ /* 0x001ee20000300800 */
[----:B--2---:R-:W-:Y:S01]  /*2b200*/  PRMT R4, R25, 0x7632, R4 ;  /* 0x0000763219047816 */ /* 0x004fe20000000004 */
[----:B------:R-:W-:-:S05]  /*2b210*/  IMAD.WIDE R24, R0, 0x2, R16 ;  /* 0x0000000200187825 */ /* 0x000fca00078e0210 */
[----:B------:R0:W-:Y:S04]  /*2b220*/  @P3 STG.E.U16 [R24.64], R4 ;  /* 0x0000000418003986 */ /* 0x0001e8000c101504 */
[----:B0-----:R-:W2:Y:S01]  /*2b230*/  LDL.LU R25, [R1+0x314] ;  /* 0x0003140001197983 */ /* 0x001ea20000300800 */
[----:B------:R-:W-:-:S03]  /*2b240*/  IMAD.WIDE R18, R0, 0x2, R2 ;  /* 0x0000000200127825 */ /* 0x000fc600078e0202 */
[----:B------:R-:W3:Y:S01]  /*2b250*/  LDL R24, [R1+0x8cc] ;  /* 0x0008cc0001187983 */ /* 0x000ee20000100800 */
[----:B------:R-:W-:-:S03]  /*2b260*/  ISETP.LT.AND P0, PT, R26, c[0x0][0x178], !P1 ;  /* 0x00005e001a007a0c */ /* 0x000fc60004f01270 */
[----:B------:R0:W-:Y:S01]  /*2b270*/  @P5 STG.E.U16 [R18.64], R8 ;  /* 0x0000000812005986 */ /* 0x0001e2000c101504 */
[----:B------:R-:W-:Y:S02]  /*2b280*/  IADD3 R0, R0, c[0x0][0x198], RZ ;  /* 0x0000660000007a10 */ /* 0x000fe40007ffe0ff */
[C---:B------:R-:W-:Y:S01]  /*2b290*/  IADD3 R4, R29.reuse, 0xda, RZ ;  /* 0x000000da1d047810 */ /* 0x040fe20007ffe0ff */
[----:B0-----:R-:W4:Y:S02]  /*2b2a0*/  LDL R8, [R1+0x8cc] ;  /* 0x0008cc0001087983 */ /* 0x001f240000100800 */
[----:B------:R-:W-:Y:S01]  /*2b2b0*/  IMAD.WIDE R18, R0, 0x2, R16 ;  /* 0x0000000200127825 */ /* 0x000fe200078e0210 */
[----:B------:R-:W-:Y:S02]  /*2b2c0*/  ISETP.GE.AND P3, PT, R4, c[0x0][0x17c], PT ;  /* 0x00005f0004007a0c */ /* 0x000fe40003f66270 */
[----:B------:R-:W-:Y:S02]  /*2b2d0*/  IADD3 R4, R29, 0xdb, RZ ;  /* 0x000000db1d047810 */ /* 0x000fe40007ffe0ff */
[----:B--2---:R0:W-:Y:S02]  /*2b2e0*/  @P0 STG.E.U16 [R18.64], R25 ;  /* 0x0000001912000986 */ /* 0x0041e4000c101504 */
[----:B------:R-:W-:-:S02]  /*2b2f0*/  ISETP.GE.AND P0, PT, R4, c[0x0][0x17c], PT ;  /* 0x00005f0004007a0c */ /* 0x000fc40003f06270 */
[----:B------:R-:W2:Y:S01]  /*2b300*/  LDL R4, [R1+0x8c8] ;  /* 0x0008c80001047983 */ /* 0x000ea20000100800 */
[----:B---3--:R-:W-:Y:S02]  /*2b310*/  ISETP.LT.AND P1, PT, R24, c[0x0][0x178], !P1 ;  /* 0x00005e0018007a0c */ /* 0x008fe40004f21270 */
[----:B------:R-:W-:Y:S02]  /*2b320*/  ISETP.LT.AND P5, PT, R26, c[0x0][0x178], !P2 ;  /* 0x00005e001a007a0c */ /* 0x000fe400057a1270 */
[C---:B------:R-:W-:Y:S01]  /*2b330*/  IADD3 R26, R0.reuse, c[0x0][0x198], RZ ;  /* 0x00006600001a7a10 */ /* 0x040fe20007ffe0ff */
[----:B0-----:R-:W-:Y:S02]  /*2b340*/  IMAD.MOV.U32 R19, RZ, RZ, R25 ;  /* 0x000000ffff137224 */ /* 0x001fe400078e0019 */
[----:B------:R-:W-:-:S03]  /*2b350*/  IMAD.WIDE R24, R0, 0x2, R2 ;  /* 0x0000000200187825 */ /* 0x000fc600078e0202 */
[----:B------:R-:W-:Y:S01]  /*2b360*/  PRMT R0, R19, 0x7632, R0 ;  /* 0x0000763213007816 */ /* 0x000fe20000000000 */
[----:B------:R-:W-:Y:S01]  /*2b370*/  IMAD.WIDE R18, R26, 0x2, R16 ;  /* 0x000000021a127825 */ /* 0x000fe200078e0210 */
[----:B----4-:R-:W-:Y:S01]  /*2b380*/  ISETP.LT.AND P2, PT, R8, c[0x0][0x178], !P2 ;  /* 0x00005e0008007a0c */ /* 0x010fe20005741270 */
[----:B------:R-:W-:Y:S01]  /*2b390*/  @P1 STG.E.U16 [R24.64], R27 ;  /* 0x0000001b18001986 */ /* 0x000fe2000c101504 */
[----:B------:R-:W-:-:S03]  /*2b3a0*/  PRMT R12, R27, 0x7632, R12 ;  /* 0x000076321b0c7816 */ /* 0x000fc6000000000c */
[----:B------:R0:W-:Y:S02]  /*2b3b0*/  @P5 STG.E.U16 [R18.64], R0 ;  /* 0x0000000012005986 */ /* 0x0001e4000c101504 */
[C---:B0-----:R-:W-:Y:S01]  /*2b3c0*/  IADD3 R0, R26.reuse, c[0x0][0x198], RZ ;  /* 0x000066001a007a10 */ /* 0x041fe20007ffe0ff */
[----:B------:R-:W-:-:S05]  /*2b3d0*/  IMAD.WIDE R26, R26, 0x2, R2 ;  /* 0x000000021a1a7825 */ /* 0x000fca00078e0202 */
[----:B------:R0:W-:Y:S04]  /*2b3e0*/  @P2 STG.E.U16 [R26.64], R12 ;  /* 0x0000000c1a002986 */ /* 0x0001e8000c101504 */
[----:B0-----:R-:W3:Y:S01]  /*2b3f0*/  LDL R27, [R1+0x8c8] ;  /* 0x0008c800011b7983 */ /* 0x001ee20000100800 */
[----:B--2---:R-:W-:Y:S02]  /*2b400*/  ISETP.LT.AND P1, PT, R4, c[0x0][0x178], !P4 ;  /* 0x00005e0004007a0c */ /* 0x004fe40006721270 */
[----:B------:R-:W-:Y:S02]  /*2b410*/  ISETP.LT.AND P4, PT, R8, c[0x0][0x178], !P4 ;  /* 0x00005e0008007a0c */ /* 0x000fe40006781270 */
[----:B------:R-:W-:-:S04]  /*2b420*/  IADD3 R8, R29, 0xdc, RZ ;  /* 0x000000dc1d087810 */ /* 0x000fc80007ffe0ff */
[----:B------:R-:W-:Y:S02]  /*2b430*/  ISETP.GE.AND P5, PT, R8, c[0x0][0x17c], PT ;  /* 0x00005f0008007a0c */ /* 0x000fe40003fa6270 */
[----:B------:R-:W2:Y:S01]  /*2b440*/  LDL R8, [R1+0x8cc] ;  /* 0x0008cc0001087983 */ /* 0x000ea20000100800 */
[----:B------:R-:W-:-:S05]  /*2b450*/  IMAD.WIDE R24, R0, 0x2, R16 ;  /* 0x0000000200187825 */ /* 0x000fca00078e0210 */
[----:B------:R0:W-:Y:S01]  /*2b460*/  @P1 STG.E.U16 [R24.64], R28 ;  /* 0x0000001c18001986 */ /* 0x0001e2000c101504 */
[----:B------:R-:W-:Y:S01]  /*2b470*/  IMAD.WIDE R18, R0, 0x2, R2 ;  /* 0x0000000200127825 */ /* 0x000fe200078e0202 */
[----:B------:R-:W-:-:S04]  /*2b480*/  PRMT R20, R28, 0x7632, R20 ;  /* 0x000076321c147816 */ /* 0x000fc80000000014 */
[----:B------:R-:W-:Y:S01]  /*2b490*/  @P4 STG.E.U16 [R18.64], R5 ;  /* 0x0000000512004986 */ /* 0x000fe2000c101504 */
[----:B0-----:R-:W-:-:S03]  /*2b4a0*/  IADD3 R24, R0, c[0x0][0x198], RZ ;  /* 0x0000660000187a10 */ /* 0x001fc60007ffe0ff */
[----:B------:R-:W4:Y:S01]  /*2b4b0*/  LDL.LU R28, [R1+0x324] ;  /* 0x00032400011c7983 */ /* 0x000f220000300800 */
[C---:B---3--:R-:W-:Y:S02]  /*2b4c0*/  ISETP.LT.AND P1, PT, R27.reuse, c[0x0][0x178], !P6 ;  /* 0x00005e001b007a0c */ /* 0x048fe40007721270 */
[----:B------:R-:W-:Y:S01]  /*2b4d0*/  ISETP.LT.AND P4, PT, R27, c[0x0][0x178], !P3 ;  /* 0x00005e001b007a0c */ /* 0x000fe20005f81270 */
[----:B------:R-:W-:-:S10]  /*2b4e0*/  IMAD.WIDE R26, R24, 0x2, R16 ;  /* 0x00000002181a7825 */ /* 0x000fd400078e0210 */
[----:B------:R0:W-:Y:S04]  /*2b4f0*/  @P1 STG.E.U16 [R26.64], R20 ;  /* 0x000000141a001986 */ /* 0x0001e8000c101504 */
[----:B0-----:R-:W3:Y:S04]  /*2b500*/  LDL.LU R26, [R1+0x8c8] ;  /* 0x0008c800011a7983 */ /* 0x001ee80000300800 */
[----:B------:R-:W4:Y:S01]  /*2b510*/  LDL.LU R27, [R1+0x8cc] ;  /* 0x0008cc00011b7983 */ /* 0x000f220000300800 */
[C---:B--2---:R-:W-:Y:S02]  /*2b520*/  ISETP.LT.AND P6, PT, R8.reuse, c[0x0][0x178], !P6 ;  /* 0x00005e0008007a0c */ /* 0x044fe400077c1270 */
[----:B------:R-:W-:-:S02]  /*2b530*/  ISETP.LT.AND P3, PT, R8, c[0x0][0x178], !P3 ;  /* 0x00005e0008007a0c */ /* 0x000fc40005f61270 */
[----:B------:R-:W-:-:S04]  /*2b540*/  IADD3 R8, R29, 0xde, RZ ;  /* 0x000000de1d087810 */ /* 0x000fc80007ffe0ff */
[----:B------:R-:W-:Y:S02]  /*2b550*/  ISETP.GE.AND P1, PT, R8, c[0x0][0x17c], PT ;  /* 0x00005f0008007a0c */ /* 0x000fe40003f26270 */
[----:B------:R-:W2:Y:S01]  /*2b560*/  LDL.LU R8, [R1+0x334] ;  /* 0x0003340001087983 */ /* 0x000ea20000300800 */
[----:B------:R-:W-:Y:S02]  /*2b570*/  IADD3 R4, R29, 0xdd, RZ ;  /* 0x000000dd1d047810 */ /* 0x000fe40007ffe0ff */
[C---:B------:R-:W-:Y:S01]  /*2b580*/  IADD3 R0, R24.reuse, c[0x0][0x198], RZ ;  /* 0x0000660018007a10 */ /* 0x040fe20007ffe0ff */
[----:B------:R-:W-:Y:S01]  /*2b590*/  IMAD.WIDE R24, R24, 0x2, R2 ;  /* 0x0000000218187825 */ /* 0x000fe200078e0202 */
[----:B------:R-:W-:Y:S02]  /*2b5a0*/  ISETP.GE.AND P2, PT, R4, c[0x0][0x17c], PT ;  /* 0x00005f0004007a0c */ /* 0x000fe40003f46270 */
[----:B------:R-:W-:Y:S01]  /*2b5b0*/  PRMT R12, R5, 0x7632, R12 ;  /* 0x00007632050c7816 */ /* 0x000fe2000000000c */
[----:B------:R-:W-:-:S04]  /*2b5c0*/  IMAD.WIDE R4, R0, 0x2, R16 ;  /* 0x0000000200047825 */ /* 0x000fc800078e0210 */
[----:B------:R0:W-:Y:S01]  /*2b5d0*/  @P6 STG.E.U16 [R24.64], R12 ;  /* 0x0000000c18006986 */ /* 0x0001e2000c101504 */
[----:B------:R-:W-:Y:S01]  /*2b5e0*/  IMAD.WIDE R18, R0, 0x2, R2 ;  /* 0x0000000200127825 */ /* 0x000fe200078e0202 */
[----:B------:R-:W-:Y:S02]  /*2b5f0*/  PRMT R20, R9, 0x7632, R20 ;  /* 0x0000763209147816 */ /* 0x000fe40000000014 */
[----:B0-----:R-:W4:Y:S01]  /*2b600*/  LDL.LU R25, [R1+0x2e4] ;  /* 0x0002e40001197983 */ /* 0x001f220000300800 */
[----:B------:R-:W-:Y:S02]  /*2b610*/  IADD3 R12, R29, 0xe0, RZ ;  /* 0x000000e01d0c7810 */ /* 0x000fe40007ffe0ff */
[----:B---3--:R-:W-:Y:S01]  /*2b620*/  ISETP.LT.AND P6, PT, R26, c[0x0][0x178], !P5 ;  /* 0x00005e001a007a0c */ /* 0x008fe20006fc1270 */
[----:B--2---:R0:W-:Y:S01]  /*2b630*/  @P4 STG.E.U16 [R4.64], R8 ;  /* 0x0000000804004986 */ /* 0x0041e2000c101504 */
[----:B------:R-:W-:Y:S02]  /*2b640*/  PRMT R24, R8, 0x7632, R24 ;  /* 0x0000763208187816 */ /* 0x000fe40000000018 */
[----:B------:R-:W-:-:S02]  /*2b650*/  ISETP.LT.AND P4, PT, R26, c[0x0][0x178], !P0 ;  /* 0x00005e001a007a0c */ /* 0x000fc40004781270 */
[----:B----4-:R-:W-:Y:S01]  /*2b660*/  ISETP.LT.AND P0, PT, R27, c[0x0][0x178], !P0 ;  /* 0x00005e001b007a0c */ /* 0x010fe20004701270 */
[----:B------:R1:W-:Y:S01]  /*2b670*/  @P3 STG.E.U16 [R18.64], R9 ;  /* 0x0000000912003986 */ /* 0x0003e2000c101504 */
[----:B0-----:R-:W-:-:S04]  /*2b680*/  IADD3 R8, R0, c[0x0][0x198], RZ ;  /* 0x0000660000087a10 */ /* 0x001fc80007ffe0ff */
[C---:B------:R-:W-:Y:S02]  /*2b690*/  IADD3 R0, R8.reuse, c[0x0][0x198], RZ ;  /* 0x0000660008007a10 */ /* 0x040fe40007ffe0ff */
[----:B-1----:R-:W-:Y:S01]  /*2b6a0*/  IADD3 R18, R29, 0xdf, RZ ;  /* 0x000000df1d127810 */ /* 0x002fe20007ffe0ff */
[----:B------:R-:W-:-:S03]  /*2b6b0*/  IMAD.WIDE R4, R8, 0x2, R16 ;  /* 0x0000000208047825 */ /* 0x000fc600078e0210 */
[----:B------:R-:W-:Y:S01]  /*2b6c0*/  ISETP.GE.AND P3, PT, R18, c[0x0][0x17c], PT ;  /* 0x00005f0012007a0c */ /* 0x000fe20003f66270 */
[----:B------:R-:W-:Y:S01]  /*2b6d0*/  IMAD.WIDE R8, R8, 0x2, R2 ;  /* 0x0000000208087825 */ /* 0x000fe200078e0202 */
[----:B------:R-:W-:Y:S03]  /*2b6e0*/  @P4 STG.E.U16 [R4.64], R24 ;  /* 0x0000001804004986 */ /* 0x000fe6000c101504 */
[----:B------:R-:W-:Y:S01]  /*2b6f0*/  IMAD.WIDE R18, R0, 0x2, R16 ;  /* 0x0000000200127825 */ /* 0x000fe200078e0210 */
[----:B------:R-:W-:Y:S01]  /*2b700*/  ISETP.GE.AND P4, PT, R12, c[0x0][0x17c], PT ;  /* 0x00005f000c007a0c */ /* 0x000fe20003f86270 */
[----:B------:R-:W-:Y:S01]  /*2b710*/  @P0 STG.E.U16 [R8.64], R20 ;  /* 0x0000001408000986 */ /* 0x000fe2000c101504 */
[----:B------:R-:W-:-:S03]  /*2b720*/  PRMT R12, R28, 0x7632, R12 ;  /* 0x000076321c0c7816 */ /* 0x000fc6000000000c */
[----:B------:R0:W-:Y:S04]  /*2b730*/  @P6 STG.E.U16 [R18.64], R28 ;  /* 0x0000001c12006986 */ /* 0x0001e8000c101504 */
[----:B0-----:R-:W2:Y:S04]  /*2b740*/  LDL.LU R28, [R1+0x2d8] ;  /* 0x0002d800011c7983 */ /* 0x001ea80000300800 */
[----:B------:R-:W3:Y:S01]  /*2b750*/  LDL.LU R20, [R1+0x28] ;  /* 0x0000280001147983 */ /* 0x000ee20000300800 */
[C---:B------:R-:W-:Y:S02]  /*2b760*/  ISETP.LT.AND P5, PT, R27.reuse, c[0x0][0x178], !P5 ;  /* 0x00005e001b007a0c */ /* 0x040fe40006fa1270 */
[----:B------:R-:W-:Y:S01]  /*2b770*/  ISETP.LT.AND P6, PT, R26, c[0x0][0x178], !P2 ;  /* 0x00005e001a007a0c */ /* 0x000fe200057c1270 */
[----:B------:R-:W-:Y:S01]  /*2b780*/  IMAD.WIDE R4, R0, 0x2, R2 ;  /* 0x0000000200047825 */ /* 0x000fe200078e0202 */
[----:B------:R-:W-:-:S02]  /*2b790*/  ISETP.LT.AND P2, PT, R27, c[0x0][0x178], !P2 ;  /* 0x00005e001b007a0c */ /* 0x000fc40005741270 */
[----:B------:R-:W-:Y:S02]  /*2b7a0*/  IADD3 R8, R29, 0xe1, RZ ;  /* 0x000000e11d087810 */ /* 0x000fe40007ffe0ff */
[----:B------:R-:W-:Y:S02]  /*2b7b0*/  IADD3 R0, R0, c[0x0][0x198], RZ ;  /* 0x0000660000007a10 */ /* 0x000fe40007ffe0ff */
[----:B------:R-:W-:-:S03]  /*2b7c0*/  ISETP.GE.AND P0, PT, R8, c[0x0][0x17c], PT ;  /* 0x00005f0008007a0c */ /* 0x000fc60003f06270 */
[----:B------:R0:W-:Y:S01]  /*2b7d0*/  @P5 STG.E.U16 [R4.64], R13 ;  /* 0x0000000d04005986 */ /* 0x0001e2000c101504 */
[----:B------:R-:W-:Y:S01]  /*2b7e0*/  IMAD.WIDE R8, R0, 0x2, R16 ;  /* 0x0000000200087825 */ /* 0x000fe200078e0210 */
[----:B------:R-:W-:Y:S02]  /*2b7f0*/  ISETP.LT.AND P5, PT, R26, c[0x0][0x178], !P1 ;  /* 0x00005e001a007a0c */ /* 0x000fe40004fa1270 */
[----:B------:R-:W-:Y:S02]  /*2b800*/  ISETP.LT.AND P1, PT, R27, c[0x0][0x178], !P1 ;  /* 0x00005e001b007a0c */ /* 0x000fe40004f21270 */
[----:B------:R1:W-:Y:S01]  /*2b810*/  @P6 STG.E.U16 [R8.64], R12 ;  /* 0x0000000c08006986 */ /* 0x0003e2000c101504 */
[----:B0-----:R-:W-:Y:S01]  /*2b820*/  PRMT R13, R13, 0x7632, R13 ;  /* 0x000076320d0d7816 */ /* 0x001fe2000000000d */
[C---:B------:R-:W-:Y:S01]  /*2b830*/  IMAD.WIDE R4, R0.reuse, 0x2, R2 ;  /* 0x0000000200047825 */ /* 0x040fe200078e0202 */
[----:B------:R-:W-:-:S04]  /*2b840*/  IADD3 R0, R0, c[0x0][0x198], RZ ;  /* 0x0000660000007a10 */ /* 0x000fc80007ffe0ff */
[----:B------:R0:W-:Y:S01]  /*2b850*/  @P2 STG.E.U16 [R4.64], R13 ;  /* 0x0000000d04002986 */ /* 0x0001e2000c101504 */
[----:B------:R-:W-:Y:S01]  /*2b860*/  ISETP.LT.AND P2, PT, R26, c[0x0][0x178], !P3 ;  /* 0x00005e001a007a0c */ /* 0x000fe20005f41270 */
[C---:B-1----:R-:W-:Y:S01]  /*2b870*/  IMAD.WIDE R8, R0.reuse, 0x2, R2 ;  /* 0x0000000200087825 */ /* 0x042fe200078e0202 */
[----:B------:R-:W-:Y:S02]  /*2b880*/  ISETP.LT.AND P3, PT, R27, c[0x0][0x178], !P3 ;  /* 0x00005e001b007a0c */ /* 0x000fe40005f61270 */
[----:B------:R-:W-:Y:S01]  /*2b890*/  IADD3 R12, R29, 0xe3, RZ ;  /* 0x000000e31d0c7810 */ /* 0x000fe20007ffe0ff */
[C---:B0-----:R-:W-:Y:S01]  /*2b8a0*/  IMAD.WIDE R4, R0.reuse, 0x2, R16 ;  /* 0x0000000200047825 */ /* 0x041fe200078e0210 */
[----:B------:R-:W-:-:S04]  /*2b8b0*/  IADD3 R0, R0, c[0x0][0x198], RZ ;  /* 0x0000660000007a10 */ /* 0x000fc80007ffe0ff */
[----:B------:R0:W-:Y:S01]  /*2b8c0*/  @P5 STG.E.U16 [R4.64], R25 ;  /* 0x0000001904005986 */ /* 0x0001e2000c101504 */
[----:B------:R-:W-:Y:S02]  /*2b8d0*/  ISETP.GE.AND P5, PT, R12, c[0x0][0x17c], PT ;  /* 0x00005f000c007a0c */ /* 0x000fe40003fa6270 */
[----:B------:R-:W-:Y:S01]  /*2b8e0*/  PRMT R12, R25, 0x7632, R12 ;  /* 0x00007632190c7816 */ /* 0x000fe2000000000c */
[----:B------:R1:W-:Y:S01]  /*2b8f0*/  @P1 STG.E.U16 [R8.64], R21 ;  /* 0x0000001508001986 */ /* 0x0003e2000c101504 */
[----:B------:R-:W-:Y:S01]  /*2b900*/  ISETP.LT.AND P1, PT, R26, c[0x0][0x178], !P4 ;  /* 0x00005e001a007a0c */ /* 0x000fe20006721270 */
[C---:B0-----:R-:W-:Y:S01]  /*2b910*/  IMAD.WIDE R4, R0.reuse, 0x2, R16 ;  /* 0x0000000200047825 */ /* 0x041fe200078e0210 */
[----:B------:R-:W-:Y:S01]  /*2b920*/  IADD3 R19, R29, 0xe6, RZ ;  /* 0x000000e61d137810 */ /* 0x000fe20007ffe0ff */
[----:B------:R-:W4:Y:S01]  /*2b930*/  LDL.LU R25, [R1+0x38] ;  /* 0x0000380001197983 */ /* 0x000f220000300800 */
[----:B-1----:R-:W-:Y:S01]  /*2b940*/  PRMT R21, R21, 0x7632, R21 ;  /* 0x0000763215157816 */ /* 0x002fe20000000015 */
[C---:B------:R-:W-:Y:S01]  /*2b950*/  IMAD.WIDE R8, R0.reuse, 0x2, R2 ;  /* 0x0000000200087825 */ /* 0x040fe200078e0202 */
[----:B------:R-:W-:Y:S01]  /*2b960*/  IADD3 R0, R0, c[0x0][0x198], RZ ;  /* 0x0000660000007a10 */ /* 0x000fe20007ffe0ff */
[----:B------:R0:W-:Y:S01]  /*2b970*/  @P2 STG.E.U16 [R4.64], R12 ;  /* 0x0000000c04002986 */ /* 0x0001e2000c101504 */
[----:B------:R-:W-:-:S03]  /*2b980*/  ISETP.LT.AND P4, PT, R27, c[0x0][0x178], !P4 ;  /* 0x00005e001b007a0c */ /* 0x000fc60006781270 */
[----:B------:R1:W-:Y:S01]  /*2b990*/  @P3 STG.E.U16 [R8.64], R21 ;  /* 0x0000001508003986 */ /* 0x0003e2000c101504 */
[----:B------:R-:W-:Y:S02]  /*2b9a0*/  ISETP.LT.AND P3, PT, R26, c[0x0][0x178], !P0 ;  /* 0x00005e001a007a0c */ /* 0x000fe40004761270 */
[----:B0-----:R-:W-:Y:S01]  /*2b9b0*/  IADD3 R12, R29, 0xe4, RZ ;  /* 0x000000e41d0c7810 */ /* 0x001fe20007ffe0ff */
[----:B------:R-:W-:-:S03]  /*2b9c0*/  IMAD.WIDE R4, R0, 0x2, R16 ;  /* 0x0000000200047825 */ /* 0x000fc600078e0210 */
[----:B------:R-:W-:Y:S02]  /*2b9d0*/  ISETP.GE.AND P2, PT, R12, c[0x0][0x17c], PT ;  /* 0x00005f000c007a0c */ /* 0x000fe40003f46270 */
[----:B-1----:R-:W-:Y:S02]  /*2b9e0*/  IADD3 R8, R29, 0xe5, RZ ;  /* 0x000000e51d087810 */ /* 0x002fe40007ffe0ff */
[----:B------:R-:W-:Y:S01]  /*2b9f0*/  IADD3 R12, R0, c[0x0][0x198], RZ ;  /* 0x00006600000c7a10 */ /* 0x000fe20007ffe0ff */
[----:B--2---:R0:W-:Y:S01]  /*2ba00*/  @P1 STG.E.U16 [R4.64], R28 ;  /* 0x0000001c04001986 */ /* 0x0041e2000c101504 */
[----:B------:R-:W-:-:S03]  /*2ba10*/  ISETP.GE.AND P1, PT, R8, c[0x0][0x17c], PT ;  /* 0x00005f0008007a0c */ /* 0x000fc60003f26270 */
[----:B------:R-:W-:-:S04]  /*2ba20*/  IMAD.WIDE R8, R12, 0x2, R16 ;  /* 0x000000020c087825 */ /* 0x000fc800078e0210 */
[----:B0-----:R-:W-:Y:S01]  /*2ba30*/  IMAD.WIDE R4, R0, 0x2, R2 ;  /* 0x0000000200047825 */ /* 0x001fe200078e0202 */
[----:B------:R-:W-:Y:S02]  /*2ba40*/  PRMT R0, R28, 0x7632, R0 ;  /* 0x000076321c007816 */ /* 0x000fe40000000000 */
[----:B------:R-:W2:Y:S04]  /*2ba50*/  LDL.LU R28, [R1+0x18] ;  /* 0x00001800011c7983 */ /* 0x000ea80000300800 */
[----:B---3--:R-:W-:Y:S04]  /*2ba60*/  @P4 STG.E.U16 [R4.64], R20 ;  /* 0x0000001404004986 */ /* 0x008fe8000c101504 */
[----:B------:R0:W-:Y:S01]  /*2ba70*/  @P3 STG.E.U16 [R8.64], R0 ;  /* 0x0000000008003986 */ /* 0x0001e2000c101504 */
[----:B------:R-:W-:-:S03]  /*2ba80*/  ISETP.GE.AND P3, PT, R19, c[0x0][0x17c], PT ;  /* 0x00005f0013007a0c */ /* 0x000fc60003f66270 */
[----:B------:R-:W3:Y:S01]  /*2ba90*/  LDL.LU R19, [R1+0x2f8] ;  /* 0x0002f80001137983 */ /* 0x000ee20000300800 */
[----:B------:R-:W-:-:S04]  /*2baa0*/  IADD3 R18, R29, 0xe2, RZ ;  /* 0x000000e21d127810 */ /* 0x000fc80007ffe0ff */
[----:B------:R-:W-:Y:S02]  /*2bab0*/  ISETP.GE.AND P6, PT, R18, c[0x0][0x17c], PT ;  /* 0x00005f0012007a0c */ /* 0x000fe40003fc6270 */
[----:B------:R-:W-:Y:S02]  /*2bac0*/  ISETP.LT.AND P0, PT, R27, c[0x0][0x178], !P0 ;  /* 0x00005e001b007a0c */ /* 0x000fe40004701270 */
[----:B------:R-:W-:Y:S02]  /*2bad0*/  ISETP.LT.AND P4, PT, R26, c[0x0][0x178], !P6 ;  /* 0x00005e001a007a0c */ /* 0x000fe40007781270 */
[C---:B0-----:R-:W-:Y:S01]  /*2bae0*/  IADD3 R0, R12.reuse, c[0x0][0x198], RZ ;  /* 0x000066000c007a10 */ /* 0x041fe20007ffe0ff */
[----:B------:R-:W-:Y:S01]  /*2baf0*/  IMAD.WIDE R4, R12, 0x2, R2 ;  /* 0x000000020c047825 */ /* 0x000fe200078e0202 */
[----:B------:R-:W-:-:S03]  /*2bb00*/  PRMT R18, R20, 0x7632, R18 ;  /* 0x0000763214127816 */ /* 0x000fc60000000012 */
[----:B------:R-:W-:Y:S01]  /*2bb10*/  IMAD.WIDE R8, R0, 0x2, R16 ;  /* 0x0000000200087825 */ /* 0x000fe200078e0210 */
[----:B------:R-:W-:-:S03]  /*2bb20*/  ISETP.LT.AND P6, PT, R27, c[0x0][0x178], !P6 ;  /* 0x00005e001b007a0c */ /* 0x000fc600077c1270 */
[----:B------:R-:W-:Y:S01]  /*2bb30*/  @P0 STG.E.U16 [R4.64], R18 ;  /* 0x0000001204000986 */ /* 0x000fe2000c101504 */
[----:B------:R-:W-:Y:S01]  /*2bb40*/  IMAD.WIDE R12, R0, 0x2, R2 ;  /* 0x00000002000c7825 */ /* 0x000fe200078e0202 */
[----:B----4-:R-:W-:Y:S02]  /*2bb50*/  PRMT R21, R25, 0x7632, R21 ;  /* 0x0000763219157816 */ /* 0x010fe40000000015 */
[----:B---3--:R0:W-:Y:S01]  /*2bb60*/  @P4 STG.E.U16 [R8.64], R19 ;  /* 0x0000001308004986 */ /* 0x0081e2000c101504 */
[----:B------:R-:W-:Y:S02]  /*2bb70*/  ISETP.LT.AND P4, PT, R26, c[0x0][0x178], !P5 ;  /* 0x00005e001a007a0c */ /* 0x000fe40006f81270 */
[----:B------:R-:W-:Y:S02]  /*2bb80*/  PRMT R24, R19, 0x7632, R24 ;  /* 0x0000763213187816 */ /* 0x000fe40000000018 */
[----:B0-----:R-:W-:Y:S01]  /*2bb90*/  IADD3 R8, R0, c[0x0][0x198], RZ ;  /* 0x0000660000087a10 */ /* 0x001fe20007ffe0ff */
[----:B------:R0:W-:Y:S04]  /*2bba0*/  @P6 STG.E.U16 [R12.64], R25 ;  /* 0x000000190c006986 */ /* 0x0001e8000c101504 */
[----:B------:R-:W-:-:S05]  /*2bbb0*/  IMAD.WIDE R4, R8, 0x2, R16 ;  /* 0x0000000208047825 */ /* 0x000fca00078e0210 */
[----:B------:R1:W-:Y:S04]  /*2bbc0*/  @P4 STG.E.U16 [R4.64], R24 ;  /* 0x0000001804004986 */ /* 0x0003e8000c101504 */
[----:B0-----:R-:W3:Y:S04]  /*2bbd0*/  LDL.LU R25, [R1+0x8] ;  /* 0x0000080001197983 */ /* 0x001ee80000300800 */
[----:B-1----:R-:W4:Y:S04]  /*2bbe0*/  LDL.LU R5, [R1+0x308] ;  /* 0x0003080001057983 */ /* 0x002f280000300800 */
[----:B------:R-:W2:Y:S01]  /*2bbf0*/  LDL.LU R24, [R1+0x318] ;  /* 0x0003180001187983 */ /* 0x000ea20000300800 */
[----:B------:R-:W-:-:S02]  /*2bc00*/  ISETP.LT.AND P5, PT, R27, c[0x0][0x178], !P5 ;  /* 0x00005e001b007a0c */ /* 0x000fc40006fa1270 */
[----:B------:R-:W-:Y:S02]  /*2bc10*/  ISETP.LT.AND P6, PT, R26, c[0x0][0x178], !P2 ;  /* 0x00005e001a007a0c */ /* 0x000fe400057c1270 */
[----:B------:R-:W-:Y:S02]  /*2bc20*/  ISETP.LT.AND P2, PT, R27, c[0x0][0x178], !P2 ;  /* 0x00005e001b007a0c */ /* 0x000fe40005741270 */
[C---:B------:R-:W-:Y:S01]  /*2bc30*/  IADD3 R0, R8.reuse, c[0x0][0x198], RZ ;  /* 0x0000660008007a10 */ /* 0x040fe20007ffe0ff */
[----:B------:R-:W-:-:S04]  /*2bc40*/  IMAD.WIDE R8, R8, 0x2, R2 ;  /* 0x0000000208087825 */ /* 0x000fc800078e0202 */
[----:B------:R-:W-:-:S04]  /*2bc50*/  IMAD.WIDE R12, R0, 0x2, R16 ;  /* 0x00000002000c7825 */ /* 0x000fc800078e0210 */
[----:B------:R-:W-:Y:S01]  /*2bc60*/  IMAD.WIDE R18, R0, 0x2, R2 ;  /* 0x0000000200127825 */ /* 0x000fe200078e0202 */
[----:B------:R0:W-:Y:S01]  /*2bc70*/  @P5 STG.E.U16 [R8.64], R21 ;  /* 0x0000001508005986 */ /* 0x0001e2000c101504 */
[----:B------:R-:W-:Y:S02]  /*2bc80*/  ISETP.LT.AND P5, PT, R26, c[0x0][0x178], !P1 ;  /* 0x00005e001a007a0c */ /* 0x000fe40004fa1270 */
[----:B------:R-:W-:Y:S02]  /*2bc90*/  ISETP.LT.AND P1, PT, R27, c[0x0][0x178], !P1 ;  /* 0x00005e001b007a0c */ /* 0x000fe40004f21270 */
[----:B0-----:R-:W-:Y:S01]  /*2bca0*/  IADD3 R8, R0, c[0x0][0x198], RZ ;  /* 0x0000660000087a10 */ /* 0x001fe20007ffe0ff */
[----:B----4-:R-:W-:Y:S04]  /*2bcb0*/  @P6 STG.E.U16 [R12.64], R5 ;  /* 0x000000050c006986 */ /* 0x010fe8000c101504 */
[----:B--2---:R0:W-:Y:S02]  /*2bcc0*/  @P2 STG.E.U16 [R18.64], R28 ;  /* 0x0000001c12002986 */ /* 0x0041e4000c101504 */
[----:B0-----:R-:W-:-:S02]  /*2bcd0*/  PRMT R19, R28, 0x7632, R19 ;  /* 0x000076321c137816 */ /* 0x001fc40000000013 */
[----:B------:R-:W2:Y:S01]  /*2bce0*/  LDL.LU R28, [R1+0x348] ;  /* 0x00034800011c7983 */ /* 0x000ea20000300800 */
[----:B------:R-:W-:Y:S02]  /*2bcf0*/  ISETP.LT.AND P6, PT, R26, c[0x0][0x178], !P3 ;  /* 0x00005e001a007a0c */ /* 0x000fe40005fc1270 */
[----:B------:R-:W-:Y:S02]  /*2bd00*/  ISETP.LT.AND P3, PT, R27, c[0x0][0x178], !P3 ;  /* 0x00005e001b007a0c */ /* 0x000fe40005f61270 */
[----:B------:R-:W-:Y:S01]  /*2bd10*/  PRMT R18, R5, 0x7632, R18 ;  /* 0x0000763205127816 */ /* 0x000fe20000000012 */
[C---:B------:R-:W-:Y:S01]  /*2bd20*/  IMAD.WIDE R4, R8.reuse, 0x2, R16 ;  /* 0x0000000208047825 */ /* 0x040fe200078e0210 */
[C---:B------:R-:W-:Y:S02]  /*2bd30*/  IADD3 R12, R29.reuse, 0xe9, RZ ;  /* 0x000000e91d0c7810 */ /* 0x040fe40007ffe0ff */
[C---:B------:R-:W-:Y:S01]  /*2bd40*/  IADD3 R0, R8.reuse, c[0x0][0x198], RZ ;  /* 0x0000660008007a10 */ /* 0x040fe20007ffe0ff */
[----:B------:R-:W-:Y:S01]  /*2bd50*/  IMAD.WIDE R8, R8, 0x2, R2 ;  /* 0x0000000208087825 */ /* 0x000fe200078e0202 */
[----:B------:R-:W-:Y:S01]  /*2bd60*/  ISETP.GE.AND P2, PT, R12, c[0x0][0x17c], PT ;  /* 0x00005f000c007a0c */ /* 0x000fe20003f46270 */
[----:B------:R0:W-:Y:S01]  /*2bd70*/  @P5 STG.E.U16 [R4.64], R18 ;  /* 0x0000001204005986 */ /* 0x0001e2000c101504 */
[----:B------:R-:W-:Y:S01]  /*2bd80*/  IADD3 R20, R29, 0xe7, RZ ;  /* 0x000000e71d147810 */ /* 0x000fe20007ffe0ff */
[----:B------:R-:W-:-:S02]  /*2bd90*/  IMAD.WIDE R12, R0, 0x2, R16 ;  /* 0x00000002000c7825 */ /* 0x000fc400078e0210 */
[----:B------:R-:W-:Y:S01]  /*2bda0*/  @P1 STG.E.U16 [R8.64], R19 ;  /* 0x0000001308001986 */ /* 0x000fe2000c101504 */
[----:B------:R-:W-:-:S03]  /*2bdb0*/  ISETP.GE.AND P0, PT, R20, c[0x0][0x17c], PT ;  /* 0x00005f0014007a0c */ /* 0x000fc60003f06270 */
[----:B------:R1:W-:Y:S01]  /*2bdc0*/  @P6 STG.E.U16 [R12.64], R24 ;  /* 0x000000180c006986 */ /* 0x0003e2000c101504 */
[----:B0-----:R-:W-:Y:S01]  /*2bdd0*/  IMAD.WIDE R4, R0, 0x2, R2 ;  /* 0x0000000200047825 */ /* 0x001fe200078e0202 */
[----:B------:R-:W-:-:S04]  /*2bde0*/  IADD3 R20, R29, 0xe8, RZ ;  /* 0x000000e81d147810 */ /* 0x000fc80007ffe0ff */
[----:B---3--:R0:W-:Y:S01]  /*2bdf0*/  @P3 STG.E.U16 [R4.64], R25 ;  /* 0x0000001904003986 */ /* 0x0081e2000c101504 */
[----:B-1----:R-:W-:Y:S02]  /*2be00*/  PRMT R13, R25, 0x7632, R13 ;  /* 0x00007632190d7816 */ /* 0x002fe4000000000d */
[----:B------:R-:W-:Y:S02]  /*2be10*/  ISETP.LT.AND P6, PT, R26, c[0x0][0x178], !P0 ;  /* 0x00005e001a007a0c */ /* 0x000fe400047c1270 */
[----:B------:R-:W-:Y:S01]  /*2be20*/  ISETP.LT.AND P0, PT, R27, c[0x0][0x178], !P0 ;  /* 0x00005e001b007a0c */ /* 0x000fe20004701270 */
[----:B0-----:R-:W3:Y:S01]  /*2be30*/  LDL.LU R25, [R1+0x338] ;  /* 0x0003380001197983 */ /* 0x001ee20000300800 */
[----:B------:R-:W-:Y:S02]  /*2be40*/  ISETP.GE.AND P4, PT, R20, c[0x0][0x17c], PT ;  /* 0x00005f0014007a0c */ /* 0x000fe40003f86270 */
[----:B------:R-:W-:Y:S02]  /*2be50*/  IADD3 R8, R29, 0xeb, RZ ;  /* 0x000000eb1d087810 */ /* 0x000fe40007ffe0ff */
[----:B------:R-:W-:-:S02]  /*2be60*/  IADD3 R0, R0, c[0x0][0x198], RZ ;  /* 0x0000660000007a10 */ /* 0x000fc40007ffe0ff */
[----:B------:R-:W-:Y:S02]  /*2be70*/  ISETP.LT.AND P3, PT, R26, c[0x0][0x178], !P4 ;  /* 0x00005e001a007a0c */ /* 0x000fe40006761270 */
[----:B------:R-:W-:Y:S01]  /*2be80*/  ISETP.GE.AND P1, PT, R8, c[0x0][0x17c], PT ;  /* 0x00005f0008007a0c */ /* 0x000fe20003f26270 */
[----:B------:R-:W-:Y:S01]  /*2be90*/  IMAD.WIDE R4, R0, 0x2, R16 ;  /* 0x0000000200047825 */ /* 0x000fe200078e0210 */
[----:B------:R-:W-:Y:S02]  /*2bea0*/  ISETP.LT.AND P4, PT, R27, c[0x0][0x178], !P4 ;  /* 0x00005e001b007a0c */ /* 0x000fe40006781270 */
[----:B------:R-:W-:Y:S01]  /*2beb0*/  PRMT R12, R24, 0x7632, R12 ;  /* 0x00007632180c7816 */ /* 0x000fe2000000000c */
[C---:B------:R-:W-:Y:S01]  /*2bec0*/  IMAD.WIDE R8, R0.reuse, 0x2, R2 ;  /* 0x0000000200087825 */ /* 0x040fe200078e0202 */
[----:B------:R-:W-:-:S03]  /*2bed0*/  IADD3 R0, R0, c[0x0][0x198], RZ ;  /* 0x0000660000007a10 */ /* 0x000fc60007ffe0ff */
        /* <DEDUP_REMOVED lines=10> */
[----:B------:R-:W-:Y:S02]  /*2bf80*/  ISETP.GE.AND P5, PT, R20, c[0x0][0x17c], PT ;  /* 0x00005f0014007a0c */ /* 0x000fe40003fa6270 */
[----:B------:R-:W-:Y:S02]  /*2bf90*/  IADD3 R0, R0, c[0x0][0x198], RZ ;  /* 0x0000660000007a10 */ /* 0x000fe40007ffe0ff */
[----:B------:R-:W-:Y:S02]  /*2bfa0*/  ISETP.LT.AND P2, PT, R27, c[0x0][0x178], !P2 ;  /* 0x00005e001b007a0c */ /* 0x000fe40005741270 */
[----:B------:R-:W-:Y:S01]  /*2bfb0*/  ISETP.LT.AND P4, PT, R26, c[0x0][0x178], !P5 ;  /* 0x00005e001a007a0c */ /* 0x000fe20006f81270 */
[----:B------:R-:W-:Y:S01]  /*2bfc0*/  IMAD.WIDE R4, R0, 0x2, R16 ;  /* 0x0000000200047825 */ /* 0x000fe200078e0210 */
[----:B------:R-:W-:-:S03]  /*2bfd0*/  IADD3 R12, R29, 0xed, RZ ;  /* 0x000000ed1d0c7810 */ /* 0x000fc60007ffe0ff */
[C---:B------:R-:W-:Y:S01]  /*2bfe0*/  IMAD.WIDE R8, R0.reuse, 0x2, R2 ;  /* 0x0000000200087825 */ /* 0x040fe200078e0202 */
[----:B------:R-:W-:Y:S01]  /*2bff0*/  IADD3 R0, R0, c[0x0][0x198], RZ ;  /* 0x0000660000007a10 */ /* 0x000fe20007ffe0ff */
[----:B------:R0:W-:Y:S01]  /*2c000*/  @P0 STG.E.U16 [R4.64], R6 ;  /* 0x0000000604000986 */ /* 0x0001e2000c101504 */
[----:B------:R-:W-:Y:S02]  /*2c010*/  ISETP.GE.AND P3, PT, R12, c[0x0][0x17c], PT ;  /* 0x00005f000c007a0c */ /* 0x000fe40003f66270 */
[----:B------:R-:W-:Y:S02]  /*2c020*/  PRMT R12, R6, 0x7632, R12 ;  /* 0x00007632060c7816 */ /* 0x000fe4000000000c */
[----:B------:R-:W-:-:S03]  /*2c030*/  ISETP.LT.AND P5, PT, R27, c[0x0][0x178], !P5 ;  /* 0x00005e001b007a0c */ /* 0x000fc60006fa1270 */
[----:B------:R1:W-:Y:S01]  /*2c040*/  @P2 STG.E.U16 [R8.64], R12 ;  /* 0x0000000c08002986 */ /* 0x0003e2000c101504 */
[----:B0-----:R-:W-:Y:S01]  /*2c050*/  IMAD.WIDE R4, R0, 0x2, R16 ;  /* 0x0000000200047825 */ /* 0x001fe200078e0210 */
[C---:B------:R-:W-:Y:S02]  /*2c060*/  IADD3 R6, R29.reuse, 0xee, RZ ;  /* 0x000000ee1d067810 */ /* 0x040fe40007ffe0ff */
[----:B------:R-:W-:Y:S02]  /*2c070*/  ISETP.LT.AND P2, PT, R26, c[0x0][0x178], !P1 ;  /* 0x00005e001a007a0c */ /* 0x000fe40004f41270 */
[----:B------:R-:W-:Y:S01]  /*2c080*/  ISETP.GE.AND P0, PT, R6, c[0x0][0x17c], PT ;  /* 0x00005f0006007a0c */ /* 0x000fe20003f06270 */
[----:B---3--:R0:W-:Y:S01]  /*2c090*/  @P4 STG.E.U16 [R4.64], R25 ;  /* 0x0000001904004986 */ /* 0x0081e2000c101504 */
[----:B------:R-:W-:Y:S02]  /*2c0a0*/  IADD3 R6, R0, c[0x0][0x198], RZ ;  /* 0x0000660000067a10 */ /* 0x000fe40007ffe0ff */
[----:B------:R-:W-:-:S02]  /*2c0b0*/  IADD3 R18, R29, 0xec, RZ ;  /* 0x000000ec1d127810 */ /* 0x000fc40007ffe0ff */
[----:B-1----:R-:W-:Y:S01]  /*2c0c0*/  IADD3 R8, R29, 0xef, RZ ;  /* 0x000000ef1d087810 */ /* 0x002fe20007ffe0ff */
[----:B0-----:R-:W-:Y:S01]  /*2c0d0*/  IMAD.WIDE R4, R0, 0x2, R2 ;  /* 0x0000000200047825 */ /* 0x001fe200078e0202 */
[----:B------:R-:W-:Y:S02]  /*2c0e0*/  PRMT R0, R25, 0x7632, R0 ;  /* 0x0000763219007816 */ /* 0x000fe40000000000 */
[----:B------:R-:W3:Y:S01]  /*2c0f0*/  LDL.LU R25, [R1+0x2e8] ;  /* 0x0002e80001197983 */ /* 0x000ee20000300800 */
[----:B------:R-:W-:Y:S02]  /*2c100*/  ISETP.GE.AND P6, PT, R18, c[0x0][0x17c], PT ;  /* 0x00005f0012007a0c */ /* 0x000fe40003fc6270 */
[----:B------:R-:W-:Y:S01]  /*2c110*/  ISETP.GE.AND P4, PT, R8, c[0x0][0x17c], PT ;  /* 0x00005f0008007a0c */ /* 0x000fe20003f86270 */
[----:B------:R-:W-:Y:S01]  /*2c120*/  IMAD.WIDE R8, R6, 0x2, R16 ;  /* 0x0000000206087825 */ /* 0x000fe200078e0210 */
[----:B------:R-:W-:Y:S01]  /*2c130*/  ISETP.LT.AND P1, PT, R27, c[0x0][0x178], !P1 ;  /* 0x00005e001b007a0c */ /* 0x000fe20004f21270 */
[----:B------:R0:W-:Y:S01]  /*2c140*/  @P5 STG.E.U16 [R4.64], R10 ;  /* 0x0000000a04005986 */ /* 0x0001e2000c101504 */
[----:B------:R-:W-:-:S03]  /*2c150*/  ISETP.LT.AND P5, PT, R26, c[0x0][0x178], !P6 ;  /* 0x00005e001a007a0c */ /* 0x000fc600077a1270 */
[----:B------:R1:W-:Y:S04]  /*2c160*/  @P2 STG.E.U16 [R8.64], R0 ;  /* 0x0000000008002986 */ /* 0x0003e8000c101504 */
[----:B------:R-:W4:Y:S01]  /*2c170*/  LDL.LU R21, [R1+0x2dc] ;  /* 0x0002dc0001157983 */ /* 0x000f220000300800 */
[----:B0-----:R-:W-:Y:S01]  /*2c180*/  PRMT R10, R10, 0x7632, R10 ;  /* 0x000076320a0a7816 */ /* 0x001fe2000000000a */
[C---:B------:R-:W-:Y:S01]  /*2c190*/  IMAD.WIDE R4, R6.reuse, 0x2, R2 ;  /* 0x0000000206047825 */ /* 0x040fe200078e0202 */
[----:B-1----:R-:W-:Y:S02]  /*2c1a0*/  IADD3 R0, R6, c[0x0][0x198], RZ ;  /* 0x0000660006007a10 */ /* 0x002fe40007ffe0ff */
[----:B------:R-:W-:-:S03]  /*2c1b0*/  IADD3 R6, R29, 0xf1, RZ ;  /* 0x000000f11d067810 */ /* 0x000fc60007ffe0ff */
[----:B------:R-:W-:Y:S01]  /*2c1c0*/  IMAD.WIDE R8, R0, 0x2, R16 ;  /* 0x0000000200087825 */ /* 0x000fe200078e0210 */
[----:B------:R-:W-:Y:S01]  /*2c1d0*/  @P1 STG.E.U16 [R4.64], R10 ;  /* 0x0000000a04001986 */ /* 0x000fe2000c101504 */
[----:B------:R-:W-:-:S03]  /*2c1e0*/  ISETP.GE.AND P1, PT, R6, c[0x0][0x17c], PT ;  /* 0x00005f0006007a0c */ /* 0x000fc60003f26270 */
[----:B--2---:R0:W-:Y:S01]  /*2c1f0*/  @P5 STG.E.U16 [R8.64], R28 ;  /* 0x0000001c08005986 */ /* 0x0041e2000c101504 */
[----:B------:R-:W-:-:S03]  /*2c200*/  PRMT R6, R28, 0x7632, R6 ;  /* 0x000076321c067816 */ /* 0x000fc60000000006 */
[----:B0-----:R-:W2:Y:S01]  /*2c210*/  LDL.LU R28, [R1+0x2c] ;  /* 0x00002c00011c7983 */ /* 0x001ea20000300800 */
[C---:B------:R-:W-:Y:S01]  /*2c220*/  ISETP.LT.AND P6, PT, R27.reuse, c[0x0][0x178], !P6 ;  /* 0x00005e001b007a0c */ /* 0x040fe200077c1270 */
[----:B------:R-:W-:Y:S01]  /*2c230*/  IMAD.WIDE R12, R0, 0x2, R2 ;  /* 0x00000002000c7825 */ /* 0x000fe200078e0202 */
[----:B------:R-:W-:Y:S01]  /*2c240*/  ISETP.LT.AND P5, PT, R26, c[0x0][0x178], !P3 ;  /* 0x00005e001a007a0c */ /* 0x000fe20005fa1270 */
[----:B------:R-:W2:Y:S01]  /*2c250*/  LDL.LU R24, [R1+0x2fc] ;  /* 0x0002fc0001187983 */ /* 0x000ea20000300800 */
[----:B------:R-:W-:Y:S02]  /*2c260*/  ISETP.LT.AND P3, PT, R27, c[0x0][0x178], !P3 ;  /* 0x00005e001b007a0c */ /* 0x000fe40005f61270 */
[----:B------:R-:W-:Y:S02]  /*2c270*/  IADD3 R8, R0, c[0x0][0x198], RZ ;  /* 0x0000660000087a10 */ /* 0x000fe40007ffe0ff */
[----:B------:R-:W-:-:S05]  /*2c280*/  IADD3 R18, R29, 0xf0, RZ ;  /* 0x000000f01d127810 */ /* 0x000fca0007ffe0ff */
[----:B------:R0:W-:Y:S01]  /*2c290*/  @P6 STG.E.U16 [R12.64], R14 ;  /* 0x0000000e0c006986 */ /* 0x0001e2000c101504 */
[----:B------:R-:W-:Y:S02]  /*2c2a0*/  ISETP.LT.AND P6, PT, R26, c[0x0][0x178], !P0 ;  /* 0x00005e001a007a0c */ /* 0x000fe400047c1270 */
[----:B------:R-:W-:Y:S02]  /*2c2b0*/  ISETP.LT.AND P0, PT, R27, c[0x0][0x178], !P0 ;  /* 0x00005e001b007a0c */ /* 0x000fe40004701270 */
[C---:B------:R-:W-:Y:S01]  /*2c2c0*/  IADD3 R0, R8.reuse, c[0x0][0x198], RZ ;  /* 0x0000660008007a10 */ /* 0x040fe20007ffe0ff */
[----:B------:R-:W-:Y:S01]  /*2c2d0*/  IMAD.WIDE R4, R8, 0x2, R16 ;  /* 0x0000000208047825 */ /* 0x000fe200078e0210 */
[----:B------:R-:W-:-:S03]  /*2c2e0*/  ISETP.GE.AND P2, PT, R18, c[0x0][0x17c], PT ;  /* 0x00005f0012007a0c */ /* 0x000fc60003f46270 */
[----:B------:R-:W-:Y:S01]  /*2c2f0*/  IMAD.WIDE R8, R8, 0x2, R2 ;  /* 0x0000000208087825 */ /* 0x000fe200078e0202 */
[----:B0-----:R-:W-:-:S03]  /*2c300*/  PRMT R14, R14, 0x7632, R14 ;  /* 0x000076320e0e7816 */ /* 0x001fc6000000000e */
[C---:B------:R-:W-:Y:S01]  /*2c310*/  IMAD.WIDE R12, R0.reuse, 0x2, R16 ;  /* 0x00000002000c7825 */ /* 0x040fe200078e0210 */
[----:B------:R0:W-:Y:S03]  /*2c320*/  @P5 STG.E.U16 [R4.64], R6 ;  /* 0x0000000604005986 */ /* 0x0001e6000c101504 */
[----:B------:R-:W-:Y:S01]  /*2c330*/  IMAD.WIDE R18, R0, 0x2, R2 ;  /* 0x0000000200127825 */ /* 0x000fe200078e0202 */
[----:B------:R1:W-:Y:S01]  /*2c340*/  @P3 STG.E.U16 [R8.64], R14 ;  /* 0x0000000e08003986 */ /* 0x0003e2000c101504 */
[----:B------:R-:W-:-:S03]  /*2c350*/  IADD3 R10, R29, 0xf2, RZ ;  /* 0x000000f21d0a7810 */ /* 0x000fc60007ffe0ff */
[----:B---3--:R3:W-:Y:S04]  /*2c360*/  @P6 STG.E.U16 [R12.64], R25 ;  /* 0x000000190c006986 */ /* 0x0087e8000c101504 */
[----:B------:R3:W-:Y:S01]  /*2c370*/  @P0 STG.E.U16 [R18.64], R22 ;  /* 0x0000001612000986 */ /* 0x0007e2000c101504 */
[----:B------:R-:W-:Y:S02]  /*2c380*/  ISETP.LT.AND P0, PT, R26, c[0x0][0x178], !P4 ;  /* 0x00005e001a007a0c */ /* 0x000fe40006701270 */
[----:B------:R-:W-:Y:S02]  /*2c390*/  ISETP.LT.AND P4, PT, R27, c[0x0][0x178], !P4 ;  /* 0x00005e001b007a0c */ /* 0x000fe40006781270 */
[----:B0-----:R-:W-:Y:S02]  /*2c3a0*/  IADD3 R4, R0, c[0x0][0x198], RZ ;  /* 0x0000660000047a10 */ /* 0x001fe40007ffe0ff */
[----:B------:R-:W-:-:S02]  /*2c3b0*/  ISETP.GE.AND P5, PT, R10, c[0x0][0x17c], PT ;  /* 0x00005f000a007a0c */ /* 0x000fc40003fa6270 */
[----:B------:R-:W-:Y:S01]  /*2c3c0*/  ISETP.LT.AND P3, PT, R26, c[0x0][0x178], !P2 ;  /* 0x00005e001a007a0c */ /* 0x000fe20005761270 */
[C---:B-1----:R-:W-:Y:S01]  /*2c3d0*/  IMAD.WIDE R8, R4.reuse, 0x2, R16 ;  /* 0x0000000204087825 */ /* 0x042fe200078e0210 */
[----:B------:R-:W-:Y:S02]  /*2c3e0*/  PRMT R10, R25, 0x7632, R10 ;  /* 0x00007632190a7816 */ /* 0x000fe4000000000a */
[----:B------:R-:W-:Y:S01]  /*2c3f0*/  ISETP.LT.AND P2, PT, R27, c[0x0][0x178], !P2 ;  /* 0x00005e001b007a0c */ /* 0x000fe20005741270 */
[----:B---3--:R-:W3:Y:S01]  /*2c400*/  LDL.LU R25, [R1+0x3c] ;  /* 0x00003c0001197983 */ /* 0x008ee20000300800 */
[C---:B------:R-:W-:Y:S01]  /*2c410*/  IADD3 R6, R4.reuse, c[0x0][0x198], RZ ;  /* 0x0000660004067a10 */ /* 0x040fe20007ffe0ff */
[----:B------:R-:W-:Y:S01]  /*2c420*/  IMAD.WIDE R4, R4, 0x2, R2 ;  /* 0x0000000204047825 */ /* 0x000fe200078e0202 */
[----:B------:R-:W-:Y:S01]  /*2c430*/  PRMT R22, R22, 0x7632, R22 ;  /* 0x0000763216167816 */ /* 0x000fe20000000016 */
[----:B------:R0:W-:Y:S04]  /*2c440*/  @P0 STG.E.U16 [R8.64], R10 ;  /* 0x0000000a08000986 */ /* 0x0001e8000c101504 */
[----:B------:R1:W-:Y:S01]  /*2c450*/  @P4 STG.E.U16 [R4.64], R22 ;  /* 0x0000001604004986 */ /* 0x0003e2000c101504 */
[----:B0-----:R-:W-:-:S04]  /*2c460*/  IMAD.WIDE R8, R6, 0x2, R16 ;  /* 0x0000000206087825 */ /* 0x001fc800078e0210 */
[----:B-1----:R-:W-:Y:S01]  /*2c470*/  IMAD.WIDE R4, R6, 0x2, R2 ;  /* 0x0000000206047825 */ /* 0x002fe200078e0202 */
[----:B----4-:R-:W-:Y:S01]  /*2c480*/  @P3 STG.E.U16 [R8.64], R21 ;  /* 0x0000001508003986 */ /* 0x010fe2000c101504 */
[----:B--2---:R-:W-:-:S03]  /*2c490*/  PRMT R10, R28, 0x7632, R10 ;  /* 0x000076321c0a7816 */ /* 0x004fc6000000000a */
[----:B------:R0:W-:Y:S04]  /*2c4a0*/  @P2 STG.E.U16 [R4.64], R28 ;  /* 0x0000001c04002986 */ /* 0x0001e8000c101504 */
[----:B0-----:R-:W2:Y:S01]  /*2c4b0*/  LDL.LU R28, [R1+0x30c] ;  /* 0x00030c00011c7983 */ /* 0x001ea20000300800 */
[----:B------:R-:W-:Y:S02]  /*2c4c0*/  IADD3 R0, R29, 0xf4, RZ ;  /* 0x000000f41d007810 */ /* 0x000fe40007ffe0ff */
[----:B------:R-:W-:Y:S02]  /*2c4d0*/  ISETP.LT.AND P3, PT, R26, c[0x0][0x178], !P1 ;  /* 0x00005e001a007a0c */ /* 0x000fe40004f61270 */
[----:B------:R-:W-:Y:S02]  /*2c4e0*/  ISETP.LT.AND P1, PT, R27, c[0x0][0x178], !P1 ;  /* 0x00005e001b007a0c */ /* 0x000fe40004f21270 */
[----:B------:R-:W-:-:S02]  /*2c4f0*/  IADD3 R13, R6, c[0x0][0x198], RZ ;  /* 0x00006600060d7a10 */ /* 0x000fc40007ffe0ff */
[----:B------:R-:W-:Y:S02]  /*2c500*/  IADD3 R12, R29, 0xf3, RZ ;  /* 0x000000f31d0c7810 */ /* 0x000fe40007ffe0ff */
[----:B------:R-:W-:Y:S02]  /*2c510*/  ISETP.GE.AND P0, PT, R0, c[0x0][0x17c], PT ;  /* 0x00005f0000007a0c */ /* 0x000fe40003f06270 */
[----:B------:R-:W-:Y:S02]  /*2c520*/  PRMT R0, R21, 0x7632, R0 ;  /* 0x0000763215007816 */ /* 0x000fe40000000000 */
[----:B------:R-:W4:Y:S01]  /*2c530*/  LDL.LU R21, [R1+0x1c] ;  /* 0x00001c0001157983 */ /* 0x000f220000300800 */
[----:B------:R-:W-:Y:S01]  /*2c540*/  ISETP.LT.AND P4, PT, R26, c[0x0][0x178], !P5 ;  /* 0x00005e001a007a0c */ /* 0x000fe20006f81270 */
[----:B------:R-:W-:Y:S01]  /*2c550*/  IMAD.WIDE R4, R13, 0x2, R16 ;  /* 0x000000020d047825 */ /* 0x000fe200078e0210 */
[----:B------:R-:W-:Y:S02]  /*2c560*/  ISETP.GE.AND P6, PT, R12, c[0x0][0x17c], PT ;  /* 0x00005f000c007a0c */ /* 0x000fe40003fc6270 */
[----:B------:R-:W-:Y:S01]  /*2c570*/  ISETP.LT.AND P5, PT, R27, c[0x0][0x178], !P5 ;  /* 0x00005e001b007a0c */ /* 0x000fe20006fa1270 */
[----:B------:R-:W-:Y:S01]  /*2c580*/  IMAD.WIDE R8, R13, 0x2, R2 ;  /* 0x000000020d087825 */ /* 0x000fe200078e0202 */
[----:B------:R-:W-:-:S02]  /*2c590*/  IADD3 R12, R29, 0xf5, RZ ;  /* 0x000000f51d0c7810 */ /* 0x000fc40007ffe0ff */
[----:B------:R-:W-:Y:S01]  /*2c5a0*/  IADD3 R6, R13, c[0x0][0x198], RZ ;  /* 0x000066000d067a10 */ /* 0x000fe20007ffe0ff */
[----:B------:R0:W-:Y:S01]  /*2c5b0*/  @P3 STG.E.U16 [R4.64], R0 ;  /* 0x0000000004003986 */ /* 0x0001e2000c101504 */
[----:B------:R-:W-:-:S03]  /*2c5c0*/  ISETP.GE.AND P2, PT, R12, c[0x0][0x17c], PT ;  /* 0x00005f000c007a0c */ /* 0x000fc60003f46270 */
[----:B------:R-:W-:Y:S01]  /*2c5d0*/  IMAD.WIDE R12, R6, 0x2, R16 ;  /* 0x00000002060c7825 */ /* 0x000fe200078e0210 */
[----:B------:R3:W-:Y:S01]  /*2c5e0*/  @P1 STG.E.U16 [R8.64], R10 ;  /* 0x0000000a08001986 */ /* 0x0007e2000c101504 */
[----:B------:R-:W-:Y:S02]  /*2c5f0*/  ISETP.LT.AND P1, PT, R26, c[0x0][0x178], !P6 ;  /* 0x00005e001a007a0c */ /* 0x000fe40007721270 */
[C---:B------:R-:W-:Y:S01]  /*2c600*/  IADD3 R19, R6.reuse, c[0x0][0x198], RZ ;  /* 0x0000660006137a10 */ /* 0x040fe20007ffe0ff */
[----:B------:R1:W-:Y:S01]  /*2c610*/  @P4 STG.E.U16 [R12.64], R24 ;  /* 0x000000180c004986 */ /* 0x0003e2000c101504 */
[----:B0-----:R-:W-:Y:S01]  /*2c620*/  IMAD.WIDE R4, R6, 0x2, R2 ;  /* 0x0000000206047825 */ /* 0x001fe200078e0202 */
[----:B------:R-:W-:Y:S02]  /*2c630*/  PRMT R0, R24, 0x7632, R0 ;  /* 0x0000763218007816 */ /* 0x000fe40000000000 */
[----:B------:R-:W-:Y:S02]  /*2c640*/  ISETP.LT.AND P6, PT, R27, c[0x0][0x178], !P6 ;  /* 0x00005e001b007a0c */ /* 0x000fe400077c1270 */
[----:B------:R-:W-:-:S02]  /*2c650*/  ISETP.LT.AND P4, PT, R26, c[0x0][0x178], !P0 ;  /* 0x00005e001a007a0c */ /* 0x000fc40004781270 */
[----:B---3--:R-:W-:Y:S01]  /*2c660*/  PRMT R10, R25, 0x7632, R10 ;  /* 0x00007632190a7816 */ /* 0x008fe2000000000a */
[----:B------:R0:W-:Y:S01]  /*2c670*/  @P5 STG.E.U16 [R4.64], R25 ;  /* 0x0000001904005986 */ /* 0x0001e2000c101504 */
[----:B------:R-:W-:-:S03]  /*2c680*/  IMAD.WIDE R8, R19, 0x2, R16 ;  /* 0x0000000213087825 */ /* 0x000fc600078e0210 */
[----:B-1----:R-:W3:Y:S01]  /*2c690*/  LDL.LU R24, [R1+0x31c] ;  /* 0x00031c0001187983 */ /* 0x002ee20000300800 */
[----:B------:R-:W-:-:S03]  /*2c6a0*/  IADD3 R6, R19, c[0x0][0x198], RZ ;  /* 0x0000660013067a10 */ /* 0x000fc60007ffe0ff */
[----:B0-----:R-:W3:Y:S01]  /*2c6b0*/  LDL.LU R25, [R1+0xc] ;  /* 0x00000c0001197983 */ /* 0x001ee20000300800 */
[----:B------:R-:W-:-:S03]  /*2c6c0*/  IMAD.WIDE R4, R19, 0x2, R2 ;  /* 0x0000000213047825 */ /* 0x000fc600078e0202 */
[----:B------:R0:W-:Y:S04]  /*2c6d0*/  @P1 STG.E.U16 [R8.64], R0 ;  /* 0x0000000008001986 */ /* 0x0001e8000c101504 */
[----:B------:R-:W-:Y:S01]  /*2c6e0*/  @P6 STG.E.U16 [R4.64], R10 ;  /* 0x0000000a04006986 */ /* 0x000fe2000c101504 */
[----:B0-----:R-:W-:-:S05]  /*2c6f0*/  IMAD.WIDE R8, R6, 0x2, R16 ;  /* 0x0000000206087825 */ /* 0x001fca00078e0210 */
[----:B--2---:R0:W-:Y:S02]  /*2c700*/  @P4 STG.E.U16 [R8.64], R28 ;  /* 0x0000001c08004986 */ /* 0x0041e4000c101504 */
[----:B0-----:R-:W-:Y:S02]  /*2c710*/  PRMT R9, R28, 0x7632, R9 ;  /* 0x000076321c097816 */ /* 0x001fe40000000009 */
[----:B------:R-:W2:Y:S01]  /*2c720*/  LDL.LU R28, [R1+0x34c] ;  /* 0x00034c00011c7983 */ /* 0x000ea20000300800 */
[----:B------:R-:W-:Y:S02]  /*2c730*/  ISETP.LT.AND P0, PT, R27, c[0x0][0x178], !P0 ;  /* 0x00005e001b007a0c */ /* 0x000fe40004701270 */
[----:B------:R-:W-:Y:S01]  /*2c740*/  IADD3 R14, R29, 0xf6, RZ ;  /* 0x000000f61d0e7810 */ /* 0x000fe20007ffe0ff */
[----:B------:R-:W-:Y:S01]  /*2c750*/  IMAD.WIDE R4, R6, 0x2, R2 ;  /* 0x0000000206047825 */ /* 0x000fe200078e0202 */
[----:B------:R-:W-:Y:S02]  /*2c760*/  ISETP.LT.AND P6, PT, R26, c[0x0][0x178], !P2 ;  /* 0x00005e001a007a0c */ /* 0x000fe400057c1270 */
[----:B------:R-:W-:-:S02]  /*2c770*/  ISETP.GE.AND P3, PT, R14, c[0x0][0x17c], PT ;  /* 0x00005f000e007a0c */ /* 0x000fc40003f66270 */
[----:B------:R-:W-:Y:S02]  /*2c780*/  IADD3 R13, R6, c[0x0][0x198], RZ ;  /* 0x00006600060d7a10 */ /* 0x000fe40007ffe0ff */
[----:B------:R-:W-:-:S03]  /*2c790*/  ISETP.LT.AND P2, PT, R27, c[0x0][0x178], !P2 ;  /* 0x00005e001b007a0c */ /* 0x000fc60005741270 */
[----:B----4-:R0:W-:Y:S01]  /*2c7a0*/  @P0 STG.E.U16 [R4.64], R21 ;  /* 0x0000001504000986 */ /* 0x0101e2000c101504 */
[----:B------:R-:W-:Y:S02]  /*2c7b0*/  ISETP.LT.AND P0, PT, R26, c[0x0][0x178], !P3 ;  /* 0x00005e001a007a0c */ /* 0x000fe40005f01270 */
[----:B------:R-:W-:Y:S02]  /*2c7c0*/  ISETP.LT.AND P3, PT, R27, c[0x0][0x178], !P3 ;  /* 0x00005e001b007a0c */ /* 0x000fe40005f61270 */
[----:B------:R-:W-:Y:S02]  /*2c7d0*/  IADD3 R19, R13, c[0x0][0x198], RZ ;  /* 0x000066000d137a10 */ /* 0x000fe40007ffe0ff */
[----:B------:R-:W-:Y:S01]  /*2c7e0*/  IADD3 R12, R29, 0xf9, RZ ;  /* 0x000000f91d0c7810 */ /* 0x000fe20007ffe0ff */
[----:B0-----:R-:W-:Y:S01]  /*2c7f0*/  IMAD.WIDE R4, R13, 0x2, R16 ;  /* 0x000000020d047825 */ /* 0x001fe200078e0210 */
[----:B------:R-:W-:Y:S02]  /*2c800*/  IADD3 R18, R29, 0xf7, RZ ;  /* 0x000000f71d127810 */ /* 0x000fe40007ffe0ff */
[----:B------:R-:W-:-:S02]  /*2c810*/  PRMT R0, R21, 0x7632, R0 ;  /* 0x0000763215007816 */ /* 0x000fc40000000000 */
[----:B------:R0:W-:Y:S01]  /*2c820*/  @P6 STG.E.U16 [R4.64], R9 ;  /* 0x0000000904006986 */ /* 0x0001e2000c101504 */
[C---:B------:R-:W-:Y:S02]  /*2c830*/  IADD3 R14, R29.reuse, 0xf8, RZ ;  /* 0x000000f81d0e7810 */ /* 0x040fe40007ffe0ff */
[----:B------:R-:W-:Y:S02]  /*2c840*/  ISETP.GE.AND P4, PT, R12, c[0x0][0x17c], PT ;  /* 0x00005f000c007a0c */ /* 0x000fe40003f86270 */
[----:B------:R-:W-:Y:S02]  /*2c850*/  ISETP.GE.AND P5, PT, R18, c[0x0][0x17c], PT ;  /* 0x00005f0012007a0c */ /* 0x000fe40003fa6270 */
[----:B------:R-:W-:Y:S01]  /*2c860*/  IADD3 R6, R29, 0xfb, RZ ;  /* 0x000000fb1d067810 */ /* 0x000fe20007ffe0ff */
[----:B0-----:R-:W-:-:S04]  /*2c870*/  IMAD.WIDE R4, R13, 0x2, R2 ;  /* 0x000000020d047825 */ /* 0x001fc800078e0202 */
[C---:B------:R-:W-:Y:S01]  /*2c880*/  IMAD.WIDE R8, R19.reuse, 0x2, R16 ;  /* 0x0000000213087825 */ /* 0x040fe200078e0210 */
[----:B------:R-:W-:Y:S01]  /*2c890*/  ISETP.GE.AND P1, PT, R14, c[0x0][0x17c], PT ;  /* 0x00005f000e007a0c */ /* 0x000fe20003f26270 */
[----:B------:R-:W-:Y:S02]  /*2c8a0*/  @P2 STG.E.U16 [R4.64], R0 ;  /* 0x0000000004002986 */ /* 0x000fe4000c101504 */
[----:B------:R-:W-:Y:S01]  /*2c8b0*/  IMAD.WIDE R12, R19, 0x2, R2 ;  /* 0x00000002130c7825 */ /* 0x000fe200078e0202 */
[----:B------:R-:W-:Y:S01]  /*2c8c0*/  ISETP.GE.AND P2, PT, R6, c[0x0][0x17c], PT ;  /* 0x00005f0006007a0c */ /* 0x000fe20003f46270 */
[----:B---3--:R0:W-:Y:S01]  /*2c8d0*/  @P0 STG.E.U16 [R8.64], R24 ;  /* 0x0000001808000986 */ /* 0x0081e2000c101504 */
[----:B------:R-:W-:Y:S02]  /*2c8e0*/  ISETP.LT.AND P0, PT, R26, c[0x0][0x178], !P5 ;  /* 0x00005e001a007a0c */ /* 0x000fe40006f01270 */
[----:B------:R-:W-:Y:S01]  /*2c8f0*/  ISETP.LT.AND P5, PT, R27, c[0x0][0x178], !P5 ;  /* 0x00005e001b007a0c */ /* 0x000fe20006fa1270 */
[----:B------:R1:W-:Y:S01]  /*2c900*/  @P3 STG.E.U16 [R12.64], R25 ;  /* 0x000000190c003986 */ /* 0x0003e2000c101504 */
[----:B------:R-:W-:-:S02]  /*2c910*/  IADD3 R19, R19, c[0x0][0x198], RZ ;  /* 0x0000660013137a10 */ /* 0x000fc40007ffe0ff */
[----:B------:R-:W-:Y:S02]  /*2c920*/  PRMT R6, R24, 0x7632, R6 ;  /* 0x0000763218067816 */ /* 0x000fe40000000006 */
[----:B------:R-:W-:Y:S01]  /*2c930*/  ISETP.LT.AND P3, PT, R26, c[0x0][0x178], !P1 ;  /* 0x00005e001a007a0c */ /* 0x000fe20004f61270 */
[----:B0-----:R-:W3:Y:S01]  /*2c940*/  LDL.LU R24, [R1+0x33c] ;  /* 0x00033c0001187983 */ /* 0x001ee20000300800 */
[----:B------:R-:W-:Y:S02]  /*2c950*/  IADD3 R10, R29, 0xfa, RZ ;  /* 0x000000fa1d0a7810 */ /* 0x000fe40007ffe0ff */
[C---:B------:R-:W-:Y:S01]  /*2c960*/  IADD3 R21, R19.reuse, c[0x0][0x198], RZ ;  /* 0x0000660013157a10 */ /* 0x040fe20007ffe0ff */
[----:B------:R-:W-:Y:S01]  /*2c970*/  IMAD.WIDE R4, R19, 0x2, R16 ;  /* 0x0000000213047825 */ /* 0x000fe200078e0210 */
[----:B------:R-:W-:Y:S02]  /*2c980*/  ISETP.GE.AND P6, PT, R10, c[0x0][0x17c], PT ;  /* 0x00005f000a007a0c */ /* 0x000fe40003fc6270 */
[----:B------:R-:W-:Y:S01]  /*2c990*/  PRMT R10, R25, 0x7632, R10 ;  /* 0x00007632190a7816 */ /* 0x000fe2000000000a */
[----:B------:R-:W-:Y:S01]  /*2c9a0*/  IMAD.WIDE R8, R19, 0x2, R2 ;  /* 0x0000000213087825 */ /* 0x000fe200078e0202 */
[----:B------:R-:W-:-:S03]  /*2c9b0*/  IADD3 R0, R29, 0xfc, RZ ;  /* 0x000000fc1d007810 */ /* 0x000fc60007ffe0ff */
[----:B-1----:R-:W-:Y:S01]  /*2c9c0*/  IMAD.WIDE R12, R21, 0x2, R16 ;  /* 0x00000002150c7825 */ /* 0x002fe200078e0210 */
[----:B------:R-:W-:Y:S01]  /*2c9d0*/  ISETP.LT.AND P1, PT, R27, c[0x0][0x178], !P1 ;  /* 0x00005e001b007a0c */ /* 0x000fe20004f21270 */
[----:B------:R-:W-:Y:S01]  /*2c9e0*/  @P0 STG.E.U16 [R4.64], R6 ;  /* 0x0000000604000986 */ /* 0x000fe2000c101504 */
[----:B------:R-:W-:-:S03]  /*2c9f0*/  ISETP.GE.AND P0, PT, R0, c[0x0][0x17c], PT ;  /* 0x00005f0000007a0c */ /* 0x000fc60003f06270 */
[----:B------:R0:W-:Y:S01]  /*2ca00*/  @P5 STG.E.U16 [R8.64], R10 ;  /* 0x0000000a08005986 */ /* 0x0001e2000c101504 */
[----:B------:R-:W-:Y:S01]  /*2ca10*/  IMAD.WIDE R18, R21, 0x2, R2 ;  /* 0x0000000215127825 */ /* 0x000fe200078e0202 */
[C---:B0-----:R-:W-:Y:S02]  /*2ca20*/  IADD3 R10, R29.reuse, 0xfd, RZ ;  /* 0x000000fd1d0a7810 */ /* 0x041fe40007ffe0ff */
[----:B------:R-:W-:Y:S02]  /*2ca30*/  IADD3 R6, R29, 0xfe, RZ ;  /* 0x000000fe1d067810 */ /* 0x000fe40007ffe0ff */
[----:B--2---:R-:W-:Y:S01]  /*2ca40*/  PRMT R0, R28, 0x7632, R0 ;  /* 0x000076321c007816 */ /* 0x004fe20000000000 */
[----:B------:R0:W-:Y:S04]  /*2ca50*/  @P3 STG.E.U16 [R12.64], R28 ;  /* 0x0000001c0c003986 */ /* 0x0001e8000c101504 */
[----:B0-----:R-:W2:Y:S04]  /*2ca60*/  LDL.LU R28, [R1+0x32c] ;  /* 0x00032c00011c7983 */ /* 0x001ea80000300800 */
[----:B------:R0:W-:Y:S01]  /*2ca70*/  @P1 STG.E.U16 [R18.64], R7 ;  /* 0x0000000712001986 */ /* 0x0001e2000c101504 */
[----:B------:R-:W-:-:S02]  /*2ca80*/  ISETP.GE.AND P1, PT, R10, c[0x0][0x17c], PT ;  /* 0x00005f000a007a0c */ /* 0x000fc40003f26270 */
[----:B------:R-:W-:Y:S02]  /*2ca90*/  IADD3 R10, R29, 0xff, RZ ;  /* 0x000000ff1d0a7810 */ /* 0x000fe40007ffe0ff */
[----:B------:R-:W4:Y:S01]  /*2caa0*/  LDL.LU R29, [R1+0x2ec] ;  /* 0x0002ec00011d7983 */ /* 0x000f220000300800 */
[C---:B------:R-:W-:Y:S02]  /*2cab0*/  ISETP.LT.AND P3, PT, R26.reuse, c[0x0][0x178], !P4 ;  /* 0x00005e001a007a0c */ /* 0x040fe40006761270 */
[----:B------:R-:W-:Y:S02]  /*2cac0*/  ISETP.LT.AND P4, PT, R27, c[0x0][0x178], !P4 ;  /* 0x00005e001b007a0c */ /* 0x000fe40006781270 */
[----:B------:R-:W-:Y:S02]  /*2cad0*/  IADD3 R21, R21, c[0x0][0x198], RZ ;  /* 0x0000660015157a10 */ /* 0x000fe40007ffe0ff */
[----:B------:R-:W-:Y:S02]  /*2cae0*/  ISETP.LT.AND P5, PT, R26, c[0x0][0x178], !P6 ;  /* 0x00005e001a007a0c */ /* 0x000fe400077a1270 */
[C---:B------:R-:W-:Y:S01]  /*2caf0*/  IADD3 R25, R21.reuse, c[0x0][0x198], RZ ;  /* 0x0000660015197a10 */ /* 0x040fe20007ffe0ff */
[----:B------:R-:W-:Y:S01]  /*2cb00*/  IMAD.WIDE R4, R21, 0x2, R16 ;  /* 0x0000000215047825 */ /* 0x000fe200078e0210 */
[----:B------:R-:W-:-:S03]  /*2cb10*/  PRMT R14, R7, 0x7632, R14 ;  /* 0x00007632070e7816 */ /* 0x000fc6000000000e */
[----:B------:R-:W-:Y:S01]  /*2cb20*/  IMAD.WIDE R8, R21, 0x2, R2 ;  /* 0x0000000215087825 */ /* 0x000fe200078e0202 */
[----:B------:R1:W-:Y:S03]  /*2cb30*/  @P3 STG.E.U16 [R4.64], R0 ;  /* 0x0000000004003986 */ /* 0x0003e6000c101504 */
[----:B------:R-:W-:Y:S01]  /*2cb40*/  IMAD.WIDE R12, R25, 0x2, R16 ;  /* 0x00000002190c7825 */ /* 0x000fe200078e0210 */
[----:B------:R1:W-:Y:S01]  /*2cb50*/  @P4 STG.E.U16 [R8.64], R14 ;  /* 0x0000000e08004986 */ /* 0x0003e2000c101504 */
[C---:B------:R-:W-:Y:S02]  /*2cb60*/  ISETP.LT.AND P6, PT, R27.reuse, c[0x0][0x178], !P6 ;  /* 0x00005e001b007a0c */ /* 0x040fe400077c1270 */
[----:B------:R-:W-:Y:S02]  /*2cb70*/  ISETP.LT.AND P4, PT, R26, c[0x0][0x178], !P2 ;  /* 0x00005e001a007a0c */ /* 0x000fe40005781270 */
[----:B------:R-:W-:-:S02]  /*2cb80*/  ISETP.LT.AND P2, PT, R27, c[0x0][0x178], !P2 ;  /* 0x00005e001b007a0c */ /* 0x000fc40005741270 */
[C---:B0-----:R-:W-:Y:S01]  /*2cb90*/  IADD3 R19, R25.reuse, c[0x0][0x198], RZ ;  /* 0x0000660019137a10 */ /* 0x041fe20007ffe0ff */
[----:B-1----:R-:W-:Y:S01]  /*2cba0*/  IMAD.WIDE R4, R25, 0x2, R2 ;  /* 0x0000000219047825 */ /* 0x002fe200078e0202 */
[----:B------:R-:W-:Y:S02]  /*2cbb0*/  ISETP.GE.AND P3, PT, R6, c[0x0][0x17c], PT ;  /* 0x00005f0006007a0c */ /* 0x000fe40003f66270 */
[C---:B------:R-:W-:Y:S01]  /*2cbc0*/  IADD3 R21, R19.reuse, c[0x0][0x198], RZ ;  /* 0x0000660013157a10 */ /* 0x040fe20007ffe0ff */
[----:B------:R-:W-:Y:S01]  /*2cbd0*/  IMAD.WIDE R6, R19, 0x2, R16 ;  /* 0x0000000213067825 */ /* 0x000fe200078e0210 */
[----:B------:R-:W-:-:S03]  /*2cbe0*/  PRMT R0, R11, 0x7632, R0 ;  /* 0x000076320b007816 */ /* 0x000fc60000000000 */
[----:B------:R-:W-:Y:S01]  /*2cbf0*/  IMAD.WIDE R8, R19, 0x2, R2 ;  /* 0x0000000213087825 */ /* 0x000fe200078e0202 */
[----:B---3--:R0:W-:Y:S01]  /*2cc00*/  @P5 STG.E.U16 [R12.64], R24 ;  /* 0x000000180c005986 */ /* 0x0081e2000c101504 */
[----:B------:R-:W-:Y:S02]  /*2cc10*/  ISETP.LT.AND P5, PT, R26, c[0x0][0x178], !P0 ;  /* 0x00005e001a007a0c */ /* 0x000fe400047a1270 */
[----:B------:R-:W-:Y:S01]  /*2cc20*/  PRMT R18, R24, 0x7632, R18 ;  /* 0x0000763218127816 */ /* 0x000fe20000000012 */
[----:B------:R1:W-:Y:S01]  /*2cc30*/  @P6 STG.E.U16 [R4.64], R11 ;  /* 0x0000000b04006986 */ /* 0x0003e2000c101504 */
[----:B------:R-:W-:-:S03]  /*2cc40*/  ISETP.LT.AND P0, PT, R27, c[0x0][0x178], !P0 ;  /* 0x00005e001b007a0c */ /* 0x000fc60004701270 */
[----:B------:R3:W-:Y:S01]  /*2cc50*/  @P4 STG.E.U16 [R6.64], R18 ;  /* 0x0000001206004986 */ /* 0x0007e2000c101504 */
[----:B0-----:R-:W-:-:S03]  /*2cc60*/  IMAD.WIDE R12, R21, 0x2, R16 ;  /* 0x00000002150c7825 */ /* 0x001fc600078e0210 */
[----:B------:R0:W-:Y:S01]  /*2cc70*/  @P2 STG.E.U16 [R8.64], R0 ;  /* 0x0000000008002986 */ /* 0x0001e2000c101504 */
[----:B------:R-:W-:Y:S02]  /*2cc80*/  IADD3 R19, R21, c[0x0][0x198], RZ ;  /* 0x0000660015137a10 */ /* 0x000fe40007ffe0ff */
[----:B------:R-:W-:Y:S02]  /*2cc90*/  ISETP.GE.AND P6, PT, R10, c[0x0][0x17c], PT ;  /* 0x00005f000a007a0c */ /* 0x000fe40003fc6270 */
[C---:B------:R-:W-:Y:S02]  /*2cca0*/  ISETP.LT.AND P4, PT, R26.reuse, c[0x0][0x178], !P3 ;  /* 0x00005e001a007a0c */ /* 0x040fe40005f81270 */
[----:B------:R-:W-:Y:S02]  /*2ccb0*/  ISETP.LT.AND P3, PT, R27, c[0x0][0x178], !P3 ;  /* 0x00005e001b007a0c */ /* 0x000fe40005f61270 */
[----:B------:R-:W-:Y:S02]  /*2ccc0*/  IADD3 R25, R19, c[0x0][0x198], RZ ;  /* 0x0000660013197a10 */ /* 0x000fe40007ffe0ff */
[----:B------:R-:W-:Y:S01]  /*2ccd0*/  ISETP.LT.AND P2, PT, R26, c[0x0][0x178], !P6 ;  /* 0x00005e001a007a0c */ /* 0x000fe20007741270 */
[----:B-1----:R-:W-:Y:S01]  /*2cce0*/  IMAD.WIDE R4, R21, 0x2, R2 ;  /* 0x0000000215047825 */ /* 0x002fe200078e0202 */
[----:B------:R-:W-:-:S02]  /*2ccf0*/  ISETP.LT.AND P6, PT, R27, c[0x0][0x178], !P6 ;  /* 0x00005e001b007a0c */ /* 0x000fc400077c1270 */
[----:B------:R-:W-:Y:S01]  /*2cd00*/  IADD3 R21, R25, c[0x0][0x198], RZ ;  /* 0x0000660019157a10 */ /* 0x000fe20007ffe0ff */
[----:B---3--:R-:W-:Y:S01]  /*2cd10*/  IMAD.WIDE R6, R19, 0x2, R16 ;  /* 0x0000000213067825 */ /* 0x008fe200078e0210 */
[----:B------:R-:W-:-:S03]  /*2cd20*/  PRMT R14, R15, 0x7632, R14 ;  /* 0x000076320f0e7816 */ /* 0x000fc6000000000e */
[----:B0-----:R-:W-:-:S04]  /*2cd30*/  IMAD.WIDE R8, R19, 0x2, R2 ;  /* 0x0000000213087825 */ /* 0x001fc800078e0202 */
[----:B------:R-:W-:-:S04]  /*2cd40*/  IMAD.WIDE R10, R25, 0x2, R16 ;  /* 0x00000002190a7825 */ /* 0x000fc800078e0210 */
[----:B------:R-:W-:Y:S01]  /*2cd50*/  IMAD.WIDE R16, R21, 0x2, R16 ;  /* 0x0000000215107825 */ /* 0x000fe200078e0210 */
[----:B--2---:R0:W-:Y:S01]  /*2cd60*/  @P5 STG.E.U16 [R12.64], R28 ;  /* 0x0000001c0c005986 */ /* 0x0041e2000c101504 */
[----:B------:R-:W-:Y:S02]  /*2cd70*/  ISETP.LT.AND P5, PT, R26, c[0x0][0x178], !P1 ;  /* 0x00005e001a007a0c */ /* 0x000fe40004fa1270 */
[----:B------:R-:W-:Y:S02]  /*2cd80*/  ISETP.LT.AND P1, PT, R27, c[0x0][0x178], !P1 ;  /* 0x00005e001b007a0c */ /* 0x000fe40004f21270 */
[----:B------:R-:W-:Y:S01]  /*2cd90*/  PRMT R0, R28, 0x7632, R0 ;  /* 0x000076321c007816 */ /* 0x000fe20000000000 */
[----:B------:R4:W-:Y:S01]  /*2cda0*/  @P0 STG.E.U16 [R4.64], R15 ;  /* 0x0000000f04000986 */ /* 0x0009e2000c101504 */
[----:B0-----:R-:W-:-:S07]  /*2cdb0*/  IMAD.WIDE R12, R25, 0x2, R2 ;  /* 0x00000002190c7825 */ /* 0x001fce00078e0202 */
[----:B------:R0:W-:Y:S01]  /*2cdc0*/  @P5 STG.E.U16 [R6.64], R0 ;  /* 0x0000000006005986 */ /* 0x0001e2000c101504 */
[----:B----4-:R-:W-:-:S03]  /*2cdd0*/  PRMT R5, R29, 0x7632, R5 ;  /* 0x000076321d057816 */ /* 0x010fc60000000005 */
[----:B------:R0:W-:Y:S04]  /*2cde0*/  @P1 STG.E.U16 [R8.64], R14 ;  /* 0x0000000e08001986 */ /* 0x0001e8000c101504 */
[----:B------:R0:W-:Y:S04]  /*2cdf0*/  @P4 STG.E.U16 [R10.64], R29 ;  /* 0x0000001d0a004986 */ /* 0x0001e8000c101504 */
[----:B------:R0:W-:Y:S01]  /*2ce00*/  @P3 STG.E.U16 [R12.64], R23 ;  /* 0x000000170c003986 */ /* 0x0001e2000c101504 */
[----:B------:R-:W-:-:S03]  /*2ce10*/  IMAD.WIDE R2, R21, 0x2, R2 ;  /* 0x0000000215027825 */ /* 0x000fc600078e0202 */
[----:B------:R0:W-:Y:S01]  /*2ce20*/  @P2 STG.E.U16 [R16.64], R5 ;  /* 0x0000000510002986 */ /* 0x0001e2000c101504 */
[----:B------:R-:W-:Y:S05]  /*2ce30*/  @!P6 EXIT ;  /* 0x000000000000e94d */ /* 0x000fea0003800000 */
[----:B0-----:R-:W-:-:S05]  /*2ce40*/  PRMT R23, R23, 0x7632, R23 ;  /* 0x0000763217177816 */ /* 0x001fca0000000017 */
[----:B------:R-:W-:Y:S01]  /*2ce50*/  STG.E.U16 [R2.64], R23 ;  /* 0x0000001702007986 */ /* 0x000fe2000c101504 */
[----:B------:R-:W-:Y:S05]  /*2ce60*/  EXIT ;  /* 0x000000000000794d */ /* 0x000fea0003800000 */
.L_x_3:
[----:B------:R-:W-:-:S00]  /*2ce70*/  BRA `(.L_x_3) ;  /* 0xfffffff000007947 */ /* 0x000fc0000383ffff */
[----:B------:R-:W-:-:S00]  /*2ce80*/  NOP ;  /* 0x0000000000007918 */ /* 0x000fc00000000000 */
[----:B------:R-:W-:-:S00]  /*2ce90*/  NOP ;  /* 0x0000000000007918 */ /* 0x000fc00000000000 */
[----:B------:R-:W-:-:S00]  /*2cea0*/  NOP ;  /* 0x0000000000007918 */ /* 0x000fc00000000000 */
[----:B------:R-:W-:-:S00]  /*2ceb0*/  NOP ;  /* 0x0000000000007918 */ /* 0x000fc00000000000 */
[----:B------:R-:W-:-:S00]  /*2cec0*/  NOP ;  /* 0x0000000000007918 */ /* 0x000fc00000000000 */
[----:B------:R-:W-:-:S00]  /*2ced0*/  NOP ;  /* 0x0000000000007918 */ /* 0x000fc00000000000 */
[----:B------:R-:W-:-:S00]  /*2cee0*/  NOP ;  /* 0x0000000000007918 */ /* 0x000fc00000000000 */
[----:B------:R-:W-:-:S00]  /*2cef0*/  NOP ;  /* 0x0000000000007918 */ /* 0x000fc00000000000 */
.L_x_4:


//--------------------- .nv.shared.matmul_kernel  --------------------------
	.section	.nv.shared.matmul_kernel,"aw",@nobits
	.sectionflags	@""
	.align	16
